# CuTe-DSL kernel — source=fa4 family=fa4_bwd_sm100
# config = {"dtype": "Float16", "causal": false, "use_2cta": true, "head_dim": 192, "head_dim_v": 128}


// ===== COMPILED SASS (sm_100a) =====

	.target	sm_100a

	.elftype	@"ET_EXEC"


//--------------------- .note.nv.tkinfo           --------------------------
	.section	.note.nv.tkinfo,"",@"SHT_NOTE"
	.sectionflags	@"SHF_NOTE_NV_TKINFO"
	.tkinfo
        /*0018*/ 	.word	0x00000081
        /*0030*/ 	.string	""
        /*0030*/ 	.string	"ptxas"
        /*0030*/ 	.string	"Cuda compilation tools, release 12.9, V12.9.83"
        /*0030*/ 	.string	"Build system must define TOOLS_VERSION_EXTENDED"
        /*0030*/ 	.string	"-O 3 -arch sm_100a "



//--------------------- .note.nv.cuver            --------------------------
	.section	.note.nv.cuver,"",@"SHT_NOTE"
	.sectionflags	@"SHF_NOTE_NV_CUVER"
        /*0018*/ 	.short	0x0001
        /*001a*/ 	.short	0x0064
        /*001c*/ 	.short	0x0001
        /*001e*/ 	.short	0x0000
        /*0020*/ 	.short	0x0001
        /*0022*/ 	.short	0x0000


//--------------------- .nv.info                  --------------------------
	.section	.nv.info,"",@"SHT_CUDA_INFO"
	.align	4


	//----- nvinfo : EIATTR_REGCOUNT
	.align		4
        /*0000*/ 	.byte	0x04, 0x2f
        /*0002*/ 	.short	(.L_6 - .L_5)
	.align		4
.L_5:
        /*0004*/ 	.word	index@(kernel_cutlass_kernel_flash_attncuteflash_bwd_sm100FlashAttentionBackwardSm100_object_at__tensor0000o19211101213_tensor0000_o_19210111213_tensor0000o19211101213_tensor0000_o_19210111213_t_0)
        /*0008*/ 	.word	0x00000080


	//----- nvinfo : EIATTR_FRAME_SIZE
	.align		4
.L_6:
        /*000c*/ 	.byte	0x04, 0x11
        /*000e*/ 	.short	(.L_8 - .L_7)
	.align		4
.L_7:
        /*0010*/ 	.word	index@($__internal_2_$__cuda_sm10x_tcgen05_guardrail_trap_unallocated_columns_being_dealloced)
        /*0014*/ 	.word	0x00000020


	//----- nvinfo : EIATTR_FRAME_SIZE
	.align		4
.L_8:
        /*0018*/ 	.byte	0x04, 0x11
        /*001a*/ 	.short	(.L_10 - .L_9)
	.align		4
.L_9:
        /*001c*/ 	.word	index@($__internal_1_$__cuda_sm10x_tcgen05_guardrail_trap_phase_invalid_during_alloc)
        /*0020*/ 	.word	0x00000020


	//----- nvinfo : EIATTR_FRAME_SIZE
	.align		4
.L_10:
        /*0024*/ 	.byte	0x04, 0x11
        /*0026*/ 	.short	(.L_12 - .L_11)
	.align		4
.L_11:
        /*0028*/ 	.word	index@($__internal_0_$__cuda_sm10x_tcgen05_guardrail_trap_col_being_dealloced_not_returned_by_alloc)
        /*002c*/ 	.word	0x00000020


	//----- nvinfo : EIATTR_FRAME_SIZE
	.align		4
.L_12:
        /*0030*/ 	.byte	0x04, 0x11
        /*0032*/ 	.short	(.L_14 - .L_13)
	.align		4
.L_13:
        /*0034*/ 	.word	index@(kernel_cutlass_kernel_flash_attncuteflash_bwd_sm100FlashAttentionBackwardSm100_object_at__tensor0000o19211101213_tensor0000_o_19210111213_tensor0000o19211101213_tensor0000_o_19210111213_t_0)
        /*0038*/ 	.word	0x00000020


	//----- nvinfo : EIATTR_MIN_STACK_SIZE
	.align		4
.L_14:
        /*003c*/ 	.byte	0x04, 0x12
        /*003e*/ 	.short	(.L_16 - .L_15)
	.align		4
.L_15:
        /*0040*/ 	.word	index@(kernel_cutlass_kernel_flash_attncuteflash_bwd_sm100FlashAttentionBackwardSm100_object_at__tensor0000o19211101213_tensor0000_o_19210111213_tensor0000o19211101213_tensor0000_o_19210111213_t_0)
        /*0044*/ 	.word	0x00000020
.L_16:


//--------------------- .nv.info.kernel_cutlass_kernel_flash_attncuteflash_bwd_sm100FlashAttentionBackwardSm100_object_at__tensor0000o19211101213_tensor0000_o_19210111213_tensor0000o19211101213_tensor0000_o_19210111213_t_0 --------------------------
	.section	.nv.info.kernel_cutlass_kernel_flash_attncuteflash_bwd_sm100FlashAttentionBackwardSm100_object_at__tensor0000o19211101213_tensor0000_o_19210111213_tensor0000o19211101213_tensor0000_o_19210111213_t_0,"",@"SHT_CUDA_INFO"
	.sectionflags	@""
	.align	4


	//----- nvinfo : EIATTR_CUDA_API_VERSION
	.align		4
        /*0000*/ 	.byte	0x04, 0x37
        /*0002*/ 	.short	(.L_18 - .L_17)
.L_17:
        /*0004*/ 	.word	0x00000081


	//----- nvinfo : EIATTR_KPARAM_INFO
	.align		4
.L_18:
        /*0008*/ 	.byte	0x04, 0x17
        /*000a*/ 	.short	(.L_20 - .L_19)
.L_19:
        /*000c*/ 	.word	0x00000000
        /*0010*/ 	.short	0x0021
        /*0012*/ 	.short	0x0624
        /*0014*/ 	.byte	0x00, 0xf0, 0x31, 0x00


	//----- nvinfo : EIATTR_KPARAM_INFO
	.align		4
.L_20:
        /*0018*/ 	.byte	0x04, 0x17
        /*001a*/ 	.short	(.L_22 - .L_21)
.L_21:
        /*001c*/ 	.word	0x00000000
        /*0020*/ 	.short	0x0020
        /*0022*/ 	.short	0x0620
        /*0024*/ 	.byte	0x00, 0xf0, 0x11, 0x00


	//----- nvinfo : EIATTR_KPARAM_INFO
	.align		4
.L_22:
        /*0028*/ 	.byte	0x04, 0x17
        /*002a*/ 	.short	(.L_24 - .L_23)
.L_23:
        /*002c*/ 	.word	0x00000000
        /*0030*/ 	.short	0x001f
        /*0032*/ 	.short	0x061c
        /*0034*/ 	.byte	0x00, 0xf0, 0x11, 0x00


	//----- nvinfo : EIATTR_KPARAM_INFO
	.align		4
.L_24:
        /*0038*/ 	.byte	0x04, 0x17
        /*003a*/ 	.short	(.L_26 - .L_25)
.L_25:
        /*003c*/ 	.word	0x00000000
        /*0040*/ 	.short	0x001e
        /*0042*/ 	.short	0x0618
        /*0044*/ 	.byte	0x00, 0xf0, 0x11, 0x00


	//----- nvinfo : EIATTR_KPARAM_INFO
	.align		4
.L_26:
        /*0048*/ 	.byte	0x04, 0x17
        /*004a*/ 	.short	(.L_28 - .L_27)
.L_27:
        /*004c*/ 	.word	0x00000000
        /*0050*/ 	.short	0x001d
        /*0052*/ 	.short	0x0614
        /*0054*/ 	.byte	0x00, 0xf0, 0x11, 0x00


	//----- nvinfo : EIATTR_KPARAM_INFO
	.align		4
.L_28:
        /*0058*/ 	.byte	0x04, 0x17
        /*005a*/ 	.short	(.L_30 - .L_29)
.L_29:
        /*005c*/ 	.word	0x00000000
        /*0060*/ 	.short	0x001c
        /*0062*/ 	.short	0x0610
        /*0064*/ 	.byte	0x00, 0xf0, 0x11, 0x00


	//----- nvinfo : EIATTR_KPARAM_INFO
	.align		4
.L_30:
        /*0068*/ 	.byte	0x04, 0x17
        /*006a*/ 	.short	(.L_32 - .L_31)
.L_31:
        /*006c*/ 	.word	0x00000000
        /*0070*/ 	.short	0x001b
        /*0072*/ 	.short	0x060c
        /*0074*/ 	.byte	0x00, 0xf0, 0x0d, 0x00


	//----- nvinfo : EIATTR_KPARAM_INFO
	.align		4
.L_32:
        /*0078*/ 	.byte	0x04, 0x17
        /*007a*/ 	.short	(.L_34 - .L_33)
.L_33:
        /*007c*/ 	.word	0x00000000
        /*0080*/ 	.short	0x001a
        /*0082*/ 	.short	0x0609
        /*0084*/ 	.byte	0x00, 0xf0, 0x0d, 0x00


	//----- nvinfo : EIATTR_KPARAM_INFO
	.align		4
.L_34:
        /*0088*/ 	.byte	0x04, 0x17
        /*008a*/ 	.short	(.L_36 - .L_35)
.L_35:
        /*008c*/ 	.word	0x00000000
        /*0090*/ 	.short	0x0019
        /*0092*/ 	.short	0x0606
        /*0094*/ 	.byte	0x00, 0xf0, 0x0d, 0x00


	//----- nvinfo : EIATTR_KPARAM_INFO
	.align		4
.L_36:
        /*0098*/ 	.byte	0x04, 0x17
        /*009a*/ 	.short	(.L_38 - .L_37)
.L_37:
        /*009c*/ 	.word	0x00000000
        /*00a0*/ 	.short	0x0018
        /*00a2*/ 	.short	0x0603
        /*00a4*/ 	.byte	0x00, 0xf0, 0x0d, 0x00


	//----- nvinfo : EIATTR_KPARAM_INFO
	.align		4
.L_38:
        /*00a8*/ 	.byte	0x04, 0x17
        /*00aa*/ 	.short	(.L_40 - .L_39)
.L_39:
        /*00ac*/ 	.word	0x00000000
        /*00b0*/ 	.short	0x0017
        /*00b2*/ 	.short	0x0600
        /*00b4*/ 	.byte	0x00, 0xf0, 0x0d, 0x00


	//----- nvinfo : EIATTR_KPARAM_INFO
	.align		4
.L_40:
        /*00b8*/ 	.byte	0x04, 0x17
        /*00ba*/ 	.short	(.L_42 - .L_41)
.L_41:
        /*00bc*/ 	.word	0x00000000
        /*00c0*/ 	.short	0x0016
        /*00c2*/ 	.short	0x0580
        /*00c4*/ 	.byte	0x00, 0xf0, 0x01, 0x02


	//----- nvinfo : EIATTR_KPARAM_INFO
	.align		4
.L_42:
        /*00c8*/ 	.byte	0x04, 0x17
        /*00ca*/ 	.short	(.L_44 - .L_43)
.L_43:
        /*00cc*/ 	.word	0x00000000
        /*00d0*/ 	.short	0x0015
        /*00d2*/ 	.short	0x0500
        /*00d4*/ 	.byte	0x00, 0xf0, 0x01, 0x02


	//----- nvinfo : EIATTR_KPARAM_INFO
	.align		4
.L_44:
        /*00d8*/ 	.byte	0x04, 0x17
        /*00da*/ 	.short	(.L_46 - .L_45)
.L_45:
        /*00dc*/ 	.word	0x00000000
        /*00e0*/ 	.short	0x0014
        /*00e2*/ 	.short	0x0480
        /*00e4*/ 	.byte	0x00, 0xf0, 0x01, 0x02


	//----- nvinfo : EIATTR_KPARAM_INFO
	.align		4
.L_46:
        /*00e8*/ 	.byte	0x04, 0x17
        /*00ea*/ 	.short	(.L_48 - .L_47)
.L_47:
        /*00ec*/ 	.word	0x00000000
        /*00f0*/ 	.short	0x0013
        /*00f2*/ 	.short	0x0400
        /*00f4*/ 	.byte	0x00, 0xf0, 0x01, 0x02


	//----- nvinfo : EIATTR_KPARAM_INFO
	.align		4
.L_48:
        /*00f8*/ 	.byte	0x04, 0x17
        /*00fa*/ 	.short	(.L_50 - .L_49)
.L_49:
        /*00fc*/ 	.word	0x00000000
        /*0100*/ 	.short	0x0012
        /*0102*/ 	.short	0x0380
        /*0104*/ 	.byte	0x00, 0xf0, 0x01, 0x02


	//----- nvinfo : EIATTR_KPARAM_INFO
	.align		4
.L_50:
        /*0108*/ 	.byte	0x04, 0x17
        /*010a*/ 	.short	(.L_52 - .L_51)
.L_51:
        /*010c*/ 	.word	0x00000000
        /*0110*/ 	.short	0x0011
        /*0112*/ 	.short	0x0300
        /*0114*/ 	.byte	0x00, 0xf0, 0x01, 0x02


	//----- nvinfo : EIATTR_KPARAM_INFO
	.align		4
.L_52:
        /*0118*/ 	.byte	0x04, 0x17
        /*011a*/ 	.short	(.L_54 - .L_53)
.L_53:
        /*011c*/ 	.word	0x00000000
        /*0120*/ 	.short	0x0010
        /*0122*/ 	.short	0x0280
        /*0124*/ 	.byte	0x00, 0xf0, 0x01, 0x02


	//----- nvinfo : EIATTR_KPARAM_INFO
	.align		4
.L_54:
        /*0128*/ 	.byte	0x04, 0x17
        /*012a*/ 	.short	(.L_56 - .L_55)
.L_55:
        /*012c*/ 	.word	0x00000000
        /*0130*/ 	.short	0x000f
        /*0132*/ 	.short	0x0200
        /*0134*/ 	.byte	0x00, 0xf0, 0x01, 0x02


	//----- nvinfo : EIATTR_KPARAM_INFO
	.align		4
.L_56:
        /*0138*/ 	.byte	0x04, 0x17
        /*013a*/ 	.short	(.L_58 - .L_57)
.L_57:
        /*013c*/ 	.word	0x00000000
        /*0140*/ 	.short	0x000e
        /*0142*/ 	.short	0x0180
        /*0144*/ 	.byte	0x00, 0xf0, 0x01, 0x02


	//----- nvinfo : EIATTR_KPARAM_INFO
	.align		4
.L_58:
        /*0148*/ 	.byte	0x04, 0x17
        /*014a*/ 	.short	(.L_60 - .L_59)
.L_59:
        /*014c*/ 	.word	0x00000000
        /*0150*/ 	.short	0x000d
        /*0152*/ 	.short	0x013c
        /*0154*/ 	.byte	0x00, 0xf0, 0x31, 0x00


	//----- nvinfo : EIATTR_KPARAM_INFO
	.align		4
.L_60:
        /*0158*/ 	.byte	0x04, 0x17
        /*015a*/ 	.short	(.L_62 - .L_61)
.L_61:
        /*015c*/ 	.word	0x00000000
        /*0160*/ 	.short	0x000c
        /*0162*/ 	.short	0x0130
        /*0164*/ 	.byte	0x00, 0xf0, 0x31, 0x00


	//----- nvinfo : EIATTR_KPARAM_INFO
	.align		4
.L_62:
        /*0168*/ 	.byte	0x04, 0x17
        /*016a*/ 	.short	(.L_64 - .L_63)
.L_63:
        /*016c*/ 	.word	0x00000000
        /*0170*/ 	.short	0x000b
        /*0172*/ 	.short	0x0108
        /*0174*/ 	.byte	0x00, 0xf0, 0xa1, 0x00


	//----- nvinfo : EIATTR_KPARAM_INFO
	.align		4
.L_64:
        /*0178*/ 	.byte	0x04, 0x17
        /*017a*/ 	.short	(.L_66 - .L_65)
.L_65:
        /*017c*/ 	.word	0x00000000
        /*0180*/ 	.short	0x000a
        /*0182*/ 	.short	0x00d8
        /*0184*/ 	.byte	0x00, 0xf0, 0xc1, 0x00


	//----- nvinfo : EIATTR_KPARAM_INFO
	.align		4
.L_66:
        /*0188*/ 	.byte	0x04, 0x17
        /*018a*/ 	.short	(.L_68 - .L_67)
.L_67:
        /*018c*/ 	.word	0x00000000
        /*0190*/ 	.short	0x0009
        /*0192*/ 	.short	0x00a8
        /*0194*/ 	.byte	0x00, 0xf0, 0xc1, 0x00


	//----- nvinfo : EIATTR_KPARAM_INFO
	.align		4
.L_68:
        /*0198*/ 	.byte	0x04, 0x17
        /*019a*/ 	.short	(.L_70 - .L_69)
.L_69:
        /*019c*/ 	.word	0x00000000
        /*01a0*/ 	.short	0x0008
        /*01a2*/ 	.short	0x009c
        /*01a4*/ 	.byte	0x00, 0xf0, 0x31, 0x00


	//----- nvinfo : EIATTR_KPARAM_INFO
	.align		4
.L_70:
        /*01a8*/ 	.byte	0x04, 0x17
        /*01aa*/ 	.short	(.L_72 - .L_71)
.L_71:
        /*01ac*/ 	.word	0x00000000
        /*01b0*/ 	.short	0x0007
        /*01b2*/ 	.short	0x0090
        /*01b4*/ 	.byte	0x00, 0xf0, 0x31, 0x00


	//----- nvinfo : EIATTR_KPARAM_INFO
	.align		4
.L_72:
        /*01b8*/ 	.byte	0x04, 0x17
        /*01ba*/ 	.short	(.L_74 - .L_73)
.L_73:
        /*01bc*/ 	.word	0x00000000
        /*01c0*/ 	.short	0x0006
        /*01c2*/ 	.short	0x0068
        /*01c4*/ 	.byte	0x00, 0xf0, 0xa1, 0x00


	//----- nvinfo : EIATTR_KPARAM_INFO
	.align		4
.L_74:
        /*01c8*/ 	.byte	0x04, 0x17
        /*01ca*/ 	.short	(.L_76 - .L_75)
.L_75:
        /*01cc*/ 	.word	0x00000000
        /*01d0*/ 	.short	0x0005
        /*01d2*/ 	.short	0x0040
        /*01d4*/ 	.byte	0x00, 0xf0, 0xa1, 0x00


	//----- nvinfo : EIATTR_KPARAM_INFO
	.align		4
.L_76:
        /*01d8*/ 	.byte	0x04, 0x17
        /*01da*/ 	.short	(.L_78 - .L_77)
.L_77:
        /*01dc*/ 	.word	0x00000000
        /*01e0*/ 	.short	0x0004
        /*01e2*/ 	.short	0x0030
        /*01e4*/ 	.byte	0x00, 0xf0, 0x31, 0x00


	//----- nvinfo : EIATTR_KPARAM_INFO
	.align		4
.L_78:
        /*01e8*/ 	.byte	0x04, 0x17
        /*01ea*/ 	.short	(.L_80 - .L_79)
.L_79:
        /*01ec*/ 	.word	0x00000000
        /*01f0*/ 	.short	0x0003
        /*01f2*/ 	.short	0x0024
        /*01f4*/ 	.byte	0x00, 0xf0, 0x31, 0x00


	//----- nvinfo : EIATTR_KPARAM_INFO
	.align		4
.L_80:
        /*01f8*/ 	.byte	0x04, 0x17
        /*01fa*/ 	.short	(.L_82 - .L_81)
.L_81:
        /*01fc*/ 	.word	0x00000000
        /*0200*/ 	.short	0x0002
        /*0202*/ 	.short	0x0018
        /*0204*/ 	.byte	0x00, 0xf0, 0x31, 0x00


	//----- nvinfo : EIATTR_KPARAM_INFO
	.align		4
.L_82:
        /*0208*/ 	.byte	0x04, 0x17
        /*020a*/ 	.short	(.L_84 - .L_83)
.L_83:
        /*020c*/ 	.word	0x00000000
        /*0210*/ 	.short	0x0001
        /*0212*/ 	.short	0x000c
        /*0214*/ 	.byte	0x00, 0xf0, 0x31, 0x00


	//----- nvinfo : EIATTR_KPARAM_INFO
	.align		4
.L_84:
        /*0218*/ 	.byte	0x04, 0x17
        /*021a*/ 	.short	(.L_86 - .L_85)
.L_85:
        /*021c*/ 	.word	0x00000000
        /*0220*/ 	.short	0x0000
        /*0222*/ 	.short	0x0000
        /*0224*/ 	.byte	0x00, 0xf0, 0x31, 0x00


	//----- nvinfo : EIATTR_AT_ENTRY_FRAGMENTS
	.align		4
.L_86:
        /*0228*/ 	.byte	0x04, 0x4f
        /*022a*/ 	.short	(.L_88 - .L_87)


	//   ....[0]....
.L_87:
        /*022c*/ 	.word	0x00000004


	//   ....[1]....
        /*0230*/ 	.word	0x00000005


	//----- nvinfo : EIATTR_RESERVED_SMEM_USED
	.align		4
.L_88:
        /*0234*/ 	.byte	0x01, 0x41
	.zero		2


	//----- nvinfo : EIATTR_SPARSE_MMA_MASK
	.align		4
        /*0238*/ 	.byte	0x03, 0x50
        /*023a*/ 	.short	0x0000


	//----- nvinfo : EIATTR_TCGEN05_2CTA_USED
	.align		4
        /*023c*/ 	.byte	0x01, 0x52
	.zero		2


	//----- nvinfo : EIATTR_MAXREG_COUNT
	.align		4
        /*0240*/ 	.byte	0x03, 0x1b
        /*0242*/ 	.short	0x0080


	//----- nvinfo : EIATTR_NUM_BARRIERS
	.align		4
        /*0244*/ 	.byte	0x02, 0x4c
        /*0246*/ 	.byte	0x10
	.zero		1


	//----- nvinfo : EIATTR_ANNOTATIONS
	.align		4
        /*0248*/ 	.byte	0x04, 0x55
        /*024a*/ 	.short	(.L_90 - .L_89)


	//   ....[0]....
.L_89:
        /*024c*/ 	.word	0x00000001
        /*0250*/ 	.byte	0x00, 0x49, 0x00, 0x00, 0x01, 0x00, 0x00, 0x00, 0xd0, 0x49, 0x00, 0x00, 0x01, 0x00, 0x00, 0x00
        /*0260*/ 	.byte	0xa0, 0x4a, 0x00, 0x00, 0x01, 0x00, 0x00, 0x00, 0xe0, 0x4a, 0x00, 0x00, 0x01, 0x00, 0x00, 0x00
        /*0270*/ 	.byte	0x30, 0x57, 0x00, 0x00, 0x01, 0x00, 0x00, 0x00, 0x40, 0x57, 0x00, 0x00, 0x01, 0x00, 0x00, 0x00
        /*0280*/ 	.byte	0x50, 0x57, 0x00, 0x00, 0x01, 0x00, 0x00, 0x00, 0x60, 0x57, 0x00, 0x00


	//----- nvinfo : EIATTR_INT_WARP_WIDE_INSTR_OFFSETS
	.align		4
.L_90:
        /*028c*/ 	.byte	0x04, 0x31
        /*028e*/ 	.short	(.L_92 - .L_91)


	//   ....[0]....
.L_91:
        /*0290*/ 	.word	0x00007180


	//   ....[1]....
        /*0294*/ 	.word	0x000071b0


	//----- nvinfo : EIATTR_COOP_GROUP_MASK_REGIDS
	.align		4
.L_92:
        /*0298*/ 	.byte	0x04, 0x29
        /*029a*/ 	.short	(.L_94 - .L_93)


	//   ....[0]....
.L_93:
        /*029c*/ 	.word	0xffffffff


	//   ....[1]....
        /*02a0*/ 	.word	0xffffffff


	//   ....[2]....
        /*02a4*/ 	.word	0xffffffff


	//   ....[3]....
        /*02a8*/ 	.word	0xffffffff


	//   ....[4]....
        /*02ac*/ 	.word	0xffffffff


	//   ....[5]....
        /*02b0*/ 	.word	0xffffffff


	//   ....[6]....
        /*02b4*/ 	.word	0xffffffff


	//   ....[7]....
        /*02b8*/ 	.word	0xffffffff


	//   ....[8]....
        /*02bc*/ 	.word	0xffffffff


	//   ....[9]....
        /*02c0*/ 	.word	0xffffffff


	//   ....[10]....
        /*02c4*/ 	.word	0xffffffff


	//   ....[11]....
        /*02c8*/ 	.word	0xffffffff


	//   ....[12]....
        /*02cc*/ 	.word	0xffffffff


	//   ....[13]....
        /*02d0*/ 	.word	0xffffffff


	//----- nvinfo : EIATTR_COOP_GROUP_INSTR_OFFSETS
	.align		4
.L_94:
        /*02d4*/ 	.byte	0x04, 0x28
        /*02d6*/ 	.short	(.L_96 - .L_95)


	//   ....[0]....
.L_95:
        /*02d8*/ 	.word	0x00000810


	//   ....[1]....
        /*02dc*/ 	.word	0x00000990


	//   ....[2]....
        /*02e0*/ 	.word	0x00000b50


	//   ....[3]....
        /*02e4*/ 	.word	0x00000cd0


	//   ....[4]....
        /*02e8*/ 	.word	0x00000e50


	//   ....[5]....
        /*02ec*/ 	.word	0x00001210


	//   ....[6]....
        /*02f0*/ 	.word	0x00003540


	//   ....[7]....
        /*02f4*/ 	.word	0x00003b50


	//   ....[8]....
        /*02f8*/ 	.word	0x00007010


	//   ....[9]....
        /*02fc*/ 	.word	0x00007270


	//   ....[10]....
        /*0300*/ 	.word	0x0000a110


	//   ....[11]....
        /*0304*/ 	.word	0x0000ad40


	//   ....[12]....
        /*0308*/ 	.word	0x0000b090


	//   ....[13]....
        /*030c*/ 	.word	0x0000b420


	//----- nvinfo : EIATTR_REG_RECONFIG
	.align		4
.L_96:
        /*0310*/ 	.byte	0x01, 0x54
	.zero		2


	//----- nvinfo : EIATTR_VRC_CTA_INIT_COUNT
	.align		4
        /*0314*/ 	.byte	0x02, 0x4a
        /*0316*/ 	.byte	0x80
	.zero		1


	//----- nvinfo : EIATTR_MBARRIER_INSTR_OFFSETS
	.align		4
        /*0318*/ 	.byte	0x04, 0x39
        /*031a*/ 	.short	(.L_98 - .L_97)


	//   ....[0]....
.L_97:
        /*031c*/ 	.word	0x000003e0
        /*0320*/ 	.word	0x000000ff
        /*0324*/ 	.word	0x00000128
        /*0328*/ 	.short	0x0100
        /*032a*/ 	.byte	0x06
	.zero		1


	//   ....[1]....
        /*032c*/ 	.word	0x000004c0
        /*0330*/ 	.word	0x000000ff
        /*0334*/ 	.word	0x00000118
        /*0338*/ 	.short	0x0100
        /*033a*/ 	.byte	0x04
	.zero		1


	//   ....[2]....
        /*033c*/ 	.word	0x000004d0
        /*0340*/ 	.word	0x000000ff
        /*0344*/ 	.word	0x00000110
        /*0348*/ 	.short	0x0100
        /*034a*/ 	.byte	0x04
	.zero		1


	//   ....[3]....
        /*034c*/ 	.word	0x000004e0
        /*0350*/ 	.word	0x000000ff
        /*0354*/ 	.word	0x00000120
        /*0358*/ 	.short	0x0100
        /*035a*/ 	.byte	0x04
	.zero		1


	//   ....[4]....
        /*035c*/ 	.word	0x000005a0
        /*0360*/ 	.word	0x000000ff
        /*0364*/ 	.word	0x000000e8
        /*0368*/ 	.short	0x0100
        /*036a*/ 	.byte	0x06
	.zero		1


	//   ....[5]....
        /*036c*/ 	.word	0x000007a0
        /*0370*/ 	.word	0x000000ff
        /*0374*/ 	.word	0x00000040
        /*0378*/ 	.short	0x0100
        /*037a*/ 	.byte	0x04
	.zero		1


	//   ....[6]....
        /*037c*/ 	.word	0x000007b0
        /*0380*/ 	.word	0x000000ff
        /*0384*/ 	.word	0x00000048
        /*0388*/ 	.short	0x0100
        /*038a*/ 	.byte	0x04
	.zero		1


	//   ....[7]....
        /*038c*/ 	.word	0x00000930
        /*0390*/ 	.word	0x000000ff
        /*0394*/ 	.word	0x00000050
        /*0398*/ 	.short	0x0100
        /*039a*/ 	.byte	0x08
	.zero		1


	//   ....[8]....
        /*039c*/ 	.word	0x00000940
        /*03a0*/ 	.word	0x000000ff
        /*03a4*/ 	.word	0x00000058
        /*03a8*/ 	.short	0x0100
        /*03aa*/ 	.byte	0x08
	.zero		1


	//   ....[9]....
        /*03ac*/ 	.word	0x00000ac0
        /*03b0*/ 	.word	0x000000ff
        /*03b4*/ 	.word	0x00000070
        /*03b8*/ 	.short	0x0100
        /*03ba*/ 	.byte	0x04
	.zero		1


	//   ....[10]....
        /*03bc*/ 	.word	0x00000ad0
        /*03c0*/ 	.word	0x000000ff
        /*03c4*/ 	.word	0x00000078
        /*03c8*/ 	.short	0x0100
        /*03ca*/ 	.byte	0x04
	.zero		1


	//   ....[11]....
        /*03cc*/ 	.word	0x00000ae0
        /*03d0*/ 	.word	0x000000ff
        /*03d4*/ 	.word	0x00000080
        /*03d8*/ 	.short	0x0100
        /*03da*/ 	.byte	0x04
	.zero		1


	//   ....[12]....
        /*03dc*/ 	.word	0x00000af0
        /*03e0*/ 	.word	0x000000ff
        /*03e4*/ 	.word	0x00000088
        /*03e8*/ 	.short	0x0100
        /*03ea*/ 	.byte	0x04
	.zero		1


	//   ....[13]....
        /*03ec*/ 	.word	0x00000c70
        /*03f0*/ 	.word	0x000000ff
        /*03f4*/ 	.word	0x00000090
        /*03f8*/ 	.short	0x0100
        /*03fa*/ 	.byte	0x08
	.zero		1


	//   ....[14]....
        /*03fc*/ 	.word	0x00000c80
        /*0400*/ 	.word	0x000000ff
        /*0404*/ 	.word	0x00000098
        /*0408*/ 	.short	0x0100
        /*040a*/ 	.byte	0x08
	.zero		1


	//   ....[15]....
        /*040c*/ 	.word	0x00000df0
        /*0410*/ 	.word	0x000000ff
        /*0414*/ 	.word	0x00000060
        /*0418*/ 	.short	0x0100
        /*041a*/ 	.byte	0x08
	.zero		1


	//   ....[16]....
        /*041c*/ 	.word	0x00000e00
        /*0420*/ 	.word	0x000000ff
        /*0424*/ 	.word	0x00000068
        /*0428*/ 	.short	0x0100
        /*042a*/ 	.byte	0x08
	.zero		1


	//   ....[17]....
        /*042c*/ 	.word	0x00001080
        /*0430*/ 	.word	0x000000ff
        /*0434*/ 	.word	0x00000020
        /*0438*/ 	.short	0x0100
        /*043a*/ 	.byte	0x05
	.zero		1


	//   ....[18]....
        /*043c*/ 	.word	0x00001090
        /*0440*/ 	.word	0x000000ff
        /*0444*/ 	.word	0x00000028
        /*0448*/ 	.short	0x0100
        /*044a*/ 	.byte	0x05
	.zero		1


	//   ....[19]....
        /*044c*/ 	.word	0x000010a0
        /*0450*/ 	.word	0x000000ff
        /*0454*/ 	.word	0x00000030
        /*0458*/ 	.short	0x0100
        /*045a*/ 	.byte	0x04
	.zero		1


	//   ....[20]....
        /*045c*/ 	.word	0x000010b0
        /*0460*/ 	.word	0x000000ff
        /*0464*/ 	.word	0x00000038
        /*0468*/ 	.short	0x0100
        /*046a*/ 	.byte	0x04
	.zero		1


	//   ....[21]....
        /*046c*/ 	.word	0x000010c0
        /*0470*/ 	.word	0x000000ff
        /*0474*/ 	.word	0x00000000
        /*0478*/ 	.short	0x0100
        /*047a*/ 	.byte	0x04
	.zero		1


	//   ....[22]....
        /*047c*/ 	.word	0x000010d0
        /*0480*/ 	.word	0x000000ff
        /*0484*/ 	.word	0x00000008
        /*0488*/ 	.short	0x0100
        /*048a*/ 	.byte	0x04
	.zero		1


	//   ....[23]....
        /*048c*/ 	.word	0x00001180
        /*0490*/ 	.word	0x000000ff
        /*0494*/ 	.word	0x00000100
        /*0498*/ 	.short	0x0100
        /*049a*/ 	.byte	0x04
	.zero		1


	//   ....[24]....
        /*049c*/ 	.word	0x00001190
        /*04a0*/ 	.word	0x000000ff
        /*04a4*/ 	.word	0x00000108
        /*04a8*/ 	.short	0x0100
        /*04aa*/ 	.byte	0x04
	.zero		1


	//   ....[25]....
        /*04ac*/ 	.word	0x000011a0
        /*04b0*/ 	.word	0x000000ff
        /*04b4*/ 	.word	0x00000010
        /*04b8*/ 	.short	0x0100
        /*04ba*/ 	.byte	0x04
	.zero		1


	//   ....[26]....
        /*04bc*/ 	.word	0x000011b0
        /*04c0*/ 	.word	0x000000ff
        /*04c4*/ 	.word	0x00000018
        /*04c8*/ 	.short	0x0100
        /*04ca*/ 	.byte	0x04
	.zero		1


	//   ....[27]....
        /*04cc*/ 	.word	0x000014b0
        /*04d0*/ 	.word	0x000000ff
        /*04d4*/ 	.word	0x00000118
        /*04d8*/ 	.short	0x010a
        /*04da*/ 	.byte	0x04
	.zero		1


	//   ....[28]....
        /*04dc*/ 	.word	0x00001500
        /*04e0*/ 	.word	0x000000ff
        /*04e4*/ 	.word	0x00000000
        /*04e8*/ 	.short	0x0101
        /*04ea*/ 	.byte	0x05
	.zero		1


	//   ....[29]....
        /*04ec*/ 	.word	0x00001510
        /*04f0*/ 	.word	0x000000ff
        /*04f4*/ 	.word	0x00000118
        /*04f8*/ 	.short	0x010a
        /*04fa*/ 	.byte	0x04
	.zero		1


	//   ....[30]....
        /*04fc*/ 	.word	0x00001550
        /*0500*/ 	.word	0x000000ff
        /*0504*/ 	.word	0x00000000
        /*0508*/ 	.short	0x0101
        /*050a*/ 	.byte	0x05
	.zero		1


	//   ....[31]....
        /*050c*/ 	.word	0x00001560
        /*0510*/ 	.word	0x000000ff
        /*0514*/ 	.word	0x00000118
        /*0518*/ 	.short	0x010a
        /*051a*/ 	.byte	0x04
	.zero		1


	//   ....[32]....
        /*051c*/ 	.word	0x000015a0
        /*0520*/ 	.word	0x000000ff
        /*0524*/ 	.word	0x00000000
        /*0528*/ 	.short	0x0101
        /*052a*/ 	.byte	0x05
	.zero		1


	//   ....[33]....
        /*052c*/ 	.word	0x000015b0
        /*0530*/ 	.word	0x000000ff
        /*0534*/ 	.word	0x00000118
        /*0538*/ 	.short	0x010a
        /*053a*/ 	.byte	0x04
	.zero		1


	//   ....[34]....
        /*053c*/ 	.word	0x00001600
        /*0540*/ 	.word	0x000000ff
        /*0544*/ 	.word	0x00000000
        /*0548*/ 	.short	0x0101
        /*054a*/ 	.byte	0x05
	.zero		1


	//   ....[35]....
        /*054c*/ 	.word	0x00001680
        /*0550*/ 	.word	0x000000ff
        /*0554*/ 	.word	0x00000118
        /*0558*/ 	.short	0x010a
        /*055a*/ 	.byte	0x04
	.zero		1


	//   ....[36]....
        /*055c*/ 	.word	0x000016e0
        /*0560*/ 	.word	0x000000ff
        /*0564*/ 	.word	0x00000000
        /*0568*/ 	.short	0x0101
        /*056a*/ 	.byte	0x05
	.zero		1


	//   ....[37]....
        /*056c*/ 	.word	0x00001880
        /*0570*/ 	.word	0x000000ff
        /*0574*/ 	.word	0x00000008
        /*0578*/ 	.short	0x010a
        /*057a*/ 	.byte	0x04
	.zero		1


	//   ....[38]....
        /*057c*/ 	.word	0x00001c90
        /*0580*/ 	.word	0x000000ff
        /*0584*/ 	.word	0x00000028
        /*0588*/ 	.short	0x010a
        /*058a*/ 	.byte	0x04
	.zero		1


	//   ....[39]....
        /*058c*/ 	.word	0x00001e40
        /*0590*/ 	.word	0x000000ff
        /*0594*/ 	.word	0x00000018
        /*0598*/ 	.short	0x010a
        /*059a*/ 	.byte	0x04
	.zero		1


	//   ....[40]....
        /*059c*/ 	.word	0x00002150
        /*05a0*/ 	.word	0x000000ff
        /*05a4*/ 	.word	0x00000038
        /*05a8*/ 	.short	0x010a
        /*05aa*/ 	.byte	0x04
	.zero		1


	//   ....[41]....
        /*05ac*/ 	.word	0x000022e0
        /*05b0*/ 	.word	0x000000ff
        /*05b4*/ 	.word	0x00000008
        /*05b8*/ 	.short	0x010a
        /*05ba*/ 	.byte	0x04
	.zero		1


	//   ....[42]....
        /*05bc*/ 	.word	0x000027e0
        /*05c0*/ 	.word	0x000000ff
        /*05c4*/ 	.word	0x00000018
        /*05c8*/ 	.short	0x010a
        /*05ca*/ 	.byte	0x04
	.zero		1


	//   ....[43]....
        /*05cc*/ 	.word	0x00002c60
        /*05d0*/ 	.word	0x000000ff
        /*05d4*/ 	.word	0x00000028
        /*05d8*/ 	.short	0x010a
        /*05da*/ 	.byte	0x04
	.zero		1


	//   ....[44]....
        /*05dc*/ 	.word	0x00002df0
        /*05e0*/ 	.word	0x000000ff
        /*05e4*/ 	.word	0x00000008
        /*05e8*/ 	.short	0x010a
        /*05ea*/ 	.byte	0x04
	.zero		1


	//   ....[45]....
        /*05ec*/ 	.word	0x00002ec0
        /*05f0*/ 	.word	0x000000ff
        /*05f4*/ 	.word	0x00000038
        /*05f8*/ 	.short	0x010a
        /*05fa*/ 	.byte	0x04
	.zero		1


	//   ....[46]....
        /*05fc*/ 	.word	0x00002ff0
        /*0600*/ 	.word	0x000000ff
        /*0604*/ 	.word	0x00000018
        /*0608*/ 	.short	0x010a
        /*060a*/ 	.byte	0x04
	.zero		1


	//   ....[47]....
        /*060c*/ 	.word	0x000030e0
        /*0610*/ 	.word	0x000000ff
        /*0614*/ 	.word	0x00000008
        /*0618*/ 	.short	0x010a
        /*061a*/ 	.byte	0x04
	.zero		1


	//   ....[48]....
        /*061c*/ 	.word	0x000031b0
        /*0620*/ 	.word	0x000000ff
        /*0624*/ 	.word	0x00000018
        /*0628*/ 	.short	0x010a
        /*062a*/ 	.byte	0x04
	.zero		1


	//   ....[49]....
        /*062c*/ 	.word	0x000032b0
        /*0630*/ 	.word	0x000000ff
        /*0634*/ 	.word	0x00000008
        /*0638*/ 	.short	0x010a
        /*063a*/ 	.byte	0x04
	.zero		1


	//   ....[50]....
        /*063c*/ 	.word	0x00003320
        /*0640*/ 	.word	0x000000ff
        /*0644*/ 	.word	0x00000028
        /*0648*/ 	.short	0x010a
        /*064a*/ 	.byte	0x04
	.zero		1


	//   ....[51]....
        /*064c*/ 	.word	0x00003380
        /*0650*/ 	.word	0x000000ff
        /*0654*/ 	.word	0x00000018
        /*0658*/ 	.short	0x010a
        /*065a*/ 	.byte	0x04
	.zero		1


	//   ....[52]....
        /*065c*/ 	.word	0x000033e0
        /*0660*/ 	.word	0x000000ff
        /*0664*/ 	.word	0x00000038
        /*0668*/ 	.short	0x010a
        /*066a*/ 	.byte	0x04
	.zero		1


	//   ....[53]....
        /*066c*/ 	.word	0x00003500
        /*0670*/ 	.word	0x000000ff
        /*0674*/ 	.word	0x000000e8
        /*0678*/ 	.short	0x0100
        /*067a*/ 	.byte	0x06
	.zero		1


	//   ....[54]....
        /*067c*/ 	.word	0x000037c0
        /*0680*/ 	.word	0x0000000e
        /*0684*/ 	.word	0x00000000
        /*0688*/ 	.short	0x010a
        /*068a*/ 	.byte	0xff
	.zero		1


	//   ....[55]....
        /*068c*/ 	.word	0x000037e0
        /*0690*/ 	.word	0x0000000e
        /*0694*/ 	.word	0x00000000
        /*0698*/ 	.short	0x010a
        /*069a*/ 	.byte	0xff
	.zero		1


	//   ....[56]....
        /*069c*/ 	.word	0x000039c0
        /*06a0*/ 	.word	0x0000000c
        /*06a4*/ 	.word	0x00000000
        /*06a8*/ 	.short	0x010a
        /*06aa*/ 	.byte	0xff
	.zero		1


	//   ....[57]....
        /*06ac*/ 	.word	0x000039e0
        /*06b0*/ 	.word	0x0000000c
        /*06b4*/ 	.word	0x00000000
        /*06b8*/ 	.short	0x010a
        /*06ba*/ 	.byte	0xff
	.zero		1


	//   ....[58]....
        /*06bc*/ 	.word	0x00003ad0
        /*06c0*/ 	.word	0x0000000c
        /*06c4*/ 	.word	0x00000000
        /*06c8*/ 	.short	0x0101
        /*06ca*/ 	.byte	0xff
	.zero		1


	//   ....[59]....
        /*06cc*/ 	.word	0x000056c0
        /*06d0*/ 	.word	0x000000ff
        /*06d4*/ 	.word	0x00000000
        /*06d8*/ 	.short	0x010a
        /*06da*/ 	.byte	0x18
	.zero		1


	//   ....[60]....
        /*06dc*/ 	.word	0x00005700
        /*06e0*/ 	.word	0x000000ff
        /*06e4*/ 	.word	0x00000098
        /*06e8*/ 	.short	0x010a
        /*06ea*/ 	.byte	0x18
	.zero		1


	//   ....[61]....
        /*06ec*/ 	.word	0x00005dc0
        /*06f0*/ 	.word	0x000000ff
        /*06f4*/ 	.word	0x00000010
        /*06f8*/ 	.short	0x010a
        /*06fa*/ 	.byte	0x18
	.zero		1


	//   ....[62]....
        /*06fc*/ 	.word	0x00005e70
        /*0700*/ 	.word	0x000000ff
        /*0704*/ 	.word	0x00000048
        /*0708*/ 	.short	0x010a
        /*070a*/ 	.byte	0x18
	.zero		1


	//   ....[63]....
        /*070c*/ 	.word	0x000063e0
        /*0710*/ 	.word	0x000000ff
        /*0714*/ 	.word	0x00000000
        /*0718*/ 	.short	0x010a
        /*071a*/ 	.byte	0x18
	.zero		1


	//   ....[64]....
        /*071c*/ 	.word	0x00006400
        /*0720*/ 	.word	0x000000ff
        /*0724*/ 	.word	0x00000058
        /*0728*/ 	.short	0x010a
        /*072a*/ 	.byte	0x18
	.zero		1


	//   ....[65]....
        /*072c*/ 	.word	0x000066f0
        /*0730*/ 	.word	0x000000ff
        /*0734*/ 	.word	0x00000010
        /*0738*/ 	.short	0x010a
        /*073a*/ 	.byte	0x18
	.zero		1


	//   ....[66]....
        /*073c*/ 	.word	0x00006980
        /*0740*/ 	.word	0x000000ff
        /*0744*/ 	.word	0x00000060
        /*0748*/ 	.short	0x010a
        /*074a*/ 	.byte	0x18
	.zero		1


	//   ....[67]....
        /*074c*/ 	.word	0x000069a0
        /*0750*/ 	.word	0x000000ff
        /*0754*/ 	.word	0x00000120
        /*0758*/ 	.short	0x010a
        /*075a*/ 	.byte	0x18
	.zero		1


	//   ....[68]....
        /*075c*/ 	.word	0x00006e40
        /*0760*/ 	.word	0x000000ff
        /*0764*/ 	.word	0x00000080
        /*0768*/ 	.short	0x010a
        /*076a*/ 	.byte	0x18
	.zero		1


	//   ....[69]....
        /*076c*/ 	.word	0x00006e70
        /*0770*/ 	.word	0x000000ff
        /*0774*/ 	.word	0x00000088
        /*0778*/ 	.short	0x010a
        /*077a*/ 	.byte	0x18
	.zero		1


	//   ....[70]....
        /*077c*/ 	.word	0x00006fc0
        /*0780*/ 	.word	0x00000005
        /*0784*/ 	.word	0x00000000
        /*0788*/ 	.short	0x0101
        /*078a*/ 	.byte	0xff
	.zero		1


	//   ....[71]....
        /*078c*/ 	.word	0x00006fd0
        /*0790*/ 	.word	0x000000ff
        /*0794*/ 	.word	0x000000e8
        /*0798*/ 	.short	0x010a
        /*079a*/ 	.byte	0x18
	.zero		1


	//   ....[72]....
        /*079c*/ 	.word	0x000072f0
        /*07a0*/ 	.word	0x000000ff
        /*07a4*/ 	.word	0x000000e8
        /*07a8*/ 	.short	0x0100
        /*07aa*/ 	.byte	0x18
	.zero		1


	//   ....[73]....
        /*07ac*/ 	.word	0x00007780
        /*07b0*/ 	.word	0x000000ff
        /*07b4*/ 	.word	0x00000020
        /*07b8*/ 	.short	0x010a
        /*07ba*/ 	.byte	0x04
	.zero		1


	//   ....[74]....
        /*07bc*/ 	.word	0x000077b0
        /*07c0*/ 	.word	0x000000ff
        /*07c4*/ 	.word	0x00000040
        /*07c8*/ 	.short	0x010a
        /*07ca*/ 	.byte	0x04
	.zero		1


	//   ....[75]....
        /*07cc*/ 	.word	0x000078c0
        /*07d0*/ 	.word	0x000000ff
        /*07d4*/ 	.word	0x00000000
        /*07d8*/ 	.short	0x0101
        /*07da*/ 	.byte	0x15
	.zero		1


	//   ....[76]....
        /*07dc*/ 	.word	0x00008810
        /*07e0*/ 	.word	0x000000ff
        /*07e4*/ 	.word	0x00000028
        /*07e8*/ 	.short	0x0101
        /*07ea*/ 	.byte	0x04
	.zero		1


	//   ....[77]....
        /*07ec*/ 	.word	0x00008820
        /*07f0*/ 	.word	0x000000ff
        /*07f4*/ 	.word	0x00000030
        /*07f8*/ 	.short	0x010a
        /*07fa*/ 	.byte	0x04
	.zero		1


	//   ....[78]....
        /*07fc*/ 	.word	0x00008850
        /*0800*/ 	.word	0x000000ff
        /*0804*/ 	.word	0x00000050
        /*0808*/ 	.short	0x010a
        /*080a*/ 	.byte	0x04
	.zero		1


	//   ....[79]....
        /*080c*/ 	.word	0x00008a40
        /*0810*/ 	.word	0x000000ff
        /*0814*/ 	.word	0x00000068
        /*0818*/ 	.short	0x010a
        /*081a*/ 	.byte	0x04
	.zero		1


	//   ....[80]....
        /*081c*/ 	.word	0x000095a0
        /*0820*/ 	.word	0x000000ff
        /*0824*/ 	.word	0x00000000
        /*0828*/ 	.short	0x0101
        /*082a*/ 	.byte	0x14
	.zero		1


	//   ....[81]....
        /*082c*/ 	.word	0x000095b0
        /*0830*/ 	.word	0x000000ff
        /*0834*/ 	.word	0x00000128
        /*0838*/ 	.short	0x010a
        /*083a*/ 	.byte	0x04
	.zero		1


	//   ....[82]....
        /*083c*/ 	.word	0x00009770
        /*0840*/ 	.word	0x000000ff
        /*0844*/ 	.word	0x00000038
        /*0848*/ 	.short	0x0101
        /*084a*/ 	.byte	0x04
	.zero		1


	//   ....[83]....
        /*084c*/ 	.word	0x00009780
        /*0850*/ 	.word	0x000000ff
        /*0854*/ 	.word	0x00000000
        /*0858*/ 	.short	0x0101
        /*085a*/ 	.byte	0x13
	.zero		1


	//   ....[84]....
        /*085c*/ 	.word	0x00009970
        /*0860*/ 	.word	0x000000ff
        /*0864*/ 	.word	0x00000070
        /*0868*/ 	.short	0x010a
        /*086a*/ 	.byte	0x06
	.zero		1


	//   ....[85]....
        /*086c*/ 	.word	0x0000a120
        /*0870*/ 	.word	0x000000ff
        /*0874*/ 	.word	0x00000000
        /*0878*/ 	.short	0x0101
        /*087a*/ 	.byte	0x05
	.zero		1


	//   ....[86]....
        /*087c*/ 	.word	0x0000a130
        /*0880*/ 	.word	0x000000ff
        /*0884*/ 	.word	0x00000078
        /*0888*/ 	.short	0x010a
        /*088a*/ 	.byte	0x06
	.zero		1


	//   ....[87]....
        /*088c*/ 	.word	0x0000ad50
        /*0890*/ 	.word	0x000000ff
        /*0894*/ 	.word	0x00000000
        /*0898*/ 	.short	0x0101
        /*089a*/ 	.byte	0x04
	.zero		1


	//   ....[88]....
        /*089c*/ 	.word	0x0000ae20
        /*08a0*/ 	.word	0x000000ff
        /*08a4*/ 	.word	0x000000e8
        /*08a8*/ 	.short	0x0100
        /*08aa*/ 	.byte	0x06
	.zero		1


	//   ....[89]....
        /*08ac*/ 	.word	0x0000af10
        /*08b0*/ 	.word	0x000000ff
        /*08b4*/ 	.word	0x000000e8
        /*08b8*/ 	.short	0x0100
        /*08ba*/ 	.byte	0x06
	.zero		1


	//   ....[90]....
        /*08bc*/ 	.word	0x0000b340
        /*08c0*/ 	.word	0x000000ff
        /*08c4*/ 	.word	0x00000090
        /*08c8*/ 	.short	0x010a
        /*08ca*/ 	.byte	0x06
	.zero		1


	//   ....[91]....
        /*08cc*/ 	.word	0x0000b430
        /*08d0*/ 	.word	0x000000ff
        /*08d4*/ 	.word	0x00000000
        /*08d8*/ 	.short	0x0101
        /*08da*/ 	.byte	0x19
	.zero		1


	//   ....[92]....
        /*08dc*/ 	.word	0x0000ba40
        /*08e0*/ 	.word	0x000000ff
        /*08e4*/ 	.word	0x00000128
        /*08e8*/ 	.short	0x0101
        /*08ea*/ 	.byte	0x06
	.zero		1


	//   ....[93]....
        /*08ec*/ 	.word	0x0000bb70
        /*08f0*/ 	.word	0x000000ff
        /*08f4*/ 	.word	0x000000e8
        /*08f8*/ 	.short	0x0100
        /*08fa*/ 	.byte	0x06
	.zero		1


	//   ....[94]....
        /*08fc*/ 	.word	0x0000bc40
        /*0900*/ 	.word	0x000000ff
        /*0904*/ 	.word	0x000000e8
        /*0908*/ 	.short	0x0100
        /*090a*/ 	.byte	0x06
	.zero		1


	//   ....[95]....
        /*090c*/ 	.word	0x0000bc90
        /*0910*/ 	.word	0x00000007
        /*0914*/ 	.word	0x00000118
        /*0918*/ 	.short	0x010a
        /*091a*/ 	.byte	0xff
	.zero		1


	//   ....[96]....
        /*091c*/ 	.word	0x0000bd10
        /*0920*/ 	.word	0x00000007
        /*0924*/ 	.word	0x00000118
        /*0928*/ 	.short	0x010a
        /*092a*/ 	.byte	0xff
	.zero		1


	//   ....[97]....
        /*092c*/ 	.word	0x0000bd70
        /*0930*/ 	.word	0x00000007
        /*0934*/ 	.word	0x00000118
        /*0938*/ 	.short	0x010a
        /*093a*/ 	.byte	0xff
	.zero		1


	//   ....[98]....
        /*093c*/ 	.word	0x0000bdf0
        /*0940*/ 	.word	0x00000007
        /*0944*/ 	.word	0x00000118
        /*0948*/ 	.short	0x010a
        /*094a*/ 	.byte	0xff
	.zero		1


	//   ....[99]....
        /*094c*/ 	.word	0x0000be60
        /*0950*/ 	.word	0x00000007
        /*0954*/ 	.word	0x00000118
        /*0958*/ 	.short	0x010a
        /*095a*/ 	.byte	0xff
	.zero		1


	//   ....[100]....
        /*095c*/ 	.word	0x0000bee0
        /*0960*/ 	.word	0x00000007
        /*0964*/ 	.word	0x00000008
        /*0968*/ 	.short	0x010a
        /*096a*/ 	.byte	0xff
	.zero		1


	//   ....[101]....
        /*096c*/ 	.word	0x0000bf60
        /*0970*/ 	.word	0x00000007
        /*0974*/ 	.word	0x00000028
        /*0978*/ 	.short	0x010a
        /*097a*/ 	.byte	0xff
	.zero		1


	//   ....[102]....
        /*097c*/ 	.word	0x0000bfe0
        /*0980*/ 	.word	0x00000007
        /*0984*/ 	.word	0x00000018
        /*0988*/ 	.short	0x010a
        /*098a*/ 	.byte	0xff
	.zero		1


	//   ....[103]....
        /*098c*/ 	.word	0x0000c060
        /*0990*/ 	.word	0x00000007
        /*0994*/ 	.word	0x00000038
        /*0998*/ 	.short	0x010a
        /*099a*/ 	.byte	0xff
	.zero		1


	//   ....[104]....
        /*099c*/ 	.word	0x0000c0c0
        /*09a0*/ 	.word	0x00000007
        /*09a4*/ 	.word	0x00000008
        /*09a8*/ 	.short	0x010a
        /*09aa*/ 	.byte	0xff
	.zero		1


	//   ....[105]....
        /*09ac*/ 	.word	0x0000c120
        /*09b0*/ 	.word	0x00000007
        /*09b4*/ 	.word	0x00000018
        /*09b8*/ 	.short	0x010a
        /*09ba*/ 	.byte	0xff
	.zero		1


	//   ....[106]....
        /*09bc*/ 	.word	0x0000c1a0
        /*09c0*/ 	.word	0x00000007
        /*09c4*/ 	.word	0x00000028
        /*09c8*/ 	.short	0x010a
        /*09ca*/ 	.byte	0xff
	.zero		1


	//   ....[107]....
        /*09cc*/ 	.word	0x0000c220
        /*09d0*/ 	.word	0x00000007
        /*09d4*/ 	.word	0x00000008
        /*09d8*/ 	.short	0x010a
        /*09da*/ 	.byte	0xff
	.zero		1


	//   ....[108]....
        /*09dc*/ 	.word	0x0000c2a0
        /*09e0*/ 	.word	0x00000007
        /*09e4*/ 	.word	0x00000038
        /*09e8*/ 	.short	0x010a
        /*09ea*/ 	.byte	0xff
	.zero		1


	//   ....[109]....
        /*09ec*/ 	.word	0x0000c320
        /*09f0*/ 	.word	0x00000007
        /*09f4*/ 	.word	0x00000018
        /*09f8*/ 	.short	0x010a
        /*09fa*/ 	.byte	0xff
	.zero		1


	//   ....[110]....
        /*09fc*/ 	.word	0x0000c380
        /*0a00*/ 	.word	0x00000007
        /*0a04*/ 	.word	0x00000008
        /*0a08*/ 	.short	0x010a
        /*0a0a*/ 	.byte	0xff
	.zero		1


	//   ....[111]....
        /*0a0c*/ 	.word	0x0000c3e0
        /*0a10*/ 	.word	0x00000007
        /*0a14*/ 	.word	0x00000018
        /*0a18*/ 	.short	0x010a
        /*0a1a*/ 	.byte	0xff
	.zero		1


	//   ....[112]....
        /*0a1c*/ 	.word	0x0000c460
        /*0a20*/ 	.word	0x00000007
        /*0a24*/ 	.word	0x00000008
        /*0a28*/ 	.short	0x010a
        /*0a2a*/ 	.byte	0xff
	.zero		1


	//   ....[113]....
        /*0a2c*/ 	.word	0x0000c4d0
        /*0a30*/ 	.word	0x00000007
        /*0a34*/ 	.word	0x00000028
        /*0a38*/ 	.short	0x010a
        /*0a3a*/ 	.byte	0xff
	.zero		1


	//   ....[114]....
        /*0a3c*/ 	.word	0x0000c550
        /*0a40*/ 	.word	0x00000007
        /*0a44*/ 	.word	0x00000018
        /*0a48*/ 	.short	0x010a
        /*0a4a*/ 	.byte	0xff
	.zero		1


	//   ....[115]....
        /*0a4c*/ 	.word	0x0000c5c0
        /*0a50*/ 	.word	0x00000007
        /*0a54*/ 	.word	0x00000038
        /*0a58*/ 	.short	0x010a
        /*0a5a*/ 	.byte	0xff
	.zero		1


	//   ....[116]....
        /*0a5c*/ 	.word	0x0000c620
        /*0a60*/ 	.word	0x0000000e
        /*0a64*/ 	.word	0x00000000
        /*0a68*/ 	.short	0x010a
        /*0a6a*/ 	.byte	0xff
	.zero		1


	//   ....[117]....
        /*0a6c*/ 	.word	0x0000c680
        /*0a70*/ 	.word	0x0000000c
        /*0a74*/ 	.word	0x00000000
        /*0a78*/ 	.short	0x010a
        /*0a7a*/ 	.byte	0xff
	.zero		1


	//   ....[118]....
        /*0a7c*/ 	.word	0x0000c6e0
        /*0a80*/ 	.word	0x00000004
        /*0a84*/ 	.word	0x00000000
        /*0a88*/ 	.short	0x010a
        /*0a8a*/ 	.byte	0xff
	.zero		1


	//   ....[119]....
        /*0a8c*/ 	.word	0x0000c750
        /*0a90*/ 	.word	0x00000005
        /*0a94*/ 	.word	0x00000098
        /*0a98*/ 	.short	0x010a
        /*0a9a*/ 	.byte	0xff
	.zero		1


	//   ....[120]....
        /*0a9c*/ 	.word	0x0000c7b0
        /*0aa0*/ 	.word	0x00000004
        /*0aa4*/ 	.word	0x00000010
        /*0aa8*/ 	.short	0x010a
        /*0aaa*/ 	.byte	0xff
	.zero		1


	//   ....[121]....
        /*0aac*/ 	.word	0x0000c830
        /*0ab0*/ 	.word	0x0000001a
        /*0ab4*/ 	.word	0x00000048
        /*0ab8*/ 	.short	0x010a
        /*0aba*/ 	.byte	0xff
	.zero		1


	//   ....[122]....
        /*0abc*/ 	.word	0x0000c8b0
        /*0ac0*/ 	.word	0x00000004
        /*0ac4*/ 	.word	0x00000000
        /*0ac8*/ 	.short	0x010a
        /*0aca*/ 	.byte	0xff
	.zero		1


	//   ....[123]....
        /*0acc*/ 	.word	0x0000c930
        /*0ad0*/ 	.word	0x0000001b
        /*0ad4*/ 	.word	0x00000058
        /*0ad8*/ 	.short	0x010a
        /*0ada*/ 	.byte	0xff
	.zero		1


	//   ....[124]....
        /*0adc*/ 	.word	0x0000c9b0
        /*0ae0*/ 	.word	0x0000001a
        /*0ae4*/ 	.word	0x00000010
        /*0ae8*/ 	.short	0x010a
        /*0aea*/ 	.byte	0xff
	.zero		1


	//   ....[125]....
        /*0aec*/ 	.word	0x0000ca20
        /*0af0*/ 	.word	0x00000004
        /*0af4*/ 	.word	0x00000060
        /*0af8*/ 	.short	0x010a
        /*0afa*/ 	.byte	0xff
	.zero		1


	//   ....[126]....
        /*0afc*/ 	.word	0x0000caa0
        /*0b00*/ 	.word	0x00000004
        /*0b04*/ 	.word	0x00000120
        /*0b08*/ 	.short	0x010a
        /*0b0a*/ 	.byte	0xff
	.zero		1


	//   ....[127]....
        /*0b0c*/ 	.word	0x0000cb20
        /*0b10*/ 	.word	0x00000004
        /*0b14*/ 	.word	0x00000080
        /*0b18*/ 	.short	0x010a
        /*0b1a*/ 	.byte	0xff
	.zero		1


	//   ....[128]....
        /*0b1c*/ 	.word	0x0000cba0
        /*0b20*/ 	.word	0x00000004
        /*0b24*/ 	.word	0x00000088
        /*0b28*/ 	.short	0x010a
        /*0b2a*/ 	.byte	0xff
	.zero		1


	//   ....[129]....
        /*0b2c*/ 	.word	0x0000cc00
        /*0b30*/ 	.word	0x00000004
        /*0b34*/ 	.word	0x000000e8
        /*0b38*/ 	.short	0x010a
        /*0b3a*/ 	.byte	0xff
	.zero		1


	//   ....[130]....
        /*0b3c*/ 	.word	0x0000cc80
        /*0b40*/ 	.word	0x00000005
        /*0b44*/ 	.word	0x00000020
        /*0b48*/ 	.short	0x010a
        /*0b4a*/ 	.byte	0xff
	.zero		1


	//   ....[131]....
        /*0b4c*/ 	.word	0x0000cd00
        /*0b50*/ 	.word	0x00000004
        /*0b54*/ 	.word	0x00000040
        /*0b58*/ 	.short	0x010a
        /*0b5a*/ 	.byte	0xff
	.zero		1


	//   ....[132]....
        /*0b5c*/ 	.word	0x0000cd80
        /*0b60*/ 	.word	0x00000004
        /*0b64*/ 	.word	0x00000030
        /*0b68*/ 	.short	0x010a
        /*0b6a*/ 	.byte	0xff
	.zero		1


	//   ....[133]....
        /*0b6c*/ 	.word	0x0000ce00
        /*0b70*/ 	.word	0x00000004
        /*0b74*/ 	.word	0x00000050
        /*0b78*/ 	.short	0x010a
        /*0b7a*/ 	.byte	0xff
	.zero		1


	//   ....[134]....
        /*0b7c*/ 	.word	0x0000ce80
        /*0b80*/ 	.word	0x00000004
        /*0b84*/ 	.word	0x00000068
        /*0b88*/ 	.short	0x010a
        /*0b8a*/ 	.byte	0xff
	.zero		1


	//   ....[135]....
        /*0b8c*/ 	.word	0x0000cf00
        /*0b90*/ 	.word	0x00000004
        /*0b94*/ 	.word	0x00000128
        /*0b98*/ 	.short	0x010a
        /*0b9a*/ 	.byte	0xff
	.zero		1


	//   ....[136]....
        /*0b9c*/ 	.word	0x0000cf60
        /*0ba0*/ 	.word	0x00000007
        /*0ba4*/ 	.word	0x00000070
        /*0ba8*/ 	.short	0x010a
        /*0baa*/ 	.byte	0xff
	.zero		1


	//   ....[137]....
        /*0bac*/ 	.word	0x0000cfc0
        /*0bb0*/ 	.word	0x00000004
        /*0bb4*/ 	.word	0x00000078
        /*0bb8*/ 	.short	0x010a
        /*0bba*/ 	.byte	0xff
	.zero		1


	//   ....[138]....
        /*0bbc*/ 	.word	0x0000d030
        /*0bc0*/ 	.word	0x00000003
        /*0bc4*/ 	.word	0x00000090
        /*0bc8*/ 	.short	0x010a
        /*0bca*/ 	.byte	0xff
	.zero		1


	//----- nvinfo : EIATTR_NUM_MBARRIERS
	.align		4
.L_98:
        /*0bcc*/ 	.byte	0x03, 0x38
        /*0bce*/ 	.short	0x0021


	//----- nvinfo : EIATTR_EXIT_INSTR_OFFSETS
	.align		4
        /*0bd0*/ 	.byte	0x04, 0x1c
        /*0bd2*/ 	.short	(.L_100 - .L_99)


	//   ....[0]....
.L_99:
        /*0bd4*/ 	.word	0x0000bc70


	//----- nvinfo : EIATTR_REQNTID
	.align		4
.L_100:
        /*0bd8*/ 	.byte	0x04, 0x10
        /*0bda*/ 	.short	(.L_102 - .L_101)
.L_101:
        /*0bdc*/ 	.word	0x00000200
        /*0be0*/ 	.word	0x00000001
        /*0be4*/ 	.word	0x00000001


	//----- nvinfo : EIATTR_CRS_STACK_SIZE
	.align		4
.L_102:
        /*0be8*/ 	.byte	0x04, 0x1e
        /*0bea*/ 	.short	(.L_104 - .L_103)
.L_103:
        /*0bec*/ 	.word	0x00000000


	//----- nvinfo : EIATTR_CBANK_PARAM_SIZE
	.align		4
.L_104:
        /*0bf0*/ 	.byte	0x03, 0x19
        /*0bf2*/ 	.short	0x0630


	//----- nvinfo : EIATTR_PARAM_CBANK
	.align		4
        /*0bf4*/ 	.byte	0x04, 0x0a
        /*0bf6*/ 	.short	(.L_106 - .L_105)
	.align		4
.L_105:
        /*0bf8*/ 	.word	index@(.nv.constant0.kernel_cutlass_kernel_flash_attncuteflash_bwd_sm100FlashAttentionBackwardSm100_object_at__tensor0000o19211101213_tensor0000_o_19210111213_tensor0000o19211101213_tensor0000_o_19210111213_t_0)
        /*0bfc*/ 	.short	0x0380
        /*0bfe*/ 	.short	0x0630


	//----- nvinfo : EIATTR_SW_WAR
	.align		4
.L_106:
        /*0c00*/ 	.byte	0x04, 0x36
        /*0c02*/ 	.short	(.L_108 - .L_107)
.L_107:
        /*0c04*/ 	.word	0x00000008
.L_108:


//--------------------- .nv.compat                --------------------------
	.section	.nv.compat,"",@"SHT_CUDA_COMPAT_INFO"
	.align	4
        /*0000*/ 	.byte	0x02, 0x02, 0x02, 0x00, 0x02, 0x05, 0x05, 0x00, 0x02, 0x03, 0x01, 0x00, 0x02, 0x06, 0x01, 0x00


//--------------------- .nv.callgraph             --------------------------
	.section	.nv.callgraph,"",@"SHT_CUDA_CALLGRAPH"
	.align	4
	.sectionentsize	8
	.align		4
        /*0000*/ 	.word	0x00000000
	.align		4
        /*0004*/ 	.word	0xffffffff
	.align		4
        /*0008*/ 	.word	0x00000000
	.align		4
        /*000c*/ 	.word	0xfffffffe
	.align		4
        /*0010*/ 	.word	0x00000000
	.align		4
        /*0014*/ 	.word	0xfffffffd
	.align		4
        /*0018*/ 	.word	0x00000000
	.align		4
        /*001c*/ 	.word	0xfffffffc


//--------------------- .text.kernel_cutlass_kernel_flash_attncuteflash_bwd_sm100FlashAttentionBackwardSm100_object_at__tensor0000o19211101213_tensor0000_o_19210111213_tensor0000o19211101213_tensor0000_o_19210111213_t_0 --------------------------
	.section	.text.kernel_cutlass_kernel_flash_attncuteflash_bwd_sm100FlashAttentionBackwardSm100_object_at__tensor0000o19211101213_tensor0000_o_19210111213_tensor0000o19211101213_tensor0000_o_19210111213_t_0,"ax",@progbits
	.align	128
        .global         kernel_cutlass_kernel_flash_attncuteflash_bwd_sm100FlashAttentionBackwardSm100_object_at__tensor0000o19211101213_tensor0000_o_19210111213_tensor0000o19211101213_tensor0000_o_19210111213_t_0
        .type           kernel_cutlass_kernel_flash_attncuteflash_bwd_sm100FlashAttentionBackwardSm100_object_at__tensor0000o19211101213_tensor0000_o_19210111213_tensor0000o19211101213_tensor0000_o_19210111213_t_0,@function
        .size           kernel_cutlass_kernel_flash_attncuteflash_bwd_sm100FlashAttentionBackwardSm100_object_at__tensor0000o19211101213_tensor0000_o_19210111213_tensor0000o19211101213_tensor0000_o_19210111213_t_0,(.L_x_231 - kernel_cutlass_kernel_flash_attncuteflash_bwd_sm100FlashAttentionBackwardSm100_object_at__tensor0000o19211101213_tensor0000_o_19210111213_tensor0000o19211101213_tensor0000_o_19210111213_t_0)
        .other          kernel_cutlass_kernel_flash_attncuteflash_bwd_sm100FlashAttentionBackwardSm100_object_at__tensor0000o19211101213_tensor0000_o_19210111213_tensor0000o19211101213_tensor0000_o_19210111213_t_0,@"STO_CUDA_ENTRY STV_DEFAULT"
kernel_cutlass_kernel_flash_attncuteflash_bwd_sm100FlashAttentionBackwardSm100_object_at__tensor0000o19211101213_tensor0000_o_19210111213_tensor0000o19211101213_tensor0000_o_19210111213_t_0:
.text.kernel_cutlass_kernel_flash_attncuteflash_bwd_sm100FlashAttentionBackwardSm100_object_at__tensor0000o19211101213_tensor0000_o_19210111213_tensor0000o19211101213_tensor0000_o_19210111213_t_0:
[----:B------:R-:W1:Y:S02]  /*0000*/  LDC R1, c[0x0][0x37c] ;  /* 0x0000df00ff017b82 */ /* 0x000e640000000800 */
[----:B-1----:R-:W-:Y:S01]  /*0010*/  IADD3 R1, PT, PT, R1, -0x20, RZ ;  /* 0xffffffe001017810 */ /* 0x002fe20007ffe0ff */
[----:B------:R-:W1:Y:S05]  /*0020*/  S2R R0, SR_TID.X ;  /* 0x0000000000007919 */ /* 0x000e6a0000002100 */
[----:B------:R-:W2:Y:S01]  /*0030*/  S2UR UR43, SR_CTAID.X ;  /* 0x00000000002b79c3 */ /* 0x000ea20000002500 */
[----:B------:R-:W-:Y:S01]  /*0040*/  BSSY.RECONVERGENT B0, `(.L_x_0) ;  /* 0x0000058000007945 */ /* 0x000fe20003800200 */
[----:B--2---:R-:W-:-:S06]  /*0050*/  ULOP3.LUT UR5, UR43, 0x1, URZ, 0xc0, !UPT ;  /* 0x000000012b057892 */ /* 0x004fcc000f8ec0ff */
[----:B------:R-:W-:Y:S01]  /*0060*/  IMAD.U32 R6, RZ, RZ, UR5 ;  /* 0x00000005ff067e24 */ /* 0x000fe2000f8e00ff */
[----:B-1----:R-:W-:-:S04]  /*0070*/  SHF.R.U32.HI R0, RZ, 0x5, R0 ;  /* 0x00000005ff007819 */ /* 0x002fc80000011600 */
[----:B------:R-:W-:-:S13]  /*0080*/  R2UR UR4, R0 ;  /* 0x00000000000472ca */ /* 0x000fda00000e0000 */
[----:B------:R-:W-:Y:S01]  /*0090*/  UISETP.NE.AND UP0, UPT, UR4, 0xd, UPT ;  /* 0x0000000d0400788c */ /* 0x000fe2000bf05270 */
[----:B------:R-:W-:-:S08]  /*00a0*/  IMAD.U32 R3, RZ, RZ, UR4 ;  /* 0x00000004ff037e24 */ /* 0x000fd0000f8e00ff */
[----:B------:R-:W-:Y:S05]  /*00b0*/  BRA.U UP0, `(.L_x_1) ;  /* 0x0000000100807547 */ /* 0x000fea000b800000 */
[----:B------:R-:W-:Y:S02]  /*00c0*/  ELECT P0, URZ, PT ;  /* 0x0000000000ff782f */ /* 0x000fe40003800000 */
[----:B------:R-:W-:-:S11]  /*00d0*/  PLOP3.LUT P2, PT, PT, PT, PT, 0x8, 0x80 ;  /* 0x000000000080781c */ /* 0x000fd60003f4e170 */
[----:B------:R-:W-:Y:S05]  /*00e0*/  @!P0 BRA `(.L_x_2) ;  /* 0x0000000400348947 */ /* 0x000fea0003800000 */
[----:B------:R-:W1:Y:S02]  /*00f0*/  LDCU.64 UR4, c[0x0][0x348] ;  /* 0x00006900ff0477ac */ /* 0x000e640008000a00 */
[----:B-1----:R-:W-:Y:S02]  /*0100*/  UIADD3 UR20, UP1, UPT, UR4, 0x180, URZ ;  /* 0x0000018004147890 */ /* 0x002fe4000ff3e0ff */
[----:B------:R-:W-:Y:S02]  /*0110*/  UIADD3 UR18, UP0, UPT, UR4, 0x200, URZ ;  /* 0x0000020004127890 */ /* 0x000fe4000ff1e0ff */
[----:B------:R-:W-:Y:S02]  /*0120*/  UIADD3 UR16, UP6, UPT, UR4, 0x280, URZ ;  /* 0x0000028004107890 */ /* 0x000fe4000ffde0ff */
[----:B------:R-:W-:Y:S02]  /*0130*/  UIADD3 UR14, UP5, UPT, UR4, 0x300, URZ ;  /* 0x00000300040e7890 */ /* 0x000fe4000ffbe0ff */
[----:B------:R-:W-:-:S02]  /*0140*/  UIADD3 UR12, UP4, UPT, UR4, 0x380, URZ ;  /* 0x00000380040c7890 */ /* 0x000fc4000ff9e0ff */
[----:B------:R-:W-:Y:S02]  /*0150*/  UIADD3.X UR21, UPT, UPT, URZ, UR5, URZ, UP1, !UPT ;  /* 0x00000005ff157290 */ /* 0x000fe40008ffe4ff */
[----:B------:R-:W-:Y:S02]  /*0160*/  UIADD3 UR10, UP3, UPT, UR4, 0x480, URZ ;  /* 0x00000480040a7890 */ /* 0x000fe4000ff7e0ff */
[----:B------:R-:W-:Y:S02]  /*0170*/  UIADD3.X UR19, UPT, UPT, URZ, UR5, URZ, UP0, !UPT ;  /* 0x00000005ff137290 */ /* 0x000fe400087fe4ff */
[----:B------:R-:W-:Y:S02]  /*0180*/  UIADD3 UR8, UP2, UPT, UR4, 0x400, URZ ;  /* 0x0000040004087890 */ /* 0x000fe4000ff5e0ff */
[----:B------:R-:W-:Y:S01]  /*0190*/  UIADD3.X UR17, UPT, UPT, URZ, UR5, URZ, UP6, !UPT ;  /* 0x00000005ff117290 */ /* 0x000fe2000b7fe4ff */
[----:B------:R3:W-:Y:S01]  /*01a0*/  UTMACCTL.PF [UR20] ;  /* 0x00000000140079b9 */ /* 0x0007e20008040000 */
[----:B------:R-:W-:-:S03]  /*01b0*/  UIADD3 UR6, UP1, UPT, UR4, 0x500, URZ ;  /* 0x0000050004067890 */ /* 0x000fc6000ff3e0ff */
[----:B------:R3:W-:Y:S01]  /*01c0*/  UTMACCTL.PF [UR18] ;  /* 0x00000000120079b9 */ /* 0x0007e20008040000 */
[----:B------:R-:W-:-:S03]  /*01d0*/  UIADD3.X UR15, UPT, UPT, URZ, UR5, URZ, UP5, !UPT ;  /* 0x00000005ff0f7290 */ /* 0x000fc6000affe4ff */
[----:B------:R3:W-:Y:S01]  /*01e0*/  UTMACCTL.PF [UR16] ;  /* 0x00000000100079b9 */ /* 0x0007e20008040000 */
[----:B------:R-:W-:Y:S02]  /*01f0*/  UIADD3 UR4, UP0, UPT, UR4, 0x580, URZ ;  /* 0x0000058004047890 */ /* 0x000fe4000ff1e0ff */
[----:B------:R-:W-:-:S03]  /*0200*/  UIADD3.X UR13, UPT, UPT, URZ, UR5, URZ, UP4, !UPT ;  /* 0x00000005ff0d7290 */ /* 0x000fc6000a7fe4ff */
[----:B------:R3:W-:Y:S01]  /*0210*/  UTMACCTL.PF [UR14] ;  /* 0x000000000e0079b9 */ /* 0x0007e20008040000 */
[----:B------:R-:W-:Y:S02]  /*0220*/  UIADD3.X UR11, UPT, UPT, URZ, UR5, URZ, UP3, !UPT ;  /* 0x00000005ff0b7290 */ /* 0x000fe40009ffe4ff */
[----:B------:R-:W-:-:S03]  /*0230*/  UIADD3.X UR9, UPT, UPT, URZ, UR5, URZ, UP2, !UPT ;  /* 0x00000005ff097290 */ /* 0x000fc600097fe4ff */
[----:B------:R3:W-:Y:S01]  /*0240*/  UTMACCTL.PF [UR12] ;  /* 0x000000000c0079b9 */ /* 0x0007e20008040000 */
[----:B------:R-:W-:-:S03]  /*0250*/  UIADD3.X UR7, UPT, UPT, URZ, UR5, URZ, UP1, !UPT ;  /* 0x00000005ff077290 */ /* 0x000fc60008ffe4ff */
[----:B------:R3:W-:Y:S01]  /*0260*/  UTMACCTL.PF [UR10] ;  /* 0x000000000a0079b9 */ /* 0x0007e20008040000 */
[----:B------:R-:W-:Y:S01]  /*0270*/  UIADD3.X UR5, UPT, UPT, URZ, UR5, URZ, UP0, !UPT ;  /* 0x00000005ff057290 */ /* 0x000fe200087fe4ff */
[----:B------:R3:W-:Y:S04]  /*0280*/  UTMACCTL.PF [UR8] ;  /* 0x00000000080079b9 */ /* 0x0007e80008040000 */
[----:B------:R3:W-:Y:S04]  /*0290*/  UTMACCTL.PF [UR6] ;  /* 0x00000000060079b9 */ /* 0x0007e80008040000 */
[----:B------:R3:W-:Y:S02]  /*02a0*/  UTMACCTL.PF [UR4] ;  /* 0x00000000040079b9 */ /* 0x0007e40008040000 */
[----:B---3--:R-:W-:Y:S05]  /*02b0*/  BRA `(.L_x_2) ;  /* 0x0000000000c07947 */ /* 0x008fea0003800000 */
.L_x_1:
[----:B------:R-:W-:-:S13]  /*02c0*/  R2UR UR4, R0 ;  /* 0x00000000000472ca */ /* 0x000fda00000e0000 */
[----:B------:R-:W-:-:S09]  /*02d0*/  UISETP.NE.AND UP0, UPT, UR4, 0xc, UPT ;  /* 0x0000000c0400788c */ /* 0x000fd2000bf05270 */
[----:B------:R-:W-:Y:S05]  /*02e0*/  BRA.U !UP0, `(.L_x_3) ;  /* 0x0000000108847547 */ /* 0x000fea000b800000 */
[----:B------:R-:W-:Y:S02]  /*02f0*/  R2UR UR4, R0 ;  /* 0x00000000000472ca */ /* 0x000fe400000e0000 */
[----:B------:R-:W-:-:S11]  /*0300*/  PLOP3.LUT P2, PT, PT, PT, PT, 0x8, 0x80 ;  /* 0x000000000080781c */ /* 0x000fd60003f4e170 */
[----:B------:R-:W-:-:S09]  /*0310*/  UISETP.NE.AND UP0, UPT, UR4, 0x4, UPT ;  /* 0x000000040400788c */ /* 0x000fd2000bf05270 */
[----:B------:R-:W-:Y:S05]  /*0320*/  BRA.U !UP0, `(.L_x_4) ;  /* 0x0000000108347547 */ /* 0x000fea000b800000 */
[----:B------:R-:W-:-:S13]  /*0330*/  R2UR UR4, R0 ;  /* 0x00000000000472ca */ /* 0x000fda00000e0000 */
[----:B------:R-:W-:-:S09]  /*0340*/  UISETP.NE.AND UP0, UPT, UR4, 0x2, UPT ;  /* 0x000000020400788c */ /* 0x000fd2000bf05270 */
[----:B------:R-:W-:Y:S05]  /*0350*/  BRA.U UP0, `(.L_x_2) ;  /* 0x0000000100987547 */ /* 0x000fea000b800000 */
[----:B------:R-:W1:Y:S01]  /*0360*/  S2UR UR4, SR_CgaCtaId ;  /* 0x00000000000479c3 */ /* 0x000e620000008800 */
[----:B------:R-:W-:Y:S01]  /*0370*/  UMOV UR6, 0x400 ;  /* 0x0000040000067882 */ /* 0x000fe20000000000 */
[----:B------:R-:W-:Y:S01]  /*0380*/  UMOV UR5, 0x4 ;  /* 0x0000000400057882 */ /* 0x000fe20000000000 */
[----:B-1----:R-:W-:Y:S02]  /*0390*/  ULEA UR6, UR4, UR6, 0x18 ;  /* 0x0000000604067291 */ /* 0x002fe4000f8ec0ff */
[----:B------:R-:W-:-:S04]  /*03a0*/  UIADD3 UR4, UPT, UPT, -UR5, 0x100000, URZ ;  /* 0x0010000005047890 */ /* 0x000fc8000fffe1ff */
[----:B------:R-:W-:Y:S02]  /*03b0*/  USHF.L.U32 UR5, UR4, 0xb, URZ ;  /* 0x0000000b04057899 */ /* 0x000fe400080006ff */
[----:B------:R-:W-:Y:S01]  /*03c0*/  USHF.L.U32 UR4, UR4, 0x1, URZ ;  /* 0x0000000104047899 */ /* 0x000fe200080006ff */
[----:B------:R-:W1:Y:S11]  /*03d0*/  FENCE.VIEW.ASYNC.S ;  /* 0x00000000000073c6 */ /* 0x000e760000000000 */
[----:B-1----:R3:W1:Y:S02]  /*03e0*/  SYNCS.EXCH.64 URZ, [UR6+0x128], UR4 ;  /* 0x0001280406ff75b2 */ /* 0x0026640008000100 */
[----:B---3--:R-:W-:Y:S05]  /*03f0*/  BRA `(.L_x_2) ;  /* 0x0000000000707947 */ /* 0x008fea0003800000 */
.L_x_4:
[----:B------:R-:W1:Y:S01]  /*0400*/  S2UR UR4, SR_CgaCtaId ;  /* 0x00000000000479c3 */ /* 0x000e620000008800 */
[----:B------:R-:W-:Y:S01]  /*0410*/  UMOV UR5, 0x400 ;  /* 0x0000040000057882 */ /* 0x000fe20000000000 */
[----:B------:R-:W-:Y:S01]  /*0420*/  UMOV UR6, 0x1 ;  /* 0x0000000100067882 */ /* 0x000fe20000000000 */
[----:B------:R-:W-:Y:S01]  /*0430*/  UMOV UR8, 0x2 ;  /* 0x0000000200087882 */ /* 0x000fe20000000000 */
[----:B------:R-:W-:-:S04]  /*0440*/  UIADD3 UR6, UPT, UPT, -UR6, 0x100000, URZ ;  /* 0x0010000006067890 */ /* 0x000fc8000fffe1ff */
[----:B------:R-:W-:Y:S02]  /*0450*/  USHF.L.U32 UR7, UR6, 0xb, URZ ;  /* 0x0000000b06077899 */ /* 0x000fe400080006ff */
[----:B------:R-:W-:Y:S02]  /*0460*/  USHF.L.U32 UR6, UR6, 0x1, URZ ;  /* 0x0000000106067899 */ /* 0x000fe400080006ff */
[----:B------:R-:W-:-:S04]  /*0470*/  UIADD3 UR8, UPT, UPT, -UR8, 0x100000, URZ ;  /* 0x0010000008087890 */ /* 0x000fc8000fffe1ff */
[----:B------:R-:W-:Y:S02]  /*0480*/  USHF.L.U32 UR9, UR8, 0xb, URZ ;  /* 0x0000000b08097899 */ /* 0x000fe400080006ff */
[----:B------:R-:W-:Y:S02]  /*0490*/  USHF.L.U32 UR8, UR8, 0x1, URZ ;  /* 0x0000000108087899 */ /* 0x000fe400080006ff */
[----:B-1----:R-:W-:Y:S01]  /*04a0*/  ULEA UR4, UR4, UR5, 0x18 ;  /* 0x0000000504047291 */ /* 0x002fe2000f8ec0ff */
[----:B------:R-:W1:Y:S11]  /*04b0*/  FENCE.VIEW.ASYNC.S ;  /* 0x00000000000073c6 */ /* 0x000e760000000000 */
[----:B-1----:R3:W4:Y:S01]  /*04c0*/  SYNCS.EXCH.64 URZ, [UR4+0x118], UR6 ;  /* 0x0001180604ff75b2 */ /* 0x0027220008000100 */
[----:B------:R3:W1:Y:S01]  /*04d0*/  SYNCS.EXCH.64 URZ, [UR4+0x110], UR6 ;  /* 0x0001100604ff75b2 */ /* 0x0006620008000100 */
[----:B------:R3:W2:Y:S02]  /*04e0*/  SYNCS.EXCH.64 URZ, [UR4+0x120], UR8 ;  /* 0x0001200804ff75b2 */ /* 0x0006a40008000100 */
[----:B---3--:R-:W-:Y:S05]  /*04f0*/  BRA `(.L_x_2) ;  /* 0x0000000000307947 */ /* 0x008fea0003800000 */
.L_x_3:
[----:B------:R-:W1:Y:S01]  /*0500*/  S2UR UR4, SR_CgaCtaId ;  /* 0x00000000000479c3 */ /* 0x000e620000008800 */
[----:B------:R-:W-:Y:S01]  /*0510*/  UMOV UR6, 0x400 ;  /* 0x0000040000067882 */ /* 0x000fe20000000000 */
[----:B------:R-:W-:Y:S01]  /*0520*/  UMOV UR5, 0x20 ;  /* 0x0000002000057882 */ /* 0x000fe20000000000 */
[----:B------:R-:W-:Y:S02]  /*0530*/  ELECT P0, URZ, PT ;  /* 0x0000000000ff782f */ /* 0x000fe40003800000 */
[----:B------:R-:W-:Y:S01]  /*0540*/  PLOP3.LUT P2, PT, PT, PT, PT, 0x80, 0x8 ;  /* 0x000000000008781c */ /* 0x000fe20003f4f070 */
[----:B-1----:R-:W-:Y:S02]  /*0550*/  ULEA UR6, UR4, UR6, 0x18 ;  /* 0x0000000604067291 */ /* 0x002fe4000f8ec0ff */
[----:B------:R-:W-:-:S04]  /*0560*/  UIADD3 UR4, UPT, UPT, -UR5, 0x100000, URZ ;  /* 0x0010000005047890 */ /* 0x000fc8000fffe1ff */
[----:B------:R-:W-:Y:S02]  /*0570*/  USHF.L.U32 UR5, UR4, 0xb, URZ ;  /* 0x0000000b04057899 */ /* 0x000fe400080006ff */
[----:B------:R-:W-:Y:S01]  /*0580*/  USHF.L.U32 UR4, UR4, 0x1, URZ ;  /* 0x0000000104047899 */ /* 0x000fe200080006ff */
[----:B------:R-:W1:Y:S11]  /*0590*/  FENCE.VIEW.ASYNC.S ;  /* 0x00000000000073c6 */ /* 0x000e760000000000 */
[----:B-1----:R1:W2:Y:S01]  /*05a0*/  SYNCS.EXCH.64 URZ, [UR6+0xe8], UR4 ;  /* 0x0000e80406ff75b2 */ /* 0x0022a20008000100 */
[----:B------:R-:W-:Y:S01]  /*05b0*/  NOP ;  /* 0x0000000000007918 */ /* 0x000fe20000000000 */
.L_x_2:
[----:B-1----:R-:W-:Y:S05]  /*05c0*/  BSYNC.RECONVERGENT B0 ;  /* 0x0000000000007941 */ /* 0x002fea0003800200 */
.L_x_0:
[----:B------:R-:W1:Y:S01]  /*05d0*/  S2UR UR5, SR_CgaCtaId ;  /* 0x00000000000579c3 */ /* 0x000e620000008800 */
[----:B------:R-:W-:Y:S01]  /*05e0*/  R2UR UR7, R0 ;  /* 0x00000000000772ca */ /* 0x000fe200000e0000 */
[----:B------:R-:W3:Y:S01]  /*05f0*/  LDCU UR6, c[0x0][0x36c] ;  /* 0x00006d80ff0677ac */ /* 0x000ee20008000800 */
[----:B------:R-:W-:-:S11]  /*0600*/  NOP ;  /* 0x0000000000007918 */ /* 0x000fd60000000000 */
[----:B------:R-:W-:Y:S02]  /*0610*/  UISETP.NE.AND UP1, UPT, UR7, URZ, UPT ;  /* 0x000000ff0700728c */ /* 0x000fe4000bf25270 */
[----:B-1----:R-:W-:Y:S01]  /*0620*/  ULEA.HI UR4, UR5, UR5, URZ, 0x1 ;  /* 0x0000000505047291 */ /* 0x002fe2000f8f08ff */
[----:B------:R-:W-:-:S03]  /*0630*/  IMAD.U32 R5, RZ, RZ, UR5 ;  /* 0x00000005ff057e24 */ /* 0x000fc6000f8e00ff */
[----:B------:R-:W-:-:S04]  /*0640*/  ULOP3.LUT UR10, UR4, 0xfffffffe, URZ, 0xc0, !UPT ;  /* 0xfffffffe040a7892 */ /* 0x000fc8000f8ec0ff */
[----:B------:R-:W-:-:S04]  /*0650*/  UISETP.NE.AND UP0, UPT, UR5, UR10, UPT ;  /* 0x0000000a0500728c */ /* 0x000fc8000bf05270 */
[----:B------:R-:W-:Y:S02]  /*0660*/  UISETP.LT.AND UP0, UPT, UR5, URZ, UP0 ;  /* 0x000000ff0500728c */ /* 0x000fe40008701270 */
[----:B------:R-:W-:-:S04]  /*0670*/  USHF.R.U32.HI UR5, URZ, 0x1, UR4 ;  /* 0x00000001ff057899 */ /* 0x000fc80008011604 */
[----:B------:R-:W-:-:S05]  /*0680*/  UIADD3 UR4, UPT, UPT, UR5, -0x1, URZ ;  /* 0xffffffff05047890 */ /* 0x000fca000fffe0ff */
[----:B------:R-:W-:Y:S02]  /*0690*/  @!UP0 UIADD3 UR4, UPT, UPT, UR5, URZ, URZ ;  /* 0x000000ff05048290 */ /* 0x000fe4000fffe0ff */
[----:B---3--:R-:W-:Y:S02]  /*06a0*/  UISETP.EQ.U32.AND UP0, UPT, UR6, 0x1, UPT ;  /* 0x000000010600788c */ /* 0x008fe4000bf02070 */
[----:B------:R-:W-:-:S06]  /*06b0*/  UIADD3 UR4, UPT, UPT, UR4, UR4, URZ ;  /* 0x0000000404047290 */ /* 0x000fcc000fffe0ff */
[----:B------:R-:W-:Y:S01]  /*06c0*/  MOV R2, UR4 ;  /* 0x0000000400027c02 */ /* 0x000fe20008000f00 */
[----:B------:R-:W-:Y:S06]  /*06d0*/  BRA.U UP1, `(.L_x_5) ;  /* 0x00000001013c7547 */ /* 0x000fec000b800000 */
        /* <DEDUP_REMOVED lines=12> */
[----:B-1----:R1:W3:Y:S01]  /*07a0*/  SYNCS.EXCH.64 URZ, [UR4+0x40], UR6 ;  /* 0x0000400604ff75b2 */ /* 0x0022e20008000100 */
[----:B------:R1:W4:Y:S01]  /*07b0*/  SYNCS.EXCH.64 URZ, [UR4+0x48], UR8 ;  /* 0x0000480804ff75b2 */ /* 0x0003220008000100 */
[----:B------:R-:W-:Y:S01]  /*07c0*/  NOP ;  /* 0x0000000000007918 */ /* 0x000fe20000000000 */
.L_x_5:
[----:B------:R-:W-:Y:S01]  /*07d0*/  NOP ;  /* 0x0000000000007918 */ /* 0x000fe20000000000 */
[----:B------:R-:W-:Y:S05]  /*07e0*/  BRA.U !UP0, `(.L_x_6) ;  /* 0x0000000108087547 */ /* 0x000fea000b800000 */
[----:B--234-:R-:W-:Y:S01]  /*07f0*/  UCGABAR_ARV ;  /* 0x00000000000079c7 */ /* 0x01cfe20008000000 */
[----:B------:R-:W-:Y:S05]  /*0800*/  BRA `(.L_x_7) ;  /* 0x0000000000047947 */ /* 0x000fea0003800000 */
.L_x_6:
[----:B--234-:R-:W-:Y:S01]  /*0810*/  NOP ;  /* 0x0000000000007918 */ /* 0x01cfe20000000000 */
.L_x_7:
[----:B------:R-:W-:Y:S05]  /*0820*/  BRA.U !UP0, `(.L_x_8) ;  /* 0x00000001080c7547 */ /* 0x000fea000b800000 */
[----:B------:R-:W-:Y:S01]  /*0830*/  UCGABAR_WAIT ;  /* 0x0000000000007dc7 */ /* 0x000fe20008000000 */
[----:B------:R-:W-:Y:S01]  /*0840*/  CCTL.IVALL ;  /* 0x00000000ff00798f */ /* 0x000fe20002000000 */
[----:B------:R-:W-:Y:S05]  /*0850*/  BRA `(.L_x_9) ;  /* 0x0000000000047947 */ /* 0x000fea0003800000 */
.L_x_8:
[----:B------:R-:W-:Y:S06]  /*0860*/  BAR.SYNC.DEFER_BLOCKING 0x0 ;  /* 0x0000000000007b1d */ /* 0x000fec0000010000 */
.L_x_9:
[----:B-1----:R-:W-:Y:S01]  /*0870*/  R2UR UR7, R5 ;  /* 0x00000000050772ca */ /* 0x002fe200000e0000 */
[----:B------:R-:W-:Y:S01]  /*0880*/  @!UP1 UMOV UR4, 0x400 ;  /* 0x0000040000049882 */ /* 0x000fe20000000000 */
[----:B------:R-:W-:Y:S01]  /*0890*/  UMOV UR6, 0x1 ;  /* 0x0000000100067882 */ /* 0x000fe20000000000 */
[----:B------:R-:W-:-:S10]  /*08a0*/  UMOV UR5, 0x10 ;  /* 0x0000001000057882 */ /* 0x000fd40000000000 */
[----:B------:R-:W-:Y:S02]  /*08b0*/  @!UP1 ULEA UR8, UR7, UR4, 0x18 ;  /* 0x0000000407089291 */ /* 0x000fe4000f8ec0ff */
[----:B------:R-:W-:-:S04]  /*08c0*/  @!UP1 UIADD3 UR6, UPT, UPT, -UR6, 0x100000, URZ ;  /* 0x0010000006069890 */ /* 0x000fc8000fffe1ff */
[----:B------:R-:W-:Y:S02]  /*08d0*/  @!UP1 USHF.L.U32 UR7, UR6, 0xb, URZ ;  /* 0x0000000b06079899 */ /* 0x000fe400080006ff */
[----:B------:R-:W-:Y:S02]  /*08e0*/  @!UP1 USHF.L.U32 UR6, UR6, 0x1, URZ ;  /* 0x0000000106069899 */ /* 0x000fe400080006ff */
[----:B------:R-:W-:-:S04]  /*08f0*/  @!UP1 UIADD3 UR4, UPT, UPT, -UR5, 0x100000, URZ ;  /* 0x0010000005049890 */ /* 0x000fc8000fffe1ff */
[----:B------:R-:W-:Y:S02]  /*0900*/  @!UP1 USHF.L.U32 UR5, UR4, 0xb, URZ ;  /* 0x0000000b04059899 */ /* 0x000fe400080006ff */
[----:B------:R-:W-:Y:S01]  /*0910*/  @!UP1 USHF.L.U32 UR4, UR4, 0x1, URZ ;  /* 0x0000000104049899 */ /* 0x000fe200080006ff */
[----:B------:R-:W1:Y:S03]  /*0920*/  FENCE.VIEW.ASYNC.S ;  /* 0x00000000000073c6 */ /* 0x000e660000000000 */
[----:B-1----:R1:W2:Y:S08]  /*0930*/  @!UP1 SYNCS.EXCH.64 URZ, [UR8+0x50], UR6 ;  /* 0x0000500608ff95b2 */ /* 0x0022b00008000100 */
[----:B------:R1:W3:Y:S01]  /*0940*/  @!UP1 SYNCS.EXCH.64 URZ, [UR8+0x58], UR4 ;  /* 0x0000580408ff95b2 */ /* 0x0002e20008000100 */
[----:B------:R-:W-:Y:S01]  /*0950*/  NOP ;  /* 0x0000000000007918 */ /* 0x000fe20000000000 */
[----:B------:R-:W-:Y:S05]  /*0960*/  BRA.U !UP0, `(.L_x_10) ;  /* 0x0000000108087547 */ /* 0x000fea000b800000 */
[----:B--23--:R-:W-:Y:S01]  /*0970*/  UCGABAR_ARV ;  /* 0x00000000000079c7 */ /* 0x00cfe20008000000 */
[----:B------:R-:W-:Y:S05]  /*0980*/  BRA `(.L_x_11) ;  /* 0x0000000000047947 */ /* 0x000fea0003800000 */
.L_x_10:
[----:B--23--:R-:W-:Y:S01]  /*0990*/  NOP ;  /* 0x0000000000007918 */ /* 0x00cfe20000000000 */
.L_x_11:
[----:B------:R-:W-:Y:S05]  /*09a0*/  BRA.U !UP0, `(.L_x_12) ;  /* 0x00000001080c7547 */ /* 0x000fea000b800000 */
[----:B------:R-:W-:Y:S01]  /*09b0*/  UCGABAR_WAIT ;  /* 0x0000000000007dc7 */ /* 0x000fe20008000000 */
[----:B------:R-:W-:Y:S01]  /*09c0*/  CCTL.IVALL ;  /* 0x00000000ff00798f */ /* 0x000fe20002000000 */
[----:B------:R-:W-:Y:S05]  /*09d0*/  BRA `(.L_x_13) ;  /* 0x0000000000047947 */ /* 0x000fea0003800000 */
.L_x_12:
[----:B------:R-:W-:Y:S06]  /*09e0*/  BAR.SYNC.DEFER_BLOCKING 0x0 ;  /* 0x0000000000007b1d */ /* 0x000fec0000010000 */
.L_x_13:
[----:B------:R-:W-:Y:S05]  /*09f0*/  BRA.U UP1, `(.L_x_14) ;  /* 0x0000000101447547 */ /* 0x000fea000b800000 */
[----:B-1----:R-:W-:Y:S01]  /*0a00*/  R2UR UR5, R5 ;  /* 0x00000000050572ca */ /* 0x002fe200000e0000 */
        /* <DEDUP_REMOVED lines=9> */
[----:B------:R-:W-:Y:S01]  /*0aa0*/  ULEA UR4, UR5, UR4, 0x18 ;  /* 0x0000000405047291 */ /* 0x000fe2000f8ec0ff */
[----:B------:R-:W1:Y:S11]  /*0ab0*/  FENCE.VIEW.ASYNC.S ;  /* 0x00000000000073c6 */ /* 0x000e760000000000 */
[----:B-1----:R2:W3:Y:S01]  /*0ac0*/  SYNCS.EXCH.64 URZ, [UR4+0x70], UR8 ;  /* 0x0000700804ff75b2 */ /* 0x0024e20008000100 */
[----:B------:R2:W4:Y:S01]  /*0ad0*/  SYNCS.EXCH.64 URZ, [UR4+0x78], UR8 ;  /* 0x0000780804ff75b2 */ /* 0x0005220008000100 */
[----:B------:R2:W1:Y:S01]  /*0ae0*/  SYNCS.EXCH.64 URZ, [UR4+0x80], UR6 ;  /* 0x0000800604ff75b2 */ /* 0x0004620008000100 */
[----:B------:R2:W1:Y:S02]  /*0af0*/  SYNCS.EXCH.64 URZ, [UR4+0x88], UR6 ;  /* 0x0000880604ff75b2 */ /* 0x0004640008000100 */
[----:B--2---:R-:W-:Y:S01]  /*0b00*/  NOP ;  /* 0x0000000000007918 */ /* 0x004fe20000000000 */
.L_x_14:
[----:B------:R-:W-:Y:S01]  /*0b10*/  NOP ;  /* 0x0000000000007918 */ /* 0x000fe20000000000 */
[----:B------:R-:W-:Y:S05]  /*0b20*/  BRA.U !UP0, `(.L_x_15) ;  /* 0x0000000108087547 */ /* 0x000fea000b800000 */
[----:B-1-34-:R-:W-:Y:S01]  /*0b30*/  UCGABAR_ARV ;  /* 0x00000000000079c7 */ /* 0x01afe20008000000 */
[----:B------:R-:W-:Y:S05]  /*0b40*/  BRA `(.L_x_16) ;  /* 0x0000000000047947 */ /* 0x000fea0003800000 */
.L_x_15:
[----:B-1-34-:R-:W-:Y:S01]  /*0b50*/  NOP ;  /* 0x0000000000007918 */ /* 0x01afe20000000000 */
.L_x_16:
[----:B------:R-:W-:Y:S05]  /*0b60*/  BRA.U !UP0, `(.L_x_17) ;  /* 0x00000001080c7547 */ /* 0x000fea000b800000 */
[----:B------:R-:W-:Y:S01]  /*0b70*/  UCGABAR_WAIT ;  /* 0x0000000000007dc7 */ /* 0x000fe20008000000 */
[----:B------:R-:W-:Y:S01]  /*0b80*/  CCTL.IVALL ;  /* 0x00000000ff00798f */ /* 0x000fe20002000000 */
[----:B------:R-:W-:Y:S05]  /*0b90*/  BRA `(.L_x_18) ;  /* 0x0000000000047947 */ /* 0x000fea0003800000 */
.L_x_17:
[----:B------:R-:W-:Y:S06]  /*0ba0*/  BAR.SYNC.DEFER_BLOCKING 0x0 ;  /* 0x0000000000007b1d */ /* 0x000fec0000010000 */
.L_x_18:
[----:B------:R-:W-:Y:S01]  /*0bb0*/  R2UR UR7, R5 ;  /* 0x00000000050772ca */ /* 0x000fe200000e0000 */
        /* <DEDUP_REMOVED lines=17> */
.L_x_19:
[----:B--23--:R-:W-:Y:S01]  /*0cd0*/  NOP ;  /* 0x0000000000007918 */ /* 0x00cfe20000000000 */
.L_x_20:
[----:B------:R-:W-:Y:S05]  /*0ce0*/  BRA.U !UP0, `(.L_x_21) ;  /* 0x00000001080c7547 */ /* 0x000fea000b800000 */
[----:B------:R-:W-:Y:S01]  /*0cf0*/  UCGABAR_WAIT ;  /* 0x0000000000007dc7 */ /* 0x000fe20008000000 */
[----:B------:R-:W-:Y:S01]  /*0d00*/  CCTL.IVALL ;  /* 0x00000000ff00798f */ /* 0x000fe20002000000 */
[----:B------:R-:W-:Y:S05]  /*0d10*/  BRA `(.L_x_22) ;  /* 0x0000000000047947 */ /* 0x000fea0003800000 */
.L_x_21:
[----:B------:R-:W-:Y:S06]  /*0d20*/  BAR.SYNC.DEFER_BLOCKING 0x0 ;  /* 0x0000000000007b1d */ /* 0x000fec0000010000 */
.L_x_22:
        /* <DEDUP_REMOVED lines=18> */
.L_x_23:
[----:B--23--:R-:W-:Y:S01]  /*0e50*/  NOP ;  /* 0x0000000000007918 */ /* 0x00cfe20000000000 */
.L_x_24:
[----:B------:R-:W-:Y:S05]  /*0e60*/  BRA.U !UP0, `(.L_x_25) ;  /* 0x00000001080c7547 */ /* 0x000fea000b800000 */
[----:B------:R-:W-:Y:S01]  /*0e70*/  UCGABAR_WAIT ;  /* 0x0000000000007dc7 */ /* 0x000fe20008000000 */
[----:B------:R-:W-:Y:S01]  /*0e80*/  CCTL.IVALL ;  /* 0x00000000ff00798f */ /* 0x000fe20002000000 */
[----:B------:R-:W-:Y:S05]  /*0e90*/  BRA `(.L_x_26) ;  /* 0x0000000000047947 */ /* 0x000fea0003800000 */
.L_x_25:
[----:B------:R-:W-:Y:S06]  /*0ea0*/  BAR.SYNC.DEFER_BLOCKING 0x0 ;  /* 0x0000000000007b1d */ /* 0x000fec0000010000 */
.L_x_26:
[----:B-1----:R-:W-:Y:S01]  /*0eb0*/  R2UR UR4, R5 ;  /* 0x00000000050472ca */ /* 0x002fe200000e0000 */
[----:B------:R-:W-:-:S12]  /*0ec0*/  UMOV UR7, 0x1 ;  /* 0x0000000100077882 */ /* 0x000fd80000000000 */
[----:B------:R-:W-:-:S04]  /*0ed0*/  UIADD3 UR4, UPT, UPT, -UR10, UR4, URZ ;  /* 0x000000040a047290 */ /* 0x000fc8000fffe1ff */
[----:B------:R-:W-:Y:S02]  /*0ee0*/  ULOP3.LUT UR5, UR4, 0x1, URZ, 0x3c, !UPT ;  /* 0x0000000104057892 */ /* 0x000fe4000f8e3cff */
[----:B------:R-:W-:Y:S02]  /*0ef0*/  USHF.L.U32 UR6, UR7, UR4, URZ ;  /* 0x0000000407067299 */ /* 0x000fe400080006ff */
[----:B------:R-:W-:-:S04]  /*0f00*/  USHF.L.U32 UR4, UR7, UR5, URZ ;  /* 0x0000000507047299 */ /* 0x000fc800080006ff */
[----:B------:R-:W-:-:S06]  /*0f10*/  ULOP3.LUT UR4, UR4, UR6, URZ, 0xfc, !UPT ;  /* 0x0000000604047292 */ /* 0x000fcc000f8efcff */
[----:B------:R-:W-:Y:S01]  /*0f20*/  MOV R4, UR4 ;  /* 0x0000000400047c02 */ /* 0x000fe20008000f00 */
[----:B------:R-:W-:Y:S06]  /*0f30*/  BRA.U UP1, `(.L_x_27) ;  /* 0x00000001016c7547 */ /* 0x000fec000b800000 */
[----:B------:R-:W-:Y:S01]  /*0f40*/  R2UR UR9, R5 ;  /* 0x00000000050972ca */ /* 0x000fe200000e0000 */
[----:B------:R-:W-:Y:S01]  /*0f50*/  UMOV UR4, 0x400 ;  /* 0x0000040000047882 */ /* 0x000fe20000000000 */
        /* <DEDUP_REMOVED lines=9> */
[----:B------:R-:W-:Y:S02]  /*0ff0*/  ULEA UR5, UR9, UR4, 0x18 ;  /* 0x0000000409057291 */ /* 0x000fe4000f8ec0ff */
[----:B------:R-:W-:Y:S02]  /*1000*/  ULEA UR4, UR9, UR7, 0x18 ;  /* 0x0000000709047291 */ /* 0x000fe4000f8ec0ff */
[----:B------:R-:W-:-:S04]  /*1010*/  UIADD3 UR6, UPT, UPT, -UR6, 0x100000, URZ ;  /* 0x0010000006067890 */ /* 0x000fc8000fffe1ff */
[----:B------:R-:W-:Y:S02]  /*1020*/  USHF.L.U32 UR7, UR6, 0xb, URZ ;  /* 0x0000000b06077899 */ /* 0x000fe400080006ff */
[----:B------:R-:W-:Y:S02]  /*1030*/  USHF.L.U32 UR6, UR6, 0x1, URZ ;  /* 0x0000000106067899 */ /* 0x000fe400080006ff */
[----:B------:R-:W-:-:S04]  /*1040*/  UIADD3 UR8, UPT, UPT, -UR8, 0x100000, URZ ;  /* 0x0010000008087890 */ /* 0x000fc8000fffe1ff */
[----:B------:R-:W-:Y:S02]  /*1050*/  USHF.L.U32 UR9, UR8, 0xb, URZ ;  /* 0x0000000b08097899 */ /* 0x000fe400080006ff */
[----:B------:R-:W-:Y:S01]  /*1060*/  USHF.L.U32 UR8, UR8, 0x1, URZ ;  /* 0x0000000108087899 */ /* 0x000fe200080006ff */
[----:B------:R-:W1:Y:S02]  /*1070*/  FENCE.VIEW.ASYNC.S ;  /* 0x00000000000073c6 */ /* 0x000e640000000000 */
[----:B-1----:R1:W2:Y:S01]  /*1080*/  SYNCS.EXCH.64 URZ, [UR5+0x20], UR12 ;  /* 0x0000200c05ff75b2 */ /* 0x0022a20008000100 */
[----:B------:R1:W3:Y:S01]  /*1090*/  SYNCS.EXCH.64 URZ, [UR5+0x28], UR10 ;  /* 0x0000280a05ff75b2 */ /* 0x0002e20008000100 */
[----:B------:R1:W4:Y:S07]  /*10a0*/  SYNCS.EXCH.64 URZ, [UR4+0x30], UR6 ;  /* 0x0000300604ff75b2 */ /* 0x00032e0008000100 */
[----:B------:R1:W1:Y:S01]  /*10b0*/  SYNCS.EXCH.64 URZ, [UR4+0x38], UR8 ;  /* 0x0000380804ff75b2 */ /* 0x0002620008000100 */
[----:B------:R1:W1:Y:S01]  /*10c0*/  SYNCS.EXCH.64 URZ, [UR4], UR6 ;  /* 0x0000000604ff75b2 */ /* 0x0002620008000100 */
[----:B------:R1:W1:Y:S01]  /*10d0*/  SYNCS.EXCH.64 URZ, [UR4+0x8], UR6 ;  /* 0x0000080604ff75b2 */ /* 0x0002620008000100 */
[----:B------:R-:W-:Y:S01]  /*10e0*/  NOP ;  /* 0x0000000000007918 */ /* 0x000fe20000000000 */
.L_x_27:
[----:B------:R-:W-:Y:S05]  /*10f0*/  BRA.U UP1, `(.L_x_28) ;  /* 0x0000000101347547 */ /* 0x000fea000b800000 */
[----:B-1----:R-:W-:Y:S01]  /*1100*/  R2UR UR5, R5 ;  /* 0x00000000050572ca */ /* 0x002fe200000e0000 */
[----:B------:R-:W-:Y:S01]  /*1110*/  UMOV UR4, 0x400 ;  /* 0x0000040000047882 */ /* 0x000fe20000000000 */
[----:B------:R-:W-:Y:S02]  /*1120*/  UMOV UR6, 0x1 ;  /* 0x0000000100067882 */ /* 0x000fe40000000000 */
[----:B------:R-:W-:-:S04]  /*1130*/  UIADD3 UR6, UPT, UPT, -UR6, 0x100000, URZ ;  /* 0x0010000006067890 */ /* 0x000fc8000fffe1ff */
[----:B------:R-:W-:Y:S02]  /*1140*/  USHF.L.U32 UR7, UR6, 0xb, URZ ;  /* 0x0000000b06077899 */ /* 0x000fe400080006ff */
[----:B------:R-:W-:-:S03]  /*1150*/  USHF.L.U32 UR6, UR6, 0x1, URZ ;  /* 0x0000000106067899 */ /* 0x000fc600080006ff */
[----:B------:R-:W-:Y:S01]  /*1160*/  ULEA UR4, UR5, UR4, 0x18 ;  /* 0x0000000405047291 */ /* 0x000fe2000f8ec0ff */
[----:B------:R-:W1:Y:S11]  /*1170*/  FENCE.VIEW.ASYNC.S ;  /* 0x00000000000073c6 */ /* 0x000e760000000000 */
[----:B-1----:R1:W4:Y:S01]  /*1180*/  SYNCS.EXCH.64 URZ, [UR4+0x100], UR6 ;  /* 0x0001000604ff75b2 */ /* 0x0023220008000100 */
[----:B------:R1:W3:Y:S01]  /*1190*/  SYNCS.EXCH.64 URZ, [UR4+0x108], UR6 ;  /* 0x0001080604ff75b2 */ /* 0x0002e20008000100 */
[----:B------:R1:W2:Y:S01]  /*11a0*/  SYNCS.EXCH.64 URZ, [UR4+0x10], UR6 ;  /* 0x0000100604ff75b2 */ /* 0x0002a20008000100 */
[----:B------:R1:W1:Y:S01]  /*11b0*/  SYNCS.EXCH.64 URZ, [UR4+0x18], UR6 ;  /* 0x0000180604ff75b2 */ /* 0x0002620008000100 */
[----:B------:R-:W-:Y:S01]  /*11c0*/  NOP ;  /* 0x0000000000007918 */ /* 0x000fe20000000000 */
.L_x_28:
[----:B------:R-:W-:Y:S01]  /*11d0*/  NOP ;  /* 0x0000000000007918 */ /* 0x000fe20000000000 */
[----:B------:R-:W-:Y:S05]  /*11e0*/  BRA.U !UP0, `(.L_x_29) ;  /* 0x0000000108087547 */ /* 0x000fea000b800000 */
[----:B-1234-:R-:W-:Y:S01]  /*11f0*/  UCGABAR_ARV ;  /* 0x00000000000079c7 */ /* 0x01efe20008000000 */
[----:B------:R-:W-:Y:S05]  /*1200*/  BRA `(.L_x_30) ;  /* 0x0000000000047947 */ /* 0x000fea0003800000 */
.L_x_29:
[----:B-1234-:R-:W-:Y:S01]  /*1210*/  NOP ;  /* 0x0000000000007918 */ /* 0x01efe20000000000 */
.L_x_30:
[----:B------:R-:W-:Y:S05]  /*1220*/  BRA.U !UP0, `(.L_x_31) ;  /* 0x00000001080c7547 */ /* 0x000fea000b800000 */
[----:B------:R-:W-:Y:S01]  /*1230*/  UCGABAR_WAIT ;  /* 0x0000000000007dc7 */ /* 0x000fe20008000000 */
[----:B------:R-:W-:Y:S01]  /*1240*/  CCTL.IVALL ;  /* 0x00000000ff00798f */ /* 0x000fe20002000000 */
[----:B------:R-:W-:Y:S05]  /*1250*/  BRA `(.L_x_32) ;  /* 0x0000000000047947 */ /* 0x000fea0003800000 */
.L_x_31:
[----:B------:R-:W-:Y:S06]  /*1260*/  BAR.SYNC.DEFER_BLOCKING 0x0 ;  /* 0x0000000000007b1d */ /* 0x000fec0000010000 */
.L_x_32:
[----:B------:R-:W-:-:S13]  /*1270*/  R2UR UR4, R0 ;  /* 0x00000000000472ca */ /* 0x000fda00000e0000 */
[----:B------:R-:W-:-:S09]  /*1280*/  UISETP.NE.AND UP0, UPT, UR4, 0xe, UPT ;  /* 0x0000000e0400788c */ /* 0x000fd2000bf05270 */
[----:B------:R-:W-:Y:S05]  /*1290*/  BRA.U !UP0, `(.L_x_33) ;  /* 0x0000000108187547 */ /* 0x000fea000b800000 */
[----:B------:R-:W-:-:S13]  /*12a0*/  R2UR UR4, R0 ;  /* 0x00000000000472ca */ /* 0x000fda00000e0000 */
[----:B------:R-:W-:-:S09]  /*12b0*/  UISETP.NE.AND UP0, UPT, UR4, 0xf, UPT ;  /* 0x0000000f0400788c */ /* 0x000fd2000bf05270 */
[----:B------:R-:W-:Y:S05]  /*12c0*/  BRA.U UP0, `(.L_x_34) ;  /* 0x00000005000c7547 */ /* 0x000fea000b800000 */
[----:B------:R-:W-:-:S08]  /*12d0*/  NOP ;  /* 0x0000000000007918 */ /* 0x000fd00000000000 */
[----:B------:R-:W1:-:S00]  /*12e0*/  USETMAXREG.DEALLOC.CTAPOOL 0x18 ;  /* 0x00000018000079c8 */ /* 0x000e4000080e0500 */
[----:B-1----:R-:W-:Y:S05]  /*12f0*/  BRA `(.L_x_35) ;  /* 0x0000002000547947 */ /* 0x002fea0003800000 */
.L_x_33:
[----:B------:R-:W-:-:S08]  /*1300*/  NOP ;  /* 0x0000000000007918 */ /* 0x000fd00000000000 */
[----:B------:R-:W1:-:S00]  /*1310*/  USETMAXREG.DEALLOC.CTAPOOL 0x68 ;  /* 0x00000068000079c8 */ /* 0x000e4000080e0500 */
[----:B------:R-:W2:Y:S02]  /*1320*/  LDCU UR6, c[0x0][0x380] ;  /* 0x00007000ff0677ac */ /* 0x000ea40008000800 */
[----:B--2---:R-:W-:Y:S02]  /*1330*/  UIADD3 UR4, UPT, UPT, -UR6, URZ, URZ ;  /* 0x000000ff06047290 */ /* 0x004fe4000fffe1ff */
[----:B------:R-:W-:Y:S02]  /*1340*/  UIADD3 UR5, UPT, UPT, UR6, -0x1, URZ ;  /* 0xffffffff06057890 */ /* 0x000fe4000fffe0ff */
[----:B------:R-:W-:Y:S02]  /*1350*/  USHF.R.S32.HI UR4, URZ, 0x1f, UR4 ;  /* 0x0000001fff047899 */ /* 0x000fe40008011404 */
[----:B------:R-:W-:Y:S02]  /*1360*/  USHF.R.S32.HI UR8, URZ, 0x1f, UR5 ;  /* 0x0000001fff087899 */ /* 0x000fe40008011405 */
[----:B------:R-:W-:-:S02]  /*1370*/  ULEA.HI UR4, UR4, -UR6, URZ, 0x7 ;  /* 0x8000000604047291 */ /* 0x000fc4000f8f38ff */
[----:B------:R-:W-:Y:S02]  /*1380*/  UISETP.GT.AND UP0, UPT, UR6, URZ, UPT ;  /* 0x000000ff0600728c */ /* 0x000fe4000bf04270 */
[----:B------:R-:W-:Y:S02]  /*1390*/  ULEA.HI UR8, UR8, UR5, URZ, 0x7 ;  /* 0x0000000508087291 */ /* 0x000fe4000f8f38ff */
[----:B------:R-:W-:Y:S02]  /*13a0*/  USHF.R.S32.HI UR4, URZ, 0x7, UR4 ;  /* 0x00000007ff047899 */ /* 0x000fe40008011404 */
[----:B------:R-:W-:Y:S02]  /*13b0*/  ULEA.HI.SX32 UR8, UR8, 0x1, 0x19 ;  /* 0x0000000108087891 */ /* 0x000fe4000f8fcaff */
[----:B------:R-:W-:-:S07]  /*13c0*/  UIADD3 UR4, UPT, UPT, -UR4, URZ, URZ ;  /* 0x000000ff04047290 */ /* 0x000fce000fffe1ff */
[----:B------:R-:W-:Y:S02]  /*13d0*/  @!UP0 UMOV UR8, UR4 ;  /* 0x0000000400088c82 */ /* 0x000fe40008000000 */
[----:B------:R-:W-:-:S09]  /*13e0*/  UISETP.GE.AND UP0, UPT, UR8, 0x1, UPT ;  /* 0x000000010800788c */ /* 0x000fd2000bf06270 */
[----:B-1----:R-:W-:Y:S05]  /*13f0*/  BRA.U !UP0, `(.L_x_34) ;  /* 0x0000000108c07547 */ /* 0x002fea000b800000 */
[----:B------:R-:W-:Y:S01]  /*1400*/  R2UR UR5, R5 ;  /* 0x00000000050572ca */ /* 0x000fe200000e0000 */
[----:B------:R-:W-:Y:S01]  /*1410*/  UISETP.GE.U32.AND UP0, UPT, UR8, 0x4, UPT ;  /* 0x000000040800788c */ /* 0x000fe2000bf06070 */
[----:B------:R-:W-:Y:S01]  /*1420*/  UMOV UR4, 0x400 ;  /* 0x0000040000047882 */ /* 0x000fe20000000000 */
[----:B------:R-:W-:-:S10]  /*1430*/  ULOP3.LUT UR7, UR8, 0x3, URZ, 0xc0, !UPT ;  /* 0x0000000308077892 */ /* 0x000fd4000f8ec0ff */
[----:B------:R-:W-:-:S04]  /*1440*/  ULEA UR4, UR5, UR4, 0x18 ;  /* 0x0000000405047291 */ /* 0x000fc8000f8ec0ff */
[----:B------:R-:W-:-:S04]  /*1450*/  UIADD3 UR5, UPT, UPT, UR4, 0x120, URZ ;  /* 0x0000012004057890 */ /* 0x000fc8000fffe0ff */
[----:B------:R-:W-:Y:S01]  /*1460*/  UPRMT UR5, URZ, 0x654, UR5 ;  /* 0x00000654ff057896 */ /* 0x000fe20008000005 */
[----:B------:R-:W-:Y:S11]  /*1470*/  BRA.U !UP0, `(.L_x_36) ;  /* 0x0000000108687547 */ /* 0x000ff6000b800000 */
[----:B------:R-:W-:Y:S01]  /*1480*/  HFMA2 R8, -RZ, RZ, 0, 5.9604644775390625e-08 ;  /* 0x00000001ff087431 */ /* 0x000fe200000001ff */
[----:B------:R-:W-:Y:S01]  /*1490*/  ULOP3.LUT UR8, UR8, 0x7ffffffc, URZ, 0xc0, !UPT ;  /* 0x7ffffffc08087892 */ /* 0x000fe2000f8ec0ff */
[----:B------:R-:W-:-:S04]  /*14a0*/  UMOV UR6, URZ ;  /* 0x000000ff00067c82 */ /* 0x000fc80008000000 */
.L_x_41:
[----:B-1----:R-:W1:Y:S02]  /*14b0*/  SYNCS.PHASECHK.TRANS64.TRYWAIT P0, [UR4+0x118], RZ ;  /* 0x000118ffff0075a7 */ /* 0x002e640008001104 */
[----:B-12---:R-:W-:Y:S05]  /*14c0*/  @!P0 BRA `(.L_x_37) ;  /* 0x000000a400ec8947 */ /* 0x006fea0003800000 */
.L_x_143:
[----:B------:R-:W-:Y:S01]  /*14d0*/  ELECT P0, URZ, PT ;  /* 0x0000000000ff782f */ /* 0x000fe20003800000 */
[----:B------:R-:W-:-:S12]  /*14e0*/  HFMA2 R9, -RZ, RZ, -0.0 , 0 ;  /* 0x80000000ff097431 */ /* 0x000fd800000001ff */
[----:B-1----:R-:W-:-:S04]  /*14f0*/  @P0 IMAD.MOV.U32 R7, RZ, RZ, 0x1 ;  /* 0x00000001ff070424 */ /* 0x002fc800078e00ff */
[----:B------:R1:W-:Y:S01]  /*1500*/  @P0 SYNCS.ARRIVE.TRANS64.RED.ART0 RZ, [UR5], R7 ;  /* 0x00000007ffff09a7 */ /* 0x0003e20008500405 */
[----:B------:R-:W2:Y:S02]  /*1510*/  SYNCS.PHASECHK.TRANS64.TRYWAIT P0, [UR4+0x118], R9 ;  /* 0x00011809ff0075a7 */ /* 0x000ea40008001104 */
[----:B-12---:R-:W-:Y:S05]  /*1520*/  @!P0 BRA `(.L_x_38) ;  /* 0x000000a400ec8947 */ /* 0x006fea0003800000 */
.L_x_145:
[----:B------:R-:W-:-:S13]  /*1530*/  ELECT P0, URZ, PT ;  /* 0x0000000000ff782f */ /* 0x000fda0003800000 */
[----:B-1----:R-:W-:-:S04]  /*1540*/  @P0 MOV R7, 0x1 ;  /* 0x0000000100070802 */ /* 0x002fc80000000f00 */
[----:B------:R1:W-:Y:S01]  /*1550*/  @P0 SYNCS.ARRIVE.TRANS64.RED.ART0 RZ, [UR5], R7 ;  /* 0x00000007ffff09a7 */ /* 0x0003e20008500405 */
[----:B------:R-:W2:Y:S02]  /*1560*/  SYNCS.PHASECHK.TRANS64.TRYWAIT P0, [UR4+0x118], RZ ;  /* 0x000118ffff0075a7 */ /* 0x000ea40008001104 */
[----:B-12---:R-:W-:Y:S05]  /*1570*/  @!P0 BRA `(.L_x_39) ;  /* 0x000000a400f88947 */ /* 0x006fea0003800000 */
.L_x_147:
[----:B------:R-:W-:-:S13]  /*1580*/  ELECT P0, URZ, PT ;  /* 0x0000000000ff782f */ /* 0x000fda0003800000 */
[----:B-1----:R-:W-:-:S04]  /*1590*/  @P0 MOV R7, 0x1 ;  /* 0x0000000100070802 */ /* 0x002fc80000000f00 */
[----:B------:R1:W-:Y:S01]  /*15a0*/  @P0 SYNCS.ARRIVE.TRANS64.RED.ART0 RZ, [UR5], R7 ;  /* 0x00000007ffff09a7 */ /* 0x0003e20008500405 */
[----:B------:R-:W2:Y:S02]  /*15b0*/  SYNCS.PHASECHK.TRANS64.TRYWAIT P0, [UR4+0x118], R9 ;  /* 0x00011809ff0075a7 */ /* 0x000ea40008001104 */
[----:B-12---:R-:W-:Y:S05]  /*15c0*/  @!P0 BRA `(.L_x_40) ;  /* 0x000000a400fc8947 */ /* 0x006fea0003800000 */
.L_x_149:
[----:B------:R-:W-:Y:S01]  /*15d0*/  ELECT P0, URZ, PT ;  /* 0x0000000000ff782f */ /* 0x000fe20003800000 */
[----:B------:R-:W-:-:S04]  /*15e0*/  UIADD3 UR6, UPT, UPT, UR6, 0x4, URZ ;  /* 0x0000000406067890 */ /* 0x000fc8000fffe0ff */
[----:B------:R-:W-:-:S08]  /*15f0*/  UISETP.NE.AND UP0, UPT, UR6, UR8, UPT ;  /* 0x000000080600728c */ /* 0x000fd0000bf05270 */
[----:B------:R2:W-:Y:S01]  /*1600*/  @P0 SYNCS.ARRIVE.TRANS64.RED.ART0 RZ, [UR5], R8 ;  /* 0x00000008ffff09a7 */ /* 0x0005e20008500405 */
[----:B------:R-:W-:Y:S05]  /*1610*/  BRA.U UP0, `(.L_x_41) ;  /* 0xfffffffd00a47547 */ /* 0x000fea000b83ffff */
.L_x_36:
[----:B------:R-:W-:-:S09]  /*1620*/  UISETP.NE.AND UP0, UPT, UR7, URZ, UPT ;  /* 0x000000ff0700728c */ /* 0x000fd2000bf05270 */
[----:B------:R-:W-:Y:S05]  /*1630*/  BRA.U !UP0, `(.L_x_34) ;  /* 0x0000000108307547 */ /* 0x000fea000b800000 */
[----:B------:R-:W-:Y:S01]  /*1640*/  HFMA2 R9, -RZ, RZ, 0, 0 ;  /* 0x00000000ff097431 */ /* 0x000fe200000001ff */
[----:B--2---:R-:W-:Y:S01]  /*1650*/  MOV R8, 0x1 ;  /* 0x0000000100087802 */ /* 0x004fe20000000f00 */
[----:B------:R-:W-:-:S06]  /*1660*/  UMOV UR6, URZ ;  /* 0x000000ff00067c82 */ /* 0x000fcc0008000000 */
.L_x_43:
[----:B------:R-:W-:-:S04]  /*1670*/  SHF.L.U32 R10, R9, 0x1f, RZ ;  /* 0x0000001f090a7819 */ /* 0x000fc800000006ff */
[----:B------:R-:W2:Y:S02]  /*1680*/  SYNCS.PHASECHK.TRANS64.TRYWAIT P0, [UR4+0x118], R10 ;  /* 0x0001180aff0075a7 */ /* 0x000ea40008001104 */
[----:B--23--:R-:W-:Y:S05]  /*1690*/  @!P0 BRA `(.L_x_42) ;  /* 0x000000a400e88947 */ /* 0x00cfea0003800000 */
.L_x_151:
[----:B------:R-:W-:Y:S02]  /*16a0*/  ELECT P0, URZ, PT ;  /* 0x0000000000ff782f */ /* 0x000fe40003800000 */
[----:B------:R-:W-:Y:S01]  /*16b0*/  LOP3.LUT R9, R9, 0x1, RZ, 0x3c, !PT ;  /* 0x0000000109097812 */ /* 0x000fe200078e3cff */
[----:B------:R-:W-:-:S04]  /*16c0*/  UIADD3 UR6, UPT, UPT, UR6, 0x1, URZ ;  /* 0x0000000106067890 */ /* 0x000fc8000fffe0ff */
[----:B------:R-:W-:-:S06]  /*16d0*/  UISETP.NE.AND UP0, UPT, UR6, UR7, UPT ;  /* 0x000000070600728c */ /* 0x000fcc000bf05270 */
[----:B------:R3:W-:Y:S03]  /*16e0*/  @P0 SYNCS.ARRIVE.TRANS64.RED.ART0 RZ, [UR5], R8 ;  /* 0x00000008ffff09a7 */ /* 0x0007e60008500405 */
[----:B------:R-:W-:Y:S05]  /*16f0*/  BRA.U UP0, `(.L_x_43) ;  /* 0xfffffffd00dc7547 */ /* 0x000fea000b83ffff */
.L_x_34:
[----:B------:R-:W-:Y:S01]  /*1700*/  R2UR UR4, R0 ;  /* 0x00000000000472ca */ /* 0x000fe200000e0000 */
[----:B------:R-:W-:-:S12]  /*1710*/  BSSY.RECONVERGENT B0, `(.L_x_35) ;  /* 0x00001d3000007945 */ /* 0x000fd80003800200 */
[----:B------:R-:W-:-:S09]  /*1720*/  UISETP.NE.AND UP0, UPT, UR4, 0xd, UPT ;  /* 0x0000000d0400788c */ /* 0x000fd2000bf05270 */
[----:B------:R-:W-:Y:S05]  /*1730*/  BRA.U UP0, `(.L_x_44) ;  /* 0x0000001d00407547 */ /* 0x000fea000b800000 */
[----:B------:R-:W-:-:S04]  /*1740*/  ULOP3.LUT UR4, UR43, 0x1, URZ, 0xc0, !UPT ;  /* 0x000000012b047892 */ /* 0x000fc8000f8ec0ff */
[----:B------:R-:W-:-:S04]  /*1750*/  UISETP.NE.AND UP6, UPT, UR4, URZ, UPT ;  /* 0x000000ff0400728c */ /* 0x000fc8000bfc5270 */
[----:B------:R-:W4:-:S00]  /*1760*/  USETMAXREG.DEALLOC.CTAPOOL 0x68 ;  /* 0x00000068000079c8 */ /* 0x000f0000080e0500 */
[----:B------:R-:W5:Y:S01]  /*1770*/  S2UR UR5, SR_CgaCtaId ;  /* 0x00000000000579c3 */ /* 0x000f620000008800 */
[----:B------:R-:W-:Y:S01]  /*1780*/  UMOV UR4, 0x400 ;  /* 0x0000040000047882 */ /* 0x000fe20000000000 */
[----:B--234-:R-:W-:Y:S01]  /*1790*/  HFMA2 R8, -RZ, RZ, -0.0 , 0 ;  /* 0x80000000ff087431 */ /* 0x01cfe200000001ff */
[----:B------:R-:W2:Y:S01]  /*17a0*/  LDCU.64 UR6, c[0x0][0x348] ;  /* 0x00006900ff0677ac */ /* 0x000ea20008000a00 */
[----:B------:R-:W3:Y:S04]  /*17b0*/  LDCU.64 UR16, c[0x0][0x348] ;  /* 0x00006900ff1077ac */ /* 0x000ee80008000a00 */
[----:B------:R-:W4:Y:S01]  /*17c0*/  S2UR UR76, SR_CTAID.Y ;  /* 0x00000000004c79c3 */ /* 0x000f220000002600 */
[----:B------:R-:W1:Y:S01]  /*17d0*/  LDCU.64 UR22, c[0x0][0x348] ;  /* 0x00006900ff1677ac */ /* 0x000e620008000a00 */
[----:B------:R-:W1:Y:S06]  /*17e0*/  LDCU.64 UR24, c[0x0][0x348] ;  /* 0x00006900ff1877ac */ /* 0x000e6c0008000a00 */
[----:B------:R-:W1:Y:S01]  /*17f0*/  S2UR UR77, SR_CTAID.Z ;  /* 0x00000000004d79c3 */ /* 0x000e620000002700 */
[----:B------:R-:W1:Y:S01]  /*1800*/  LDCU.64 UR30, c[0x0][0x348] ;  /* 0x00006900ff1e77ac */ /* 0x000e620008000a00 */
[----:B------:R-:W1:Y:S01]  /*1810*/  LDCU.64 UR38, c[0x0][0x348] ;  /* 0x00006900ff2677ac */ /* 0x000e620008000a00 */
[----:B-----5:R-:W-:Y:S01]  /*1820*/  MOV R5, UR5 ;  /* 0x0000000500057c02 */ /* 0x020fe20008000f00 */
[----:B------:R-:W-:-:S02]  /*1830*/  ULEA UR4, UR5, UR4, 0x18 ;  /* 0x0000000405047291 */ /* 0x000fc4000f8ec0ff */
[----:B------:R-:W-:Y:S02]  /*1840*/  ULOP3.LUT UR5, UR43, 0x1, URZ, 0xc0, !UPT ;  /* 0x000000012b057892 */ /* 0x000fe4000f8ec0ff */
[----:B------:R-:W-:Y:S02]  /*1850*/  USHF.L.U32 UR59, UR43, 0x7, URZ ;  /* 0x000000072b3b7899 */ /* 0x000fe400080006ff */
[----:B------:R-:W-:Y:S02]  /*1860*/  ULOP3.LUT UR43, UR5, 0x1fffffe, UR43, 0xf8, !UPT ;  /* 0x01fffffe052b7892 */ /* 0x000fe4000f8ef82b */
[----:B------:R-:W-:Y:S01]  /*1870*/  USHF.L.U32 UR10, UR5, 0x6, URZ ;  /* 0x00000006050a7899 */ /* 0x000fe200080006ff */
[----:B------:R-:W5:Y:S01]  /*1880*/  SYNCS.PHASECHK.TRANS64.TRYWAIT P0, [UR4+0x8], R8 ;  /* 0x00000808ff0075a7 */ /* 0x000f620008001104 */
[----:B------:R-:W-:Y:S02]  /*1890*/  USHF.L.U32 UR43, UR43, 0x7, URZ ;  /* 0x000000072b2b7899 */ /* 0x000fe400080006ff */
[----:B------:R-:W-:-:S02]  /*18a0*/  ULOP3.LUT UR73, UR4, 0xfefffc00, URZ, 0xc0, !UPT ;  /* 0xfefffc0004497892 */ /* 0x000fc4000f8ec0ff */
[----:B--2---:R-:W-:Y:S02]  /*18b0*/  UIADD3 UR8, UP5, UPT, UR6, 0x280, URZ ;  /* 0x0000028006087890 */ /* 0x004fe4000ffbe0ff */
[----:B---3--:R-:W-:Y:S02]  /*18c0*/  UIADD3 UR6, UP4, UPT, UR16, 0x280, URZ ;  /* 0x0000028010067890 */ /* 0x008fe4000ff9e0ff */
[----:B-1----:R-:W-:Y:S02]  /*18d0*/  UIADD3 UR11, UP3, UPT, UR22, 0x280, URZ ;  /* 0x00000280160b7890 */ /* 0x002fe4000ff7e0ff */
[----:B------:R-:W-:Y:S02]  /*18e0*/  UIADD3 UR13, UP2, UPT, UR24, 0x180, URZ ;  /* 0x00000180180d7890 */ /* 0x000fe4000ff5e0ff */
[----:B------:R-:W-:Y:S02]  /*18f0*/  UIADD3 UR15, UP1, UPT, UR30, 0x180, URZ ;  /* 0x000001801e0f7890 */ /* 0x000fe4000ff3e0ff */
[----:B------:R-:W-:Y:S01]  /*1900*/  UIADD3.X UR9, UPT, UPT, URZ, UR7, URZ, UP5, !UPT ;  /* 0x00000007ff097290 */ /* 0x000fe2000affe4ff */
[----:B------:R-:W-:Y:S01]  /*1910*/  UMOV UR42, URZ ;  /* 0x000000ff002a7c82 */ /* 0x000fe20008000000 */
[----:B------:R-:W-:Y:S01]  /*1920*/  UMOV UR34, 0x40 ;  /* 0x0000004000227882 */ /* 0x000fe20000000000 */
[----:B------:R-:W-:Y:S01]  /*1930*/  UMOV UR18, 0x80 ;  /* 0x0000008000127882 */ /* 0x000fe20000000000 */
[----:B------:R-:W-:Y:S01]  /*1940*/  UMOV UR74, URZ ;  /* 0x000000ff004a7c82 */ /* 0x000fe20008000000 */
[----:B------:R-:W-:Y:S01]  /*1950*/  UMOV UR26, 0x40 ;  /* 0x00000040001a7882 */ /* 0x000fe20000000000 */
[----:B------:R-:W-:Y:S01]  /*1960*/  UIADD3 UR22, UP0, UPT, UR38, 0x180, URZ ;  /* 0x0000018026167890 */ /* 0x000fe2000ff1e0ff */
[----:B----4-:R-:W-:Y:S01]  /*1970*/  UMOV UR44, UR76 ;  /* 0x0000004c002c7c82 */ /* 0x010fe20008000000 */
[----:B------:R-:W-:Y:S01]  /*1980*/  UMOV UR45, UR77 ;  /* 0x0000004d002d7c82 */ /* 0x000fe20008000000 */
        /* <DEDUP_REMOVED lines=8> */
[----:B------:R-:W-:-:S02]  /*1a10*/  UIADD3.X UR7, UPT, UPT, URZ, UR17, URZ, UP4, !UPT ;  /* 0x00000011ff077290 */ /* 0x000fc4000a7fe4ff */
[----:B------:R-:W-:Y:S02]  /*1a20*/  UIADD3.X UR5, UPT, UPT, URZ, UR23, URZ, UP3, !UPT ;  /* 0x00000017ff057290 */ /* 0x000fe40009ffe4ff */
[----:B------:R-:W-:Y:S02]  /*1a30*/  UIADD3.X UR12, UPT, UPT, URZ, UR25, URZ, UP2, !UPT ;  /* 0x00000019ff0c7290 */ /* 0x000fe400097fe4ff */
[----:B------:R-:W-:Y:S02]  /*1a40*/  UIADD3.X UR14, UPT, UPT, URZ, UR31, URZ, UP1, !UPT ;  /* 0x0000001fff0e7290 */ /* 0x000fe40008ffe4ff */
[----:B------:R-:W-:Y:S02]  /*1a50*/  UIADD3 UR40, UPT, UPT, UR4, 0x6400, URZ ;  /* 0x0000640004287890 */ /* 0x000fe4000fffe0ff */
[----:B------:R-:W-:Y:S02]  /*1a60*/  UIADD3 UR32, UPT, UPT, UR4, 0xa400, URZ ;  /* 0x0000a40004207890 */ /* 0x000fe4000fffe0ff */
[----:B------:R-:W-:-:S02]  /*1a70*/  UIADD3 UR16, UPT, UPT, UR4, 0xe400, URZ ;  /* 0x0000e40004107890 */ /* 0x000fc4000fffe0ff */
[----:B------:R-:W-:Y:S01]  /*1a80*/  UIADD3 UR72, UPT, UPT, UR4, 0x400, URZ ;  /* 0x0000040004487890 */ /* 0x000fe2000fffe0ff */
[----:B------:R-:W-:Y:S01]  /*1a90*/  UMOV UR35, UR43 ;  /* 0x0000002b00237c82 */ /* 0x000fe20008000000 */
[----:B------:R-:W-:Y:S01]  /*1aa0*/  UMOV UR19, UR43 ;  /* 0x0000002b00137c82 */ /* 0x000fe20008000000 */
[----:B------:R-:W-:Y:S01]  /*1ab0*/  UMOV UR41, UR73 ;  /* 0x0000004900297c82 */ /* 0x000fe20008000000 */
[----:B------:R-:W-:Y:S01]  /*1ac0*/  UMOV UR33, UR73 ;  /* 0x0000004900217c82 */ /* 0x000fe20008000000 */
[----:B-----5:R-:W-:Y:S07]  /*1ad0*/  @!P0 BRA `(.L_x_45) ;  /* 0x000000a000f48947 */ /* 0x020fee0003800000 */
.L_x_153:
[----:B------:R-:W-:Y:S05]  /*1ae0*/  BRA.U UP6, `(.L_x_46) ;  /* 0x00000001060c7547 */ /* 0x000fea000b800000 */
[----:B------:R-:W-:-:S13]  /*1af0*/  ELECT P0, URZ, PT ;  /* 0x0000000000ff782f */ /* 0x000fda0003800000 */
[----:B-1----:R-:W-:-:S04]  /*1b00*/  @P0 MOV R7, 0x24000 ;  /* 0x0002400000070802 */ /* 0x002fc80000000f00 */
[----:B------:R2:W-:Y:S03]  /*1b10*/  @P0 SYNCS.ARRIVE.TRANS64 RZ, [UR4], R7 ;  /* 0x00000007ffff09a7 */ /* 0x0005e60008000004 */
.L_x_46:
[----:B------:R3:W-:Y:S01]  /*1b20*/  UTMALDG.4D.2CTA [UR40], [UR8], desc[URZ] ;  /* 0x0000ff28080075b4 */ /* 0x0007e20008219000 */
[----:B------:R-:W-:Y:S01]  /*1b30*/  UMOV UR17, UR73 ;  /* 0x0000004900117c82 */ /* 0x000fe20008000000 */
[----:B------:R-:W-:Y:S01]  /*1b40*/  UIADD3 UR24, UPT, UPT, UR4, 0x2400, URZ ;  /* 0x0000240004187890 */ /* 0x000fe2000fffe0ff */
[----:B------:R-:W-:Y:S01]  /*1b50*/  UMOV UR25, UR73 ;  /* 0x0000004900197c82 */ /* 0x000fe20008000000 */
[----:B------:R4:W-:Y:S01]  /*1b60*/  UTMALDG.4D.2CTA [UR32], [UR6], desc[URZ] ;  /* 0x0000ff20060075b4 */ /* 0x0009e20008219000 */
[----:B---3--:R-:W-:Y:S01]  /*1b70*/  UMOV UR8, UR13 ;  /* 0x0000000d00087c82 */ /* 0x008fe20008000000 */
[----:B------:R-:W-:Y:S01]  /*1b80*/  UMOV UR9, UR12 ;  /* 0x0000000c00097c82 */ /* 0x000fe20008000000 */
[----:B------:R-:W3:Y:S01]  /*1b90*/  LDCU.64 UR12, c[0x0][0x3c0] ;  /* 0x00007800ff0c77ac */ /* 0x000ee20008000a00 */
[----:B----4-:R-:W-:Y:S01]  /*1ba0*/  UMOV UR6, UR11 ;  /* 0x0000000b00067c82 */ /* 0x010fe20008000000 */
[----:B------:R-:W-:Y:S02]  /*1bb0*/  UMOV UR7, UR5 ;  /* 0x0000000500077c82 */ /* 0x000fe40008000000 */
[----:B------:R4:W-:Y:S01]  /*1bc0*/  UTMALDG.4D.2CTA [UR16], [UR6], desc[URZ] ;  /* 0x0000ff10060075b4 */ /* 0x0009e20008219000 */
[----:B------:R5:W-:Y:S01]  /*1bd0*/  UTMALDG.4D.2CTA [UR72], [UR8], desc[URZ] ;  /* 0x0000ff48080075b4 */ /* 0x000be20008219000 */
[----:B----4-:R-:W-:-:S02]  /*1be0*/  UIADD3.X UR7, UPT, UPT, URZ, UR39, URZ, UP0, !UPT ;  /* 0x00000027ff077290 */ /* 0x010fc400087fe4ff */
[----:B------:R-:W-:Y:S01]  /*1bf0*/  UIADD3 UR16, UPT, UPT, UR4, 0x4400, URZ ;  /* 0x0000440004107890 */ /* 0x000fe2000fffe0ff */
[----:B------:R-:W-:Y:S01]  /*1c00*/  UMOV UR18, 0x80 ;  /* 0x0000008000127882 */ /* 0x000fe20000000000 */
[----:B------:R-:W-:Y:S01]  /*1c10*/  UMOV UR19, UR10 ;  /* 0x0000000a00137c82 */ /* 0x000fe20008000000 */
[----:B------:R-:W-:Y:S01]  /*1c20*/  UMOV UR20, UR76 ;  /* 0x0000004c00147c82 */ /* 0x000fe20008000000 */
[----:B------:R-:W-:Y:S01]  /*1c30*/  UMOV UR21, UR77 ;  /* 0x0000004d00157c82 */ /* 0x000fe20008000000 */
[----:B-----5:R-:W-:Y:S01]  /*1c40*/  UMOV UR8, UR15 ;  /* 0x0000000f00087c82 */ /* 0x020fe20008000000 */
[----:B------:R-:W-:Y:S01]  /*1c50*/  UMOV UR9, UR14 ;  /* 0x0000000e00097c82 */ /* 0x000fe20008000000 */
[----:B------:R-:W-:Y:S01]  /*1c60*/  UMOV UR6, UR22 ;  /* 0x0000001600067c82 */ /* 0x000fe20008000000 */
[----:B------:R4:W-:Y:S01]  /*1c70*/  UTMALDG.4D.2CTA [UR24], [UR8], desc[URZ] ;  /* 0x0000ff18080075b4 */ /* 0x0009e20008219000 */
[----:B------:R5:W-:Y:S01]  /*1c80*/  UTMALDG.4D.2CTA [UR16], [UR6], desc[URZ] ;  /* 0x0000ff10060075b4 */ /* 0x000be20008219000 */
[----:B------:R-:W1:Y:S01]  /*1c90*/  SYNCS.PHASECHK.TRANS64.TRYWAIT P0, [UR4+0x28], R8 ;  /* 0x00002808ff0075a7 */ /* 0x000e620008001104 */
[----:B----4-:R-:W4:Y:S01]  /*1ca0*/  LDCU.64 UR8, c[0x0][0x3d8] ;  /* 0x00007b00ff0877ac */ /* 0x010f220008000a00 */
[----:B-----5:R-:W2:Y:S01]  /*1cb0*/  LDCU.128 UR20, c[0x0][0x3e0] ;  /* 0x00007c00ff1477ac */ /* 0x020ea20008000c00 */
[----:B----4-:R-:W-:-:S04]  /*1cc0*/  UIMAD.WIDE.U32 UR6, UR76, UR8, URZ ;  /* 0x000000084c0672a5 */ /* 0x010fc8000f8e00ff */
[----:B------:R-:W-:Y:S01]  /*1cd0*/  UIMAD UR5, UR76, UR9, UR7 ;  /* 0x000000094c0572a4 */ /* 0x000fe2000f8e0207 */
[----:B-123--:R-:W-:Y:S11]  /*1ce0*/  @!P0 BRA `(.L_x_47) ;  /* 0x000000a000908947 */ /* 0x00eff60003800000 */
.L_x_155:
[----:B------:R-:W-:Y:S01]  /*1cf0*/  R2UR UR8, R5 ;  /* 0x00000000050872ca */ /* 0x000fe200000e0000 */
[----:B------:R-:W-:Y:S01]  /*1d00*/  UMOV UR7, UR5 ;  /* 0x0000000500077c82 */ /* 0x000fe20008000000 */
[----:B------:R-:W-:Y:S01]  /*1d10*/  ELECT P0, URZ, PT ;  /* 0x0000000000ff782f */ /* 0x000fe20003800000 */
[----:B------:R-:W-:Y:S02]  /*1d20*/  UIMAD.WIDE.U32 UR6, UR77, UR20, UR6 ;  /* 0x000000144d0672a5 */ /* 0x000fe4000f8e0006 */
[----:B------:R-:W-:Y:S02]  /*1d30*/  UIADD3 UR5, UPT, UPT, UR4, 0x32400, URZ ;  /* 0x0003240004057890 */ /* 0x000fe4000fffe0ff */
[----:B------:R-:W-:Y:S02]  /*1d40*/  UIMAD UR7, UR77, UR21, UR7 ;  /* 0x000000154d0772a4 */ /* 0x000fe4000f8e0207 */
[----:B------:R-:W-:Y:S02]  /*1d50*/  ULEA UR14, UP0, UR6, UR12, 0x2 ;  /* 0x0000000c060e7291 */ /* 0x000fe4000f8010ff */
[----:B------:R-:W-:-:S02]  /*1d60*/  UIADD3 UR9, UPT, UPT, UR4, 0x20, URZ ;  /* 0x0000002004097890 */ /* 0x000fc4000fffe0ff */
[----:B------:R-:W-:Y:S02]  /*1d70*/  UPRMT UR8, UR8, 0x654, UR5 ;  /* 0x0000065408087896 */ /* 0x000fe40008000005 */
[----:B-1----:R-:W-:Y:S01]  /*1d80*/  @P0 IMAD.MOV.U32 R7, RZ, RZ, 0x200 ;  /* 0x00000200ff070424 */ /* 0x002fe200078e00ff */
[----:B------:R-:W-:Y:S01]  /*1d90*/  ULEA.HI.X UR15, UR6, UR13, UR7, 0x2, UP0 ;  /* 0x0000000d060f7291 */ /* 0x000fe200080f1407 */
[----:B------:R-:W-:Y:S01]  /*1da0*/  MOV R22, UR14 ;  /* 0x0000000e00167c02 */ /* 0x000fe20008000f00 */
[----:B------:R-:W-:Y:S01]  /*1db0*/  UMOV UR5, 0x20 ;  /* 0x0000002000057882 */ /* 0x000fe20000000000 */
[----:B------:R1:W-:Y:S01]  /*1dc0*/  @P0 SYNCS.ARRIVE.TRANS64 RZ, [UR4+0x20], R7 ;  /* 0x00002007ffff09a7 */ /* 0x0003e20008000004 */
[----:B------:R-:W2:Y:S02]  /*1dd0*/  LDCU.64 UR6, c[0x0][0x348] ;  /* 0x00006900ff0677ac */ /* 0x000ea40008000a00 */
[----:B------:R-:W-:Y:S01]  /*1de0*/  IMAD.U32 R23, RZ, RZ, UR15 ;  /* 0x0000000fff177e24 */ /* 0x000fe2000f8e00ff */
[----:B------:R-:W3:Y:S02]  /*1df0*/  LDCU.64 UR12, c[0x0][0x348] ;  /* 0x00006900ff0c77ac */ /* 0x000ee40008000a00 */
[----:B------:R4:W-:Y:S01]  /*1e00*/  UBLKCP.S.G [UR8], [UR14], UR5 ;  /* 0x000000080e0073ba */ /* 0x0009e20008000205 */
[----:B------:R-:W5:Y:S01]  /*1e10*/  LDCU.64 UR30, c[0x0][0x348] ;  /* 0x00006900ff1e77ac */ /* 0x000f620008000a00 */
[----:B------:R-:W-:Y:S01]  /*1e20*/  UIADD3 UR49, UPT, UPT, UR4, 0x10, URZ ;  /* 0x0000001004317890 */ /* 0x000fe2000fffe0ff */
[----:B------:R-:W-:Y:S01]  /*1e30*/  UMOV UR18, URZ ;  /* 0x000000ff00127c82 */ /* 0x000fe20008000000 */
[----:B------:R-:W1:Y:S02]  /*1e40*/  SYNCS.PHASECHK.TRANS64.TRYWAIT P0, [UR4+0x18], R8 ;  /* 0x00001808ff0075a7 */ /* 0x000e640008001104 */
[----:B------:R-:W-:-:S02]  /*1e50*/  ULOP3.LUT UR49, UR49, 0xfefffc10, URZ, 0xc0, !UPT ;  /* 0xfefffc1031317892 */ /* 0x000fc4000f8ec0ff */
[----:B--2---:R-:W-:Y:S01]  /*1e60*/  UIADD3 UR6, UP3, UPT, UR6, 0x380, URZ ;  /* 0x0000038006067890 */ /* 0x004fe2000ff7e0ff */
[----:B------:R-:W-:Y:S01]  /*1e70*/  UMOV UR50, 0x40 ;  /* 0x0000004000327882 */ /* 0x000fe20000000000 */
[----:B------:R-:W-:Y:S01]  /*1e80*/  UMOV UR26, URZ ;  /* 0x000000ff001a7c82 */ /* 0x000fe20008000000 */
[----:B------:R-:W-:Y:S01]  /*1e90*/  UMOV UR20, UR76 ;  /* 0x0000004c00147c82 */ /* 0x000fe20008000000 */
[----:B------:R-:W-:Y:S01]  /*1ea0*/  UMOV UR21, UR77 ;  /* 0x0000004d00157c82 */ /* 0x000fe20008000000 */
[----:B------:R-:W-:Y:S01]  /*1eb0*/  UMOV UR52, UR76 ;  /* 0x0000004c00347c82 */ /* 0x000fe20008000000 */
[----:B------:R-:W-:Y:S01]  /*1ec0*/  UMOV UR53, UR77 ;  /* 0x0000004d00357c82 */ /* 0x000fe20008000000 */
[----:B------:R-:W-:Y:S01]  /*1ed0*/  UMOV UR27, UR10 ;  /* 0x0000000a001b7c82 */ /* 0x000fe20008000000 */
[----:B------:R-:W-:Y:S02]  /*1ee0*/  UIADD3.X UR7, UPT, UPT, URZ, UR7, URZ, UP3, !UPT ;  /* 0x00000007ff077290 */ /* 0x000fe40009ffe4ff */
[----:B------:R-:W-:-:S02]  /*1ef0*/  UIADD3 UR16, UPT, UPT, UR4, 0x12400, URZ ;  /* 0x0001240004107890 */ /* 0x000fc4000fffe0ff */
[----:B------:R-:W-:Y:S02]  /*1f00*/  UIADD3 UR48, UPT, UPT, UR4, 0x16400, URZ ;  /* 0x0001640004307890 */ /* 0x000fe4000fffe0ff */
[----:B------:R-:W-:Y:S01]  /*1f10*/  UIADD3 UR24, UPT, UPT, UR4, 0x1a400, URZ ;  /* 0x0001a40004187890 */ /* 0x000fe2000fffe0ff */
[----:B------:R-:W-:Y:S01]  /*1f20*/  UMOV UR28, UR76 ;  /* 0x0000004c001c7c82 */ /* 0x000fe20008000000 */
[----:B----4-:R-:W2:Y:S01]  /*1f30*/  LDCU.64 UR14, c[0x0][0x348] ;  /* 0x00006900ff0e77ac */ /* 0x010ea20008000a00 */
[----:B---3--:R-:W-:Y:S02]  /*1f40*/  UIADD3 UR9, UP2, UPT, UR12, 0x380, URZ ;  /* 0x000003800c097890 */ /* 0x008fe4000ff5e0ff */
[----:B-----5:R-:W-:Y:S02]  /*1f50*/  UIADD3 UR12, UP0, UPT, UR30, 0x480, URZ ;  /* 0x000004801e0c7890 */ /* 0x020fe4000ff1e0ff */
[----:B------:R-:W-:Y:S01]  /*1f60*/  UIADD3.X UR8, UPT, UPT, URZ, UR13, URZ, UP2, !UPT ;  /* 0x0000000dff087290 */ /* 0x000fe200097fe4ff */
[----:B------:R-:W-:Y:S01]  /*1f70*/  UMOV UR29, UR77 ;  /* 0x0000004d001d7c82 */ /* 0x000fe20008000000 */
[----:B------:R-:W-:Y:S01]  /*1f80*/  UMOV UR19, UR43 ;  /* 0x0000002b00137c82 */ /* 0x000fe20008000000 */
[----:B------:R-:W-:Y:S01]  /*1f90*/  UMOV UR51, UR43 ;  /* 0x0000002b00337c82 */ /* 0x000fe20008000000 */
[----:B------:R-:W-:Y:S01]  /*1fa0*/  UMOV UR17, UR49 ;  /* 0x0000003100117c82 */ /* 0x000fe20008000000 */
[----:B--2---:R-:W-:-:S04]  /*1fb0*/  UIADD3 UR11, UP1, UPT, UR14, 0x480, URZ ;  /* 0x000004800e0b7890 */ /* 0x004fc8000ff3e0ff */
[----:B------:R-:W-:Y:S01]  /*1fc0*/  UIADD3.X UR5, UPT, UPT, URZ, UR15, URZ, UP1, !UPT ;  /* 0x0000000fff057290 */ /* 0x000fe20008ffe4ff */
[----:B-1----:R-:W-:Y:S11]  /*1fd0*/  @!P0 BRA `(.L_x_48) ;  /* 0x0000009c00f48947 */ /* 0x002ff60003800000 */
.L_x_157:
[----:B------:R-:W-:Y:S05]  /*1fe0*/  BRA.U UP6, `(.L_x_49) ;  /* 0x00000001060c7547 */ /* 0x000fea000b800000 */
[----:B------:R-:W-:-:S13]  /*1ff0*/  ELECT P0, URZ, PT ;  /* 0x0000000000ff782f */ /* 0x000fda0003800000 */
[----:B-1----:R-:W-:-:S04]  /*2000*/  @P0 MOV R7, 0x18000 ;  /* 0x0001800000070802 */ /* 0x002fc80000000f00 */
[----:B------:R2:W-:Y:S03]  /*2010*/  @P0 SYNCS.ARRIVE.TRANS64 RZ, [UR4+0x10], R7 ;  /* 0x00001007ffff09a7 */ /* 0x0005e60008000004 */
.L_x_49:
[----:B------:R-:W-:Y:S01]  /*2020*/  ULOP3.LUT UR9, UR9, UR8, URZ, 0x3c, !UPT ;  /* 0x0000000809097292 */ /* 0x000fe2000f8e3cff */
[----:B------:R3:W-:Y:S01]  /*2030*/  UTMALDG.4D.2CTA [UR16], [UR6], desc[URZ] ;  /* 0x0000ff10060075b4 */ /* 0x0007e20008219000 */
[----:B------:R-:W-:Y:S02]  /*2040*/  UMOV UR25, UR49 ;  /* 0x0000003100197c82 */ /* 0x000fe40008000000 */
[----:B------:R-:W-:-:S04]  /*2050*/  ULOP3.LUT UR8, UR9, UR8, URZ, 0x3c, !UPT ;  /* 0x0000000809087292 */ /* 0x000fc8000f8e3cff */
[----:B------:R-:W-:-:S09]  /*2060*/  ULOP3.LUT UR9, UR9, UR8, URZ, 0x3c, !UPT ;  /* 0x0000000809097292 */ /* 0x000fd2000f8e3cff */
[----:B------:R4:W-:Y:S01]  /*2070*/  UTMALDG.4D.2CTA [UR48], [UR8], desc[URZ] ;  /* 0x0000ff30080075b4 */ /* 0x0009e20008219000 */
[----:B---3--:R-:W-:Y:S02]  /*2080*/  UIADD3.X UR7, UPT, UPT, URZ, UR31, URZ, UP0, !UPT ;  /* 0x0000001fff077290 */ /* 0x008fe400087fe4ff */
[----:B------:R-:W-:Y:S01]  /*2090*/  UIADD3 UR16, UPT, UPT, UR4, 0x1c400, URZ ;  /* 0x0001c40004107890 */ /* 0x000fe2000fffe0ff */
[----:B------:R-:W-:Y:S01]  /*20a0*/  UMOV UR18, 0x40 ;  /* 0x0000004000127882 */ /* 0x000fe20000000000 */
[----:B------:R-:W-:Y:S01]  /*20b0*/  UMOV UR19, UR10 ;  /* 0x0000000a00137c82 */ /* 0x000fe20008000000 */
[----:B------:R-:W-:Y:S01]  /*20c0*/  UMOV UR20, UR76 ;  /* 0x0000004c00147c82 */ /* 0x000fe20008000000 */
[----:B------:R-:W-:Y:S01]  /*20d0*/  UMOV UR21, UR77 ;  /* 0x0000004d00157c82 */ /* 0x000fe20008000000 */
[----:B------:R-:W-:Y:S01]  /*20e0*/  UMOV UR17, UR49 ;  /* 0x0000003100117c82 */ /* 0x000fe20008000000 */
[----:B------:R-:W-:Y:S01]  /*20f0*/  UMOV UR6, UR12 ;  /* 0x0000000c00067c82 */ /* 0x000fe20008000000 */
[----:B------:R-:W3:Y:S01]  /*2100*/  LDCU.128 UR12, c[0x0][0x400] ;  /* 0x00008000ff0c77ac */ /* 0x000ee20008000c00 */
[----:B----4-:R-:W-:Y:S01]  /*2110*/  UMOV UR8, UR11 ;  /* 0x0000000b00087c82 */ /* 0x010fe20008000000 */
[----:B------:R-:W-:-:S02]  /*2120*/  UMOV UR9, UR5 ;  /* 0x0000000500097c82 */ /* 0x000fc40008000000 */
[----:B------:R-:W-:Y:S01]  /*2130*/  UTMALDG.4D.2CTA [UR24], [UR8], desc[URZ] ;  /* 0x0000ff18080075b4 */ /* 0x000fe20008219000 */
[----:B------:R3:W-:Y:S01]  /*2140*/  UTMALDG.4D.2CTA [UR16], [UR6], desc[URZ] ;  /* 0x0000ff10060075b4 */ /* 0x0007e20008219000 */
[----:B------:R-:W4:Y:S01]  /*2150*/  SYNCS.PHASECHK.TRANS64.TRYWAIT P0, [UR4+0x38], R8 ;  /* 0x00003808ff0075a7 */ /* 0x000f220008001104 */
[----:B---3--:R-:W-:-:S04]  /*2160*/  UIMAD.WIDE.U32 UR6, UR76, UR12, URZ ;  /* 0x0000000c4c0672a5 */ /* 0x008fc8000f8e00ff */
[----:B------:R-:W-:Y:S01]  /*2170*/  UIMAD UR5, UR76, UR13, UR7 ;  /* 0x0000000d4c0572a4 */ /* 0x000fe2000f8e0207 */
[----:B----4-:R-:W-:Y:S11]  /*2180*/  @!P0 BRA `(.L_x_50) ;  /* 0x0000009c00a88947 */ /* 0x010ff60003800000 */
.L_x_159:
[----:B------:R-:W-:Y:S01]  /*2190*/  R2UR UR16, R5 ;  /* 0x00000000051072ca */ /* 0x000fe200000e0000 */
[----:B------:R-:W-:Y:S01]  /*21a0*/  UMOV UR7, UR5 ;  /* 0x0000000500077c82 */ /* 0x000fe20008000000 */
[----:B------:R-:W-:Y:S02]  /*21b0*/  ELECT P0, URZ, PT ;  /* 0x0000000000ff782f */ /* 0x000fe40003800000 */
[----:B------:R-:W-:Y:S01]  /*21c0*/  R2UR UR11, R6 ;  /* 0x00000000060b72ca */ /* 0x000fe200000e0000 */
[----:B------:R-:W-:Y:S02]  /*21d0*/  UIMAD.WIDE.U32 UR6, UR77, UR14, UR6 ;  /* 0x0000000e4d0672a5 */ /* 0x000fe4000f8e0006 */
[----:B------:R-:W-:Y:S02]  /*21e0*/  UIADD3 UR8, UPT, UPT, UR4, 0x32600, URZ ;  /* 0x0003260004087890 */ /* 0x000fe4000fffe0ff */
[----:B------:R-:W-:Y:S02]  /*21f0*/  UIMAD UR5, UR77, UR15, UR7 ;  /* 0x0000000f4d0572a4 */ /* 0x000fe4000f8e0207 */
[----:B------:R-:W-:-:S02]  /*2200*/  ULEA UR12, UP0, UR6, UR22, 0x2 ;  /* 0x00000016060c7291 */ /* 0x000fc4000f8010ff */
[----:B------:R-:W-:Y:S02]  /*2210*/  UIADD3 UR9, UPT, UPT, UR4, 0x30, URZ ;  /* 0x0000003004097890 */ /* 0x000fe4000fffe0ff */
[----:B------:R-:W-:Y:S01]  /*2220*/  UPRMT UR8, UR16, 0x654, UR8 ;  /* 0x0000065410087896 */ /* 0x000fe20008000008 */
[----:B-12---:R-:W-:Y:S01]  /*2230*/  @P0 IMAD.MOV.U32 R7, RZ, RZ, 0x200 ;  /* 0x00000200ff070424 */ /* 0x006fe200078e00ff */
[----:B------:R-:W-:Y:S01]  /*2240*/  ULEA.HI.X UR13, UR6, UR23, UR5, 0x2, UP0 ;  /* 0x00000017060d7291 */ /* 0x000fe200080f1405 */
[----:B------:R-:W-:Y:S01]  /*2250*/  IMAD.U32 R20, RZ, RZ, UR12 ;  /* 0x0000000cff147e24 */ /* 0x000fe2000f8e00ff */
[----:B------:R-:W1:Y:S01]  /*2260*/  LDCU.64 UR32, c[0x0][0x348] ;  /* 0x00006900ff2077ac */ /* 0x000e620008000a00 */
[----:B------:R2:W-:Y:S01]  /*2270*/  @P0 SYNCS.ARRIVE.TRANS64 RZ, [UR4+0x30], R7 ;  /* 0x00003007ffff09a7 */ /* 0x0005e20008000004 */
[----:B------:R-:W-:Y:S01]  /*2280*/  UMOV UR5, 0x20 ;  /* 0x0000002000057882 */ /* 0x000fe20000000000 */
[----:B------:R-:W3:Y:S01]  /*2290*/  LDCU.64 UR6, c[0x0][0x348] ;  /* 0x00006900ff0677ac */ /* 0x000ee20008000a00 */
[----:B------:R-:W-:-:S03]  /*22a0*/  IMAD.U32 R21, RZ, RZ, UR13 ;  /* 0x0000000dff157e24 */ /* 0x000fc6000f8e00ff */
[----:B------:R4:W-:Y:S01]  /*22b0*/  UBLKCP.S.G [UR8], [UR12], UR5 ;  /* 0x000000080c0073ba */ /* 0x0009e20008000205 */
[----:B------:R-:W5:Y:S01]  /*22c0*/  LDCU.64 UR16, c[0x0][0x348] ;  /* 0x00006900ff1077ac */ /* 0x000f620008000a00 */
[----:B------:R-:W2:Y:S01]  /*22d0*/  LDCU.64 UR24, c[0x0][0x348] ;  /* 0x00006900ff1877ac */ /* 0x000ea20008000a00 */
[----:B------:R-:W2:Y:S01]  /*22e0*/  SYNCS.PHASECHK.TRANS64.TRYWAIT P0, [UR4+0x8], RZ ;  /* 0x000008ffff0075a7 */ /* 0x000ea20008001104 */
[----:B------:R-:W4:Y:S01]  /*22f0*/  LDCU.64 UR30, c[0x0][0x348] ;  /* 0x00006900ff1e77ac */ /* 0x000f220008000a00 */
[----:B------:R-:W-:Y:S02]  /*2300*/  UIMAD UR34, UR11, 0x60, URZ ;  /* 0x000000600b2278a4 */ /* 0x000fe4000f8e02ff */
[----:B-1----:R-:W-:Y:S02]  /*2310*/  UIADD3 UR23, UP0, UPT, UR32, 0x300, URZ ;  /* 0x0000030020177890 */ /* 0x002fe4000ff1e0ff */
[----:B---3--:R-:W-:Y:S02]  /*2320*/  UIADD3 UR6, UP5, UPT, UR6, 0x200, URZ ;  /* 0x0000020006067890 */ /* 0x008fe4000ffbe0ff */
[----:B-----5:R-:W-:-:S02]  /*2330*/  UIADD3 UR11, UP3, UPT, UR16, 0x200, URZ ;  /* 0x00000200100b7890 */ /* 0x020fc4000ff7e0ff */
[----:B------:R-:W-:Y:S01]  /*2340*/  UIADD3.X UR22, UPT, UPT, URZ, UR33, URZ, UP0, !UPT ;  /* 0x00000021ff167290 */ /* 0x000fe200087fe4ff */
[----:B------:R-:W-:Y:S01]  /*2350*/  UMOV UR35, URZ ;  /* 0x000000ff00237c82 */ /* 0x000fe20008000000 */
[----:B------:R-:W-:Y:S01]  /*2360*/  UMOV UR27, URZ ;  /* 0x000000ff001b7c82 */ /* 0x000fe20008000000 */
[----:B------:R-:W-:Y:S01]  /*2370*/  UMOV UR19, URZ ;  /* 0x000000ff00137c82 */ /* 0x000fe20008000000 */
[----:B------:R-:W-:Y:S02]  /*2380*/  ULOP3.LUT UR59, UR59, 0xffffff00, URZ, 0xc0, !UPT ;  /* 0xffffff003b3b7892 */ /* 0x000fe4000f8ec0ff */
[----:B----4-:R-:W-:Y:S01]  /*2390*/  UIADD3 UR15, UP1, UPT, UR30, 0x300, URZ ;  /* 0x000003001e0f7890 */ /* 0x010fe2000ff3e0ff */
[----:B------:R-:W1:Y:S01]  /*23a0*/  LDCU.64 UR8, c[0x0][0x348] ;  /* 0x00006900ff0877ac */ /* 0x000e620008000a00 */
[----:B--2---:R-:W-:Y:S02]  /*23b0*/  UIADD3 UR13, UP2, UPT, UR24, 0x300, URZ ;  /* 0x00000300180d7890 */ /* 0x004fe4000ff5e0ff */
[----:B------:R-:W-:-:S02]  /*23c0*/  UIADD3 UR26, UPT, UPT, UR34, 0x20, URZ ;  /* 0x00000020221a7890 */ /* 0x000fc4000fffe0ff */
[----:B------:R-:W-:Y:S01]  /*23d0*/  UIADD3 UR18, UPT, UPT, UR34, 0x40, URZ ;  /* 0x0000004022127890 */ /* 0x000fe2000fffe0ff */
        /* <DEDUP_REMOVED lines=8> */
[----:B-1----:R-:W-:Y:S01]  /*2460*/  UIADD3 UR8, UP4, UPT, UR8, 0x200, URZ ;  /* 0x0000020008087890 */ /* 0x002fe2000ff9e0ff */
[----:B------:R-:W-:Y:S01]  /*2470*/  UMOV UR61, UR77 ;  /* 0x0000004d003d7c82 */ /* 0x000fe20008000000 */
[----:B------:R-:W-:-:S02]  /*2480*/  UIADD3.X UR7, UPT, UPT, URZ, UR7, URZ, UP5, !UPT ;  /* 0x00000007ff077290 */ /* 0x000fc4000affe4ff */
[----:B------:R-:W-:Y:S02]  /*2490*/  UIADD3.X UR5, UPT, UPT, URZ, UR9, URZ, UP4, !UPT ;  /* 0x00000009ff057290 */ /* 0x000fe4000a7fe4ff */
[----:B------:R-:W-:Y:S02]  /*24a0*/  UIADD3.X UR9, UPT, UPT, URZ, UR17, URZ, UP3, !UPT ;  /* 0x00000011ff097290 */ /* 0x000fe40009ffe4ff */
[----:B------:R-:W-:Y:S02]  /*24b0*/  UIADD3.X UR12, UPT, UPT, URZ, UR25, URZ, UP2, !UPT ;  /* 0x00000019ff0c7290 */ /* 0x000fe400097fe4ff */
[----:B------:R-:W-:Y:S02]  /*24c0*/  UIADD3.X UR14, UPT, UPT, URZ, UR31, URZ, UP1, !UPT ;  /* 0x0000001fff0e7290 */ /* 0x000fe40008ffe4ff */
[----:B------:R-:W-:Y:S02]  /*24d0*/  UIADD3 UR32, UPT, UPT, UR4, 0x400, URZ ;  /* 0x0000040004207890 */ /* 0x000fe4000fffe0ff */
[----:B------:R-:W-:-:S02]  /*24e0*/  UIADD3 UR24, UPT, UPT, UR4, 0x2400, URZ ;  /* 0x0000240004187890 */ /* 0x000fc4000fffe0ff */
[----:B------:R-:W-:Y:S01]  /*24f0*/  UIADD3 UR16, UPT, UPT, UR4, 0x4400, URZ ;  /* 0x0000440004107890 */ /* 0x000fe2000fffe0ff */
[----:B------:R-:W-:Y:S01]  /*2500*/  UMOV UR44, UR76 ;  /* 0x0000004c002c7c82 */ /* 0x000fe20008000000 */
[----:B------:R-:W-:Y:S01]  /*2510*/  UMOV UR45, UR77 ;  /* 0x0000004d002d7c82 */ /* 0x000fe20008000000 */
[----:B------:R-:W-:Y:S01]  /*2520*/  UMOV UR33, UR73 ;  /* 0x0000004900217c82 */ /* 0x000fe20008000000 */
[----:B------:R-:W-:Y:S08]  /*2530*/  @!P0 BRA `(.L_x_51) ;  /* 0x0000009800dc8947 */ /* 0x000ff00003800000 */
.L_x_161:
[----:B------:R-:W-:Y:S05]  /*2540*/  BRA.U UP6, `(.L_x_52) ;  /* 0x00000001060c7547 */ /* 0x000fea000b800000 */
[----:B------:R-:W-:-:S13]  /*2550*/  ELECT P0, URZ, PT ;  /* 0x0000000000ff782f */ /* 0x000fda0003800000 */
[----:B-1----:R-:W-:-:S04]  /*2560*/  @P0 MOV R7, 0x24000 ;  /* 0x0002400000070802 */ /* 0x002fc80000000f00 */
[----:B------:R2:W-:Y:S03]  /*2570*/  @P0 SYNCS.ARRIVE.TRANS64 RZ, [UR4], R7 ;  /* 0x00000007ffff09a7 */ /* 0x0005e60008000004 */
.L_x_52:
[----:B------:R-:W-:Y:S01]  /*2580*/  UIADD3 UR56, UPT, UPT, UR4, 0x1e400, URZ ;  /* 0x0001e40004387890 */ /* 0x000fe2000fffe0ff */
[----:B------:R3:W-:Y:S01]  /*2590*/  UTMALDG.4D.2CTA [UR32], [UR6], desc[URZ] ;  /* 0x0000ff20060075b4 */ /* 0x0007e20008219000 */
[----:B------:R-:W-:Y:S01]  /*25a0*/  UIADD3 UR40, UPT, UPT, UR4, 0x22400, URZ ;  /* 0x0002240004287890 */ /* 0x000fe2000fffe0ff */
[----:B------:R-:W-:Y:S01]  /*25b0*/  UMOV UR25, UR73 ;  /* 0x0000004900197c82 */ /* 0x000fe20008000000 */
        /* <DEDUP_REMOVED lines=8> */
[----:B---3--:R-:W-:Y:S01]  /*2640*/  UMOV UR6, UR8 ;  /* 0x0000000800067c82 */ /* 0x008fe20008000000 */
[----:B------:R-:W-:Y:S01]  /*2650*/  UMOV UR7, UR5 ;  /* 0x0000000500077c82 */ /* 0x000fe20008000000 */
[----:B------:R-:W-:Y:S01]  /*2660*/  UMOV UR8, UR13 ;  /* 0x0000000d00087c82 */ /* 0x000fe20008000000 */
[----:B------:R3:W-:Y:S01]  /*2670*/  UTMALDG.4D.2CTA [UR24], [UR6], desc[URZ] ;  /* 0x0000ff18060075b4 */ /* 0x0007e20008219000 */
[----:B------:R-:W-:Y:S01]  /*2680*/  UMOV UR13, UR77 ;  /* 0x0000004d000d7c82 */ /* 0x000fe20008000000 */
[----:B---3--:R-:W-:Y:S01]  /*2690*/  UMOV UR6, UR11 ;  /* 0x0000000b00067c82 */ /* 0x008fe20008000000 */
[----:B------:R-:W-:Y:S01]  /*26a0*/  UMOV UR7, UR9 ;  /* 0x0000000900077c82 */ /* 0x000fe20008000000 */
[----:B------:R-:W-:Y:S01]  /*26b0*/  UMOV UR9, UR12 ;  /* 0x0000000c00097c82 */ /* 0x000fe20008000000 */
[----:B------:R3:W-:Y:S01]  /*26c0*/  UTMALDG.4D.2CTA [UR16], [UR6], desc[URZ] ;  /* 0x0000ff10060075b4 */ /* 0x0007e20008219000 */
[----:B------:R-:W4:Y:S01]  /*26d0*/  LDCU UR12, c[0x0][0x380] ;  /* 0x00007000ff0c77ac */ /* 0x000f220008000800 */
[----:B------:R-:W-:Y:S01]  /*26e0*/  UMOV UR11, URZ ;  /* 0x000000ff000b7c82 */ /* 0x000fe20008000000 */
[----:B------:R5:W-:Y:S01]  /*26f0*/  UTMALDG.4D.2CTA [UR56], [UR8], desc[URZ] ;  /* 0x0000ff38080075b4 */ /* 0x000be20008219000 */
[----:B----4-:R-:W-:-:S04]  /*2700*/  UIADD3 UR5, UPT, UPT, -UR12, URZ, URZ ;  /* 0x000000ff0c057290 */ /* 0x010fc8000fffe1ff */
[----:B------:R-:W-:-:S04]  /*2710*/  USHF.R.S32.HI UR5, URZ, 0x1f, UR5 ;  /* 0x0000001fff057899 */ /* 0x000fc80008011405 */
[----:B------:R-:W-:Y:S01]  /*2720*/  ULEA.HI UR5, UR5, -UR12, URZ, 0x7 ;  /* 0x8000000c05057291 */ /* 0x000fe2000f8f38ff */
[----:B---3--:R-:W-:Y:S01]  /*2730*/  UMOV UR6, UR15 ;  /* 0x0000000f00067c82 */ /* 0x008fe20008000000 */
[----:B------:R-:W-:Y:S01]  /*2740*/  UMOV UR7, UR14 ;  /* 0x0000000e00077c82 */ /* 0x000fe20008000000 */
[----:B------:R-:W-:Y:S01]  /*2750*/  UIADD3 UR14, UPT, UPT, UR12, -0x1, URZ ;  /* 0xffffffff0c0e7890 */ /* 0x000fe2000fffe0ff */
[----:B------:R3:W-:Y:S03]  /*2760*/  UTMALDG.4D.2CTA [UR40], [UR6], desc[URZ] ;  /* 0x0000ff28060075b4 */ /* 0x0007e60008219000 */
[----:B-----5:R-:W-:Y:S02]  /*2770*/  USHF.R.S32.HI UR9, URZ, 0x1f, UR14 ;  /* 0x0000001fff097899 */ /* 0x020fe4000801140e */
[----:B------:R-:W-:Y:S02]  /*2780*/  UIADD3 UR8, UPT, UPT, UR4, 0x1a400, URZ ;  /* 0x0001a40004087890 */ /* 0x000fe4000fffe0ff */
[----:B------:R-:W-:-:S03]  /*2790*/  ULEA.HI UR14, UR9, UR14, URZ, 0x7 ;  /* 0x0000000e090e7291 */ /* 0x000fc6000f8f38ff */
[----:B------:R-:W-:Y:S01]  /*27a0*/  UMOV UR9, UR49 ;  /* 0x0000003100097c82 */ /* 0x000fe20008000000 */
[----:B---3--:R-:W-:Y:S01]  /*27b0*/  UMOV UR6, UR23 ;  /* 0x0000001700067c82 */ /* 0x008fe20008000000 */
[----:B------:R-:W-:Y:S02]  /*27c0*/  UMOV UR7, UR22 ;  /* 0x0000001600077c82 */ /* 0x000fe40008000000 */
[----:B------:R3:W-:Y:S01]  /*27d0*/  UTMALDG.4D.2CTA [UR72], [UR6], desc[URZ] ;  /* 0x0000ff48060075b4 */ /* 0x0007e20008219000 */
[----:B------:R-:W4:Y:S01]  /*27e0*/  SYNCS.PHASECHK.TRANS64.TRYWAIT P0, [UR4+0x18], RZ ;  /* 0x000018ffff0075a7 */ /* 0x000f220008001104 */
[----:B---3--:R-:W3:Y:S02]  /*27f0*/  LDCU.64 UR6, c[0x0][0x348] ;  /* 0x00006900ff0677ac */ /* 0x008ee40008000a00 */
[----:B---3--:R-:W-:-:S04]  /*2800*/  UIADD3 UR6, UP0, UPT, UR6, 0x400, URZ ;  /* 0x0000040006067890 */ /* 0x008fc8000ff1e0ff */
[----:B------:R-:W-:Y:S02]  /*2810*/  UIADD3.X UR7, UPT, UPT, URZ, UR7, URZ, UP0, !UPT ;  /* 0x00000007ff077290 */ /* 0x000fe400087fe4ff */
[----:B------:R-:W-:-:S03]  /*2820*/  UISETP.GT.AND UP0, UPT, UR12, URZ, UPT ;  /* 0x000000ff0c00728c */ /* 0x000fc6000bf04270 */
[----:B------:R-:W-:Y:S01]  /*2830*/  UMOV UR12, UR76 ;  /* 0x0000004c000c7c82 */ /* 0x000fe20008000000 */
[----:B----4-:R-:W-:Y:S05]  /*2840*/  @!P0 BRA `(.L_x_53) ;  /* 0x0000009800308947 */ /* 0x010fea0003800000 */
.L_x_163:
[----:B------:R-:W-:Y:S05]  /*2850*/  BRA.U UP6, `(.L_x_54) ;  /* 0x00000001060c7547 */ /* 0x000fea000b800000 */
[----:B------:R-:W-:-:S13]  /*2860*/  ELECT P0, URZ, PT ;  /* 0x0000000000ff782f */ /* 0x000fda0003800000 */
[----:B-12---:R-:W-:-:S04]  /*2870*/  @P0 MOV R7, 0x8000 ;  /* 0x0000800000070802 */ /* 0x006fc80000000f00 */
[----:B------:R3:W-:Y:S03]  /*2880*/  @P0 SYNCS.ARRIVE.TRANS64 RZ, [UR4+0x10], R7 ;  /* 0x00001007ffff09a7 */ /* 0x0007e60008000004 */
.L_x_54:
[----:B------:R-:W-:Y:S01]  /*2890*/  USHF.R.S32.HI UR5, URZ, 0x7, UR5 ;  /* 0x00000007ff057899 */ /* 0x000fe20008011405 */
[----:B------:R4:W-:Y:S01]  /*28a0*/  UTMALDG.4D.2CTA [UR8], [UR6], desc[URZ] ;  /* 0x0000ff08060075b4 */ /* 0x0009e20008219000 */
[----:B------:R-:W-:Y:S01]  /*28b0*/  ULEA.HI.SX32 UR14, UR14, 0x1, 0x19 ;  /* 0x000000010e0e7891 */ /* 0x000fe2000f8fcaff */
[----:B------:R-:W-:Y:S01]  /*28c0*/  CS2R R10, SRZ ;  /* 0x00000000000a7805 */ /* 0x000fe2000001ff00 */
[----:B------:R-:W-:-:S07]  /*28d0*/  UIADD3 UR5, UPT, UPT, -UR5, URZ, URZ ;  /* 0x000000ff05057290 */ /* 0x000fce000fffe1ff */
[----:B------:R-:W-:Y:S02]  /*28e0*/  @!UP0 UMOV UR14, UR5 ;  /* 0x00000005000e8c82 */ /* 0x000fe40008000000 */
[----:B------:R-:W-:-:S09]  /*28f0*/  UISETP.GE.AND UP0, UPT, UR14, 0x2, UPT ;  /* 0x000000020e00788c */ /* 0x000fd2000bf06270 */
[----:B----4-:R-:W-:Y:S05]  /*2900*/  BRA.U !UP0, `(.L_x_55) ;  /* 0x0000000908687547 */ /* 0x010fea000b800000 */
[----:B------:R-:W4:Y:S01]  /*2910*/  LDCU.64 UR6, c[0x0][0x348] ;  /* 0x00006900ff0677ac */ /* 0x000f220008000a00 */
[----:B------:R-:W-:Y:S02]  /*2920*/  R2UR UR12, R5 ;  /* 0x00000000050c72ca */ /* 0x000fe400000e0000 */
[----:B------:R-:W-:Y:S02]  /*2930*/  CS2R R10, SRZ ;  /* 0x00000000000a7805 */ /* 0x000fe4000001ff00 */
[----:B------:R-:W-:Y:S01]  /*2940*/  R2UR UR8, R6 ;  /* 0x00000000060872ca */ /* 0x000fe200000e0000 */
[----:B------:R-:W-:Y:S02]  /*2950*/  UIADD3 UR13, UPT, UPT, UR4, 0x20, URZ ;  /* 0x00000020040d7890 */ /* 0x000fe4000fffe0ff */
[----:B------:R-:W-:Y:S02]  /*2960*/  UIADD3 UR9, UPT, UPT, UR4, 0x32400, URZ ;  /* 0x0003240004097890 */ /* 0x000fe4000fffe0ff */
[----:B------:R-:W-:-:S02]  /*2970*/  UIADD3 UR11, UPT, UPT, UR4, 0x32600, URZ ;  /* 0x00032600040b7890 */ /* 0x000fc4000fffe0ff */
[----:B------:R-:W-:Y:S01]  /*2980*/  IMAD.U32 R13, RZ, RZ, UR13 ;  /* 0x0000000dff0d7e24 */ /* 0x000fe2000f8e00ff */
[----:B------:R-:W-:Y:S01]  /*2990*/  UMOV UR5, 0x1 ;  /* 0x0000000100057882 */ /* 0x000fe20000000000 */
[----:B------:R-:W-:Y:S02]  /*29a0*/  UIADD3 UR72, UPT, UPT, UR4, 0x400, URZ ;  /* 0x0000040004487890 */ /* 0x000fe4000fffe0ff */
[----:B------:R-:W-:Y:S02]  /*29b0*/  UPRMT UR13, UR12, 0x654, UR9 ;  /* 0x000006540c0d7896 */ /* 0x000fe40008000009 */
[----:B------:R-:W-:Y:S02]  /*29c0*/  UPRMT UR9, UR12, 0x654, UR11 ;  /* 0x000006540c097896 */ /* 0x000fe4000800000b */
[----:B----4-:R-:W-:Y:S02]  /*29d0*/  UIADD3 UR20, UP2, UPT, UR6, 0x180, URZ ;  /* 0x0000018006147890 */ /* 0x010fe4000ff5e0ff */
[----:B------:R-:W-:Y:S01]  /*29e0*/  UIADD3 UR22, UP3, UPT, UR6, 0x180, URZ ;  /* 0x0000018006167890 */ /* 0x000fe2000ff7e0ff */
[----:B------:R-:W-:Y:S01]  /*29f0*/  MOV R15, UR13 ;  /* 0x0000000d000f7c02 */ /* 0x000fe20008000f00 */
[----:B------:R-:W-:Y:S01]  /*2a00*/  UIADD3 UR70, UP1, UPT, UR6, 0x180, URZ ;  /* 0x0000018006467890 */ /* 0x000fe2000ff3e0ff */
[----:B------:R-:W-:Y:S01]  /*2a10*/  IMAD.U32 R14, RZ, RZ, UR9 ;  /* 0x00000009ff0e7e24 */ /* 0x000fe2000f8e00ff */
[----:B------:R-:W-:Y:S01]  /*2a20*/  UIADD3.X UR21, UPT, UPT, URZ, UR7, URZ, UP2, !UPT ;  /* 0x00000007ff157290 */ /* 0x000fe200097fe4ff */
[----:B------:R-:W-:Y:S01]  /*2a30*/  MOV R16, UR20 ;  /* 0x0000001400107c02 */ /* 0x000fe20008000f00 */
[----:B------:R-:W-:Y:S01]  /*2a40*/  UISETP.NE.AND UP0, UPT, UR8, URZ, UPT ;  /* 0x000000ff0800728c */ /* 0x000fe2000bf05270 */
[----:B------:R-:W-:Y:S01]  /*2a50*/  MOV R18, UR22 ;  /* 0x0000001600127c02 */ /* 0x000fe20008000f00 */
[----:B------:R-:W-:-:S02]  /*2a60*/  UIADD3 UR8, UPT, UPT, UR4, 0x30, URZ ;  /* 0x0000003004087890 */ /* 0x000fc4000fffe0ff */
[----:B------:R-:W-:Y:S01]  /*2a70*/  UIADD3.X UR23, UPT, UPT, URZ, UR7, URZ, UP3, !UPT ;  /* 0x00000007ff177290 */ /* 0x000fe20009ffe4ff */
[----:B------:R-:W-:Y:S01]  /*2a80*/  IMAD.U32 R17, RZ, RZ, UR21 ;  /* 0x00000015ff117e24 */ /* 0x000fe2000f8e00ff */
[----:B------:R-:W-:Y:S02]  /*2a90*/  UIADD3.X UR71, UPT, UPT, URZ, UR7, URZ, UP1, !UPT ;  /* 0x00000007ff477290 */ /* 0x000fe40008ffe4ff */
[----:B------:R-:W-:Y:S01]  /*2aa0*/  UIADD3 UR62, UP6, UPT, UR6, 0x480, URZ ;  /* 0x00000480063e7890 */ /* 0x000fe2000ffde0ff */
[----:B------:R-:W-:Y:S01]  /*2ab0*/  IMAD.U32 R12, RZ, RZ, UR8 ;  /* 0x00000008ff0c7e24 */ /* 0x000fe2000f8e00ff */
[----:B------:R-:W-:Y:S01]  /*2ac0*/  UIADD3 UR54, UP5, UPT, UR6, 0x480, URZ ;  /* 0x0000048006367890 */ /* 0x000fe2000ffbe0ff */
[----:B------:R-:W-:Y:S01]  /*2ad0*/  IMAD.U32 R19, RZ, RZ, UR23 ;  /* 0x00000017ff137e24 */ /* 0x000fe2000f8e00ff */
[----:B------:R-:W-:Y:S02]  /*2ae0*/  UIADD3 UR46, UP4, UPT, UR6, 0x200, URZ ;  /* 0x00000200062e7890 */ /* 0x000fe4000ff9e0ff */
[----:B------:R-:W-:-:S02]  /*2af0*/  UIADD3 UR38, UP3, UPT, UR6, 0x200, URZ ;  /* 0x0000020006267890 */ /* 0x000fc4000ff7e0ff */
[----:B------:R-:W-:Y:S02]  /*2b00*/  UIADD3 UR30, UP2, UPT, UR6, 0x200, URZ ;  /* 0x00000200061e7890 */ /* 0x000fe4000ff5e0ff */
[----:B------:R-:W-:Y:S01]  /*2b10*/  UIADD3 UR22, UP1, UPT, UR6, 0x400, URZ ;  /* 0x0000040006167890 */ /* 0x000fe2000ff3e0ff */
[----:B------:R-:W-:Y:S01]  /*2b20*/  UMOV UR74, URZ ;  /* 0x000000ff004a7c82 */ /* 0x000fe20008000000 */
[----:B------:R-:W-:Y:S01]  /*2b30*/  UIADD3 UR64, UPT, UPT, UR4, 0x2400, URZ ;  /* 0x0000240004407890 */ /* 0x000fe2000fffe0ff */
[----:B------:R-:W-:Y:S01]  /*2b40*/  UMOV UR66, 0x40 ;  /* 0x0000004000427882 */ /* 0x000fe20000000000 */
[----:B------:R-:W-:Y:S02]  /*2b50*/  UIADD3 UR56, UPT, UPT, UR4, 0x4400, URZ ;  /* 0x0000440004387890 */ /* 0x000fe4000fffe0ff */
[----:B------:R-:W-:Y:S02]  /*2b60*/  UIADD3 UR48, UPT, UPT, UR4, 0x1a400, URZ ;  /* 0x0001a40004307890 */ /* 0x000fe4000fffe0ff */
[----:B------:R-:W-:-:S02]  /*2b70*/  UIADD3 UR40, UPT, UPT, UR4, 0x1c400, URZ ;  /* 0x0001c40004287890 */ /* 0x000fc4000fffe0ff */
[----:B------:R-:W-:Y:S02]  /*2b80*/  UIADD3 UR32, UPT, UPT, UR4, 0x400, URZ ;  /* 0x0000040004207890 */ /* 0x000fe4000fffe0ff */
[----:B------:R-:W-:Y:S02]  /*2b90*/  UIADD3 UR24, UPT, UPT, UR4, 0x2400, URZ ;  /* 0x0000240004187890 */ /* 0x000fe4000fffe0ff */
[----:B------:R-:W-:Y:S02]  /*2ba0*/  UIADD3 UR16, UPT, UPT, UR4, 0x4400, URZ ;  /* 0x0000440004107890 */ /* 0x000fe4000fffe0ff */
[----:B------:R-:W-:Y:S02]  /*2bb0*/  UIADD3 UR8, UPT, UPT, UR4, 0x1a400, URZ ;  /* 0x0001a40004087890 */ /* 0x000fe4000fffe0ff */
[----:B------:R-:W-:Y:S02]  /*2bc0*/  UIADD3.X UR63, UPT, UPT, URZ, UR7, URZ, UP6, !UPT ;  /* 0x00000007ff3f7290 */ /* 0x000fe4000b7fe4ff */
[----:B------:R-:W-:-:S02]  /*2bd0*/  UIADD3.X UR55, UPT, UPT, URZ, UR7, URZ, UP5, !UPT ;  /* 0x00000007ff377290 */ /* 0x000fc4000affe4ff */
[----:B------:R-:W-:Y:S02]  /*2be0*/  UIADD3.X UR47, UPT, UPT, URZ, UR7, URZ, UP4, !UPT ;  /* 0x00000007ff2f7290 */ /* 0x000fe4000a7fe4ff */
[----:B------:R-:W-:Y:S02]  /*2bf0*/  UIADD3.X UR39, UPT, UPT, URZ, UR7, URZ, UP3, !UPT ;  /* 0x00000007ff277290 */ /* 0x000fe40009ffe4ff */
[----:B------:R-:W-:Y:S02]  /*2c00*/  UIADD3.X UR31, UPT, UPT, URZ, UR7, URZ, UP2, !UPT ;  /* 0x00000007ff1f7290 */ /* 0x000fe400097fe4ff */
[----:B------:R-:W-:Y:S01]  /*2c10*/  UIADD3.X UR23, UPT, UPT, URZ, UR7, URZ, UP1, !UPT ;  /* 0x00000007ff177290 */ /* 0x000fe20008ffe4ff */
[----:B------:R-:W-:Y:S01]  /*2c20*/  UMOV UR58, 0x80 ;  /* 0x00000080003a7882 */ /* 0x000fe20000000000 */
[----:B------:R-:W-:Y:S01]  /*2c30*/  UMOV UR50, URZ ;  /* 0x000000ff00327c82 */ /* 0x000fe20008000000 */
[----:B------:R-:W-:-:S09]  /*2c40*/  UMOV UR42, 0x40 ;  /* 0x00000040002a7882 */ /* 0x000fd20000000000 */
.L_x_66:
[----:B------:R-:W-:-:S04]  /*2c50*/  SHF.L.U32 R9, R10, 0x1f, RZ ;  /* 0x0000001f0a097819 */ /* 0x000fc800000006ff */
[----:B----4-:R-:W4:Y:S02]  /*2c60*/  SYNCS.PHASECHK.TRANS64.TRYWAIT P0, [UR4+0x28], R9 ;  /* 0x00002809ff0075a7 */ /* 0x010f240008001104 */
[----:B----4-:R-:W-:Y:S05]  /*2c70*/  @!P0 BRA `(.L_x_56) ;  /* 0x00000094003c8947 */ /* 0x010fea0003800000 */
.L_x_165:
[----:B------:R-:W-:Y:S02]  /*2c80*/  R2UR UR20, R22 ;  /* 0x00000000161472ca */ /* 0x000fe400000e0000 */
[----:B------:R-:W-:Y:S02]  /*2c90*/  ELECT P0, URZ, PT ;  /* 0x0000000000ff782f */ /* 0x000fe40003800000 */
[----:B------:R-:W-:Y:S01]  /*2ca0*/  R2UR UR21, R23 ;  /* 0x00000000171572ca */ /* 0x000fe200000e0000 */
[----:B------:R-:W-:Y:S01]  /*2cb0*/  USHF.L.U32 UR6, UR5, 0x7, URZ ;  /* 0x0000000705067899 */ /* 0x000fe200080006ff */
[----:B------:R-:W-:Y:S01]  /*2cc0*/  R2UR UR12, R15 ;  /* 0x000000000f0c72ca */ /* 0x000fe200000e0000 */
[----:B------:R-:W-:Y:S01]  /*2cd0*/  UMOV UR9, 0x20 ;  /* 0x0000002000097882 */ /* 0x000fe20000000000 */
[----:B------:R-:W-:Y:S01]  /*2ce0*/  R2UR UR13, R13 ;  /* 0x000000000d0d72ca */ /* 0x000fe200000e0000 */
[----:B------:R-:W-:Y:S01]  /*2cf0*/  USHF.L.U32 UR35, UR5, 0x7, URZ ;  /* 0x0000000705237899 */ /* 0x000fe200080006ff */
[----:B------:R-:W-:Y:S01]  /*2d00*/  IMAD.U32 R9, R11, -0x80000000, RZ ;  /* 0x800000000b097824 */ /* 0x000fe200078e00ff */
[----:B------:R-:W-:-:S02]  /*2d10*/  UPLOP3.LUT UP6, UPT, UPT, UPT, UP0, 0x80, 0x8 ;  /* 0x000000000008789c */ /* 0x000fc40003fcf000 */
[----:B------:R-:W-:Y:S01]  /*2d20*/  UIADD3 UR75, UPT, UPT, UR10, UR35, URZ ;  /* 0x000000230a4b7290 */ /* 0x000fe2000fffe0ff */
[----:B------:R-:W-:Y:S01]  /*2d30*/  UMOV UR65, UR73 ;  /* 0x0000004900417c82 */ /* 0x000fe20008000000 */
[----:B-123--:R-:W-:Y:S02]  /*2d40*/  @P0 IMAD.MOV.U32 R7, RZ, RZ, 0x200 ;  /* 0x00000200ff070424 */ /* 0x00efe400078e00ff */
[----:B------:R-:W-:Y:S01]  /*2d50*/  UIMAD.WIDE UR6, UR6, 0x4, UR20 ;  /* 0x00000004060678a5 */ /* 0x000fe2000f8e0214 */
[----:B------:R-:W-:Y:S01]  /*2d60*/  UMOV UR68, UR76 ;  /* 0x0000004c00447c82 */ /* 0x000fe20008000000 */
[----:B------:R1:W-:Y:S01]  /*2d70*/  @P0 SYNCS.ARRIVE.TRANS64 RZ, [UR4+0x20], R7 ;  /* 0x00002007ffff09a7 */ /* 0x0003e20008000004 */
[----:B------:R-:W-:Y:S01]  /*2d80*/  UMOV UR69, UR77 ;  /* 0x0000004d00457c82 */ /* 0x000fe20008000000 */
[----:B------:R-:W-:Y:S01]  /*2d90*/  UMOV UR57, UR73 ;  /* 0x0000004900397c82 */ /* 0x000fe20008000000 */
[----:B------:R-:W-:Y:S01]  /*2da0*/  UMOV UR60, UR76 ;  /* 0x0000004c003c7c82 */ /* 0x000fe20008000000 */
[----:B------:R-:W-:Y:S01]  /*2db0*/  UMOV UR61, UR77 ;  /* 0x0000004d003d7c82 */ /* 0x000fe20008000000 */
[----:B------:R-:W-:-:S02]  /*2dc0*/  UMOV UR67, UR75 ;  /* 0x0000004b00437c82 */ /* 0x000fc40008000000 */
[----:B------:R1:W-:Y:S01]  /*2dd0*/  UBLKCP.S.G [UR12], [UR6], UR9 ;  /* 0x0000000c060073ba */ /* 0x0003e20008000209 */
[----:B------:R-:W-:Y:S01]  /*2de0*/  UMOV UR59, UR75 ;  /* 0x0000004b003b7c82 */ /* 0x000fe20008000000 */
[----:B------:R-:W2:Y:S02]  /*2df0*/  SYNCS.PHASECHK.TRANS64.TRYWAIT P0, [UR4+0x8], R8 ;  /* 0x00000808ff0075a7 */ /* 0x000ea40008001104 */
[----:B-12---:R-:W-:Y:S05]  /*2e00*/  @!P0 BRA `(.L_x_57) ;  /* 0x0000009000f88947 */ /* 0x006fea0003800000 */
.L_x_167:
[----:B------:R-:W-:Y:S05]  /*2e10*/  BRA.U UP6, `(.L_x_58) ;  /* 0x00000001060c7547 */ /* 0x000fea000b800000 */
[----:B------:R-:W-:-:S13]  /*2e20*/  ELECT P0, URZ, PT ;  /* 0x0000000000ff782f */ /* 0x000fda0003800000 */
[----:B-1----:R-:W-:-:S04]  /*2e30*/  @P0 MOV R7, 0xc000 ;  /* 0x0000c00000070802 */ /* 0x002fc80000000f00 */
[----:B------:R2:W-:Y:S03]  /*2e40*/  @P0 SYNCS.ARRIVE.TRANS64 RZ, [UR4], R7 ;  /* 0x00000007ffff09a7 */ /* 0x0005e60008000004 */
.L_x_58:
[----:B------:R-:W-:Y:S02]  /*2e50*/  R2UR UR12, R18 ;  /* 0x00000000120c72ca */ /* 0x000fe400000e0000 */
[----:B------:R-:W-:Y:S02]  /*2e60*/  R2UR UR13, R19 ;  /* 0x00000000130d72ca */ /* 0x000fe400000e0000 */
[----:B------:R-:W-:Y:S02]  /*2e70*/  R2UR UR6, R16 ;  /* 0x00000000100672ca */ /* 0x000fe400000e0000 */
[----:B------:R-:W-:-:S09]  /*2e80*/  R2UR UR7, R17 ;  /* 0x00000000110772ca */ /* 0x000fd200000e0000 */
[----:B------:R3:W-:Y:S04]  /*2e90*/  UTMALDG.4D.2CTA [UR72], [UR12], desc[URZ] ;  /* 0x0000ff480c0075b4 */ /* 0x0007e80008219000 */
[----:B------:R3:W-:Y:S01]  /*2ea0*/  UTMALDG.4D.2CTA [UR64], [UR6], desc[URZ] ;  /* 0x0000ff40060075b4 */ /* 0x0007e20008219000 */
[----:B------:R3:W-:Y:S01]  /*2eb0*/  UTMALDG.4D.2CTA [UR56], [UR70], desc[URZ] ;  /* 0x0000ff38460075b4 */ /* 0x0007e20008219000 */
[----:B------:R-:W4:Y:S02]  /*2ec0*/  SYNCS.PHASECHK.TRANS64.TRYWAIT P0, [UR4+0x38], R9 ;  /* 0x00003809ff0075a7 */ /* 0x000f240008001104 */
[----:B---34-:R-:W-:Y:S05]  /*2ed0*/  @!P0 BRA `(.L_x_59) ;  /* 0x0000009000e48947 */ /* 0x018fea0003800000 */
.L_x_169:
[----:B------:R-:W-:Y:S02]  /*2ee0*/  R2UR UR6, R20 ;  /* 0x00000000140672ca */ /* 0x000fe400000e0000 */
[----:B------:R-:W-:Y:S02]  /*2ef0*/  ELECT P0, URZ, PT ;  /* 0x0000000000ff782f */ /* 0x000fe40003800000 */
[----:B------:R-:W-:Y:S01]  /*2f00*/  R2UR UR7, R21 ;  /* 0x00000000150772ca */ /* 0x000fe200000e0000 */
[----:B------:R-:W-:Y:S01]  /*2f10*/  UMOV UR9, 0x20 ;  /* 0x0000002000097882 */ /* 0x000fe20000000000 */
[----:B------:R-:W-:Y:S01]  /*2f20*/  R2UR UR12, R14 ;  /* 0x000000000e0c72ca */ /* 0x000fe200000e0000 */
[----:B------:R-:W-:Y:S01]  /*2f30*/  UMOV UR52, UR76 ;  /* 0x0000004c00347c82 */ /* 0x000fe20008000000 */
[----:B------:R-:W-:Y:S01]  /*2f40*/  R2UR UR13, R12 ;  /* 0x000000000c0d72ca */ /* 0x000fe200000e0000 */
[----:B------:R-:W-:Y:S01]  /*2f50*/  UMOV UR53, UR77 ;  /* 0x0000004d00357c82 */ /* 0x000fe20008000000 */
[----:B------:R-:W-:Y:S01]  /*2f60*/  UMOV UR41, UR49 ;  /* 0x0000003100297c82 */ /* 0x000fe20008000000 */
[----:B------:R-:W-:Y:S01]  /*2f70*/  UMOV UR44, UR76 ;  /* 0x0000004c002c7c82 */ /* 0x000fe20008000000 */
[----:B------:R-:W-:Y:S01]  /*2f80*/  UMOV UR45, UR77 ;  /* 0x0000004d002d7c82 */ /* 0x000fe20008000000 */
[----:B------:R-:W-:Y:S01]  /*2f90*/  UMOV UR51, UR75 ;  /* 0x0000004b00337c82 */ /* 0x000fe20008000000 */
[----:B------:R-:W-:Y:S01]  /*2fa0*/  UMOV UR43, UR75 ;  /* 0x0000004b002b7c82 */ /* 0x000fe20008000000 */
[----:B-12---:R-:W-:-:S02]  /*2fb0*/  @P0 IMAD.MOV.U32 R7, RZ, RZ, 0x200 ;  /* 0x00000200ff070424 */ /* 0x006fc400078e00ff */
[----:B------:R-:W-:Y:S02]  /*2fc0*/  UIMAD.WIDE UR6, UR35, 0x4, UR6 ;  /* 0x00000004230678a5 */ /* 0x000fe4000f8e0206 */
[----:B------:R1:W-:Y:S07]  /*2fd0*/  @P0 SYNCS.ARRIVE.TRANS64 RZ, [UR4+0x30], R7 ;  /* 0x00003007ffff09a7 */ /* 0x0003ee0008000004 */
[----:B------:R1:W-:Y:S01]  /*2fe0*/  UBLKCP.S.G [UR12], [UR6], UR9 ;  /* 0x0000000c060073ba */ /* 0x0003e20008000209 */
[----:B------:R-:W2:Y:S02]  /*2ff0*/  SYNCS.PHASECHK.TRANS64.TRYWAIT P0, [UR4+0x18], R8 ;  /* 0x00001808ff0075a7 */ /* 0x000ea40008001104 */
[----:B-12---:R-:W-:Y:S05]  /*3000*/  @!P0 BRA `(.L_x_60) ;  /* 0x0000009000b88947 */ /* 0x006fea0003800000 */
.L_x_171:
[----:B------:R-:W-:Y:S05]  /*3010*/  BRA.U UP6, `(.L_x_61) ;  /* 0x00000001060c7547 */ /* 0x000fea000b800000 */
[----:B------:R-:W-:-:S13]  /*3020*/  ELECT P0, URZ, PT ;  /* 0x0000000000ff782f */ /* 0x000fda0003800000 */
[----:B-1----:R-:W-:-:S04]  /*3030*/  @P0 MOV R7, 0x8000 ;  /* 0x0000800000070802 */ /* 0x002fc80000000f00 */
[----:B------:R2:W-:Y:S03]  /*3040*/  @P0 SYNCS.ARRIVE.TRANS64 RZ, [UR4+0x10], R7 ;  /* 0x00001007ffff09a7 */ /* 0x0005e60008000004 */
.L_x_61:
[----:B------:R3:W-:Y:S01]  /*3050*/  UTMALDG.4D.2CTA [UR48], [UR62], desc[URZ] ;  /* 0x0000ff303e0075b4 */ /* 0x0007e20008219000 */
[----:B------:R-:W-:Y:S01]  /*3060*/  UMOV UR33, UR73 ;  /* 0x0000004900217c82 */ /* 0x000fe20008000000 */
[----:B------:R-:W-:Y:S01]  /*3070*/  UMOV UR36, UR76 ;  /* 0x0000004c00247c82 */ /* 0x000fe20008000000 */
[----:B------:R-:W-:Y:S01]  /*3080*/  UMOV UR37, UR77 ;  /* 0x0000004d00257c82 */ /* 0x000fe20008000000 */
[----:B------:R-:W-:Y:S01]  /*3090*/  UMOV UR25, UR73 ;  /* 0x0000004900197c82 */ /* 0x000fe20008000000 */
[----:B------:R-:W-:Y:S01]  /*30a0*/  UMOV UR28, UR76 ;  /* 0x0000004c001c7c82 */ /* 0x000fe20008000000 */
[----:B------:R-:W-:Y:S01]  /*30b0*/  UMOV UR29, UR77 ;  /* 0x0000004d001d7c82 */ /* 0x000fe20008000000 */
[----:B------:R-:W-:Y:S01]  /*30c0*/  UMOV UR17, UR73 ;  /* 0x0000004900117c82 */ /* 0x000fe20008000000 */
[----:B------:R3:W-:Y:S01]  /*30d0*/  UTMALDG.4D.2CTA [UR40], [UR54], desc[URZ] ;  /* 0x0000ff28360075b4 */ /* 0x0007e20008219000 */
[----:B------:R-:W4:Y:S01]  /*30e0*/  SYNCS.PHASECHK.TRANS64.TRYWAIT P0, [UR4+0x8], RZ ;  /* 0x000008ffff0075a7 */ /* 0x000f220008001104 */
[----:B------:R-:W-:Y:S01]  /*30f0*/  UMOV UR20, UR76 ;  /* 0x0000004c00147c82 */ /* 0x000fe20008000000 */
[----:B------:R-:W-:Y:S01]  /*3100*/  UMOV UR21, UR77 ;  /* 0x0000004d00157c82 */ /* 0x000fe20008000000 */
[----:B------:R-:W-:Y:S01]  /*3110*/  UMOV UR27, UR35 ;  /* 0x00000023001b7c82 */ /* 0x000fe20008000000 */
[----:B------:R-:W-:Y:S01]  /*3120*/  UMOV UR19, UR35 ;  /* 0x0000002300137c82 */ /* 0x000fe20008000000 */
[----:B---34-:R-:W-:Y:S05]  /*3130*/  @!P0 BRA `(.L_x_62) ;  /* 0x00000090008c8947 */ /* 0x018fea0003800000 */
.L_x_173:
[----:B------:R-:W-:Y:S05]  /*3140*/  BRA.U UP6, `(.L_x_63) ;  /* 0x00000001060c7547 */ /* 0x000fea000b800000 */
[----:B------:R-:W-:-:S13]  /*3150*/  ELECT P0, URZ, PT ;  /* 0x0000000000ff782f */ /* 0x000fda0003800000 */
[----:B-12---:R-:W-:-:S04]  /*3160*/  @P0 MOV R7, 0xc000 ;  /* 0x0000c00000070802 */ /* 0x006fc80000000f00 */
[----:B------:R3:W-:Y:S03]  /*3170*/  @P0 SYNCS.ARRIVE.TRANS64 RZ, [UR4], R7 ;  /* 0x00000007ffff09a7 */ /* 0x0007e60008000004 */
.L_x_63:
[----:B------:R4:W-:Y:S01]  /*3180*/  UTMALDG.4D.2CTA [UR32], [UR46], desc[URZ] ;  /* 0x0000ff202e0075b4 */ /* 0x0009e20008219000 */
[----:B------:R4:W-:Y:S01]  /*3190*/  UTMALDG.4D.2CTA [UR24], [UR38], desc[URZ] ;  /* 0x0000ff18260075b4 */ /* 0x0009e20008219000 */
[----:B------:R4:W-:Y:S01]  /*31a0*/  UTMALDG.4D.2CTA [UR16], [UR30], desc[URZ] ;  /* 0x0000ff101e0075b4 */ /* 0x0009e20008219000 */
[----:B------:R-:W5:Y:S02]  /*31b0*/  SYNCS.PHASECHK.TRANS64.TRYWAIT P0, [UR4+0x18], RZ ;  /* 0x000018ffff0075a7 */ /* 0x000f640008001104 */
[----:B----45:R-:W-:Y:S05]  /*31c0*/  @!P0 BRA `(.L_x_64) ;  /* 0x0000009000808947 */ /* 0x030fea0003800000 */
.L_x_175:
[----:B------:R-:W-:Y:S05]  /*31d0*/  BRA.U UP6, `(.L_x_65) ;  /* 0x00000001060c7547 */ /* 0x000fea000b800000 */
[----:B------:R-:W-:-:S13]  /*31e0*/  ELECT P0, URZ, PT ;  /* 0x0000000000ff782f */ /* 0x000fda0003800000 */
[----:B-123--:R-:W-:-:S04]  /*31f0*/  @P0 MOV R7, 0x8000 ;  /* 0x0000800000070802 */ /* 0x00efc80000000f00 */
[----:B------:R4:W-:Y:S03]  /*3200*/  @P0 SYNCS.ARRIVE.TRANS64 RZ, [UR4+0x10], R7 ;  /* 0x00001007ffff09a7 */ /* 0x0009e60008000004 */
.L_x_65:
[----:B------:R-:W-:Y:S01]  /*3210*/  UMOV UR9, UR49 ;  /* 0x0000003100097c82 */ /* 0x000fe20008000000 */
[----:B------:R-:W-:Y:S01]  /*3220*/  UMOV UR11, UR35 ;  /* 0x00000023000b7c82 */ /* 0x000fe20008000000 */
[----:B------:R-:W-:Y:S01]  /*3230*/  UMOV UR12, UR76 ;  /* 0x0000004c000c7c82 */ /* 0x000fe20008000000 */
[----:B------:R-:W-:Y:S01]  /*3240*/  UMOV UR13, UR77 ;  /* 0x0000004d000d7c82 */ /* 0x000fe20008000000 */
[----:B------:R-:W-:Y:S01]  /*3250*/  UIADD3 UR5, UPT, UPT, UR5, 0x1, URZ ;  /* 0x0000000105057890 */ /* 0x000fe2000fffe0ff */
[----:B------:R1:W-:Y:S01]  /*3260*/  UTMALDG.4D.2CTA [UR8], [UR22], desc[URZ] ;  /* 0x0000ff08160075b4 */ /* 0x0003e20008219000 */
[----:B------:R-:W-:Y:S02]  /*3270*/  LOP3.LUT R11, R11, 0x1, RZ, 0x3c, !PT ;  /* 0x000000010b0b7812 */ /* 0x000fe400078e3cff */
[----:B------:R-:W-:Y:S01]  /*3280*/  UISETP.NE.AND UP1, UPT, UR5, UR14, UPT ;  /* 0x0000000e0500728c */ /* 0x000fe2000bf25270 */
[----:B------:R-:W-:-:S08]  /*3290*/  LOP3.LUT R10, R10, 0x1, RZ, 0x3c, !PT ;  /* 0x000000010a0a7812 */ /* 0x000fd000078e3cff */
[----:B-1----:R-:W-:Y:S05]  /*32a0*/  BRA.U UP1, `(.L_x_66) ;  /* 0xfffffff901687547 */ /* 0x002fea000b83ffff */
.L_x_55:
[----:B------:R-:W5:Y:S01]  /*32b0*/  SYNCS.PHASECHK.TRANS64.TRYWAIT P0, [UR4+0x8], R8 ;  /* 0x00000808ff0075a7 */ /* 0x000f620008001104 */
[----:B------:R-:W-:Y:S01]  /*32c0*/  SHF.L.U32 R14, R10, 0x1f, RZ ;  /* 0x0000001f0a0e7819 */ /* 0x000fe200000006ff */
[----:B-----5:R-:W-:Y:S06]  /*32d0*/  @!P0 BRA `(.L_x_67) ;  /* 0x0000009000548947 */ /* 0x020fec0003800000 */
.L_x_177:
[----:B------:R-:W-:Y:S05]  /*32e0*/  BRA.U UP6, `(.L_x_68) ;  /* 0x00000001060c7547 */ /* 0x000fea000b800000 */
[----:B------:R-:W-:-:S13]  /*32f0*/  ELECT P0, URZ, PT ;  /* 0x0000000000ff782f */ /* 0x000fda0003800000 */
[----:B-1234-:R-:W-:-:S04]  /*3300*/  @P0 MOV R7, 0xc000 ;  /* 0x0000c00000070802 */ /* 0x01efc80000000f00 */
[----:B------:R1:W-:Y:S03]  /*3310*/  @P0 SYNCS.ARRIVE.TRANS64 RZ, [UR4], R7 ;  /* 0x00000007ffff09a7 */ /* 0x0003e60008000004 */
.L_x_68:
[----:B------:R-:W5:Y:S02]  /*3320*/  SYNCS.PHASECHK.TRANS64.TRYWAIT P0, [UR4+0x28], R14 ;  /* 0x0000280eff0075a7 */ /* 0x000f640008001104 */
[----:B-----5:R-:W-:Y:S05]  /*3330*/  @!P0 BRA `(.L_x_69) ;  /* 0x00000090005c8947 */ /* 0x020fea0003800000 */
.L_x_179:
[----:B------:R-:W-:Y:S02]  /*3340*/  ELECT P0, URZ, PT ;  /* 0x0000000000ff782f */ /* 0x000fe40003800000 */
[----:B------:R-:W-:-:S11]  /*3350*/  SHF.L.U32 R10, R11, 0x1f, RZ ;  /* 0x0000001f0b0a7819 */ /* 0x000fd600000006ff */
[----:B-1234-:R-:W-:-:S04]  /*3360*/  @P0 IMAD.MOV.U32 R7, RZ, RZ, 0x200 ;  /* 0x00000200ff070424 */ /* 0x01efc800078e00ff */
[----:B------:R1:W-:Y:S01]  /*3370*/  @P0 SYNCS.ARRIVE.TRANS64 RZ, [UR4+0x20], R7 ;  /* 0x00002007ffff09a7 */ /* 0x0003e20008000004 */
[----:B------:R-:W2:Y:S02]  /*3380*/  SYNCS.PHASECHK.TRANS64.TRYWAIT P0, [UR4+0x18], R8 ;  /* 0x00001808ff0075a7 */ /* 0x000ea40008001104 */
[----:B-12---:R-:W-:Y:S05]  /*3390*/  @!P0 BRA `(.L_x_70) ;  /* 0x0000009000608947 */ /* 0x006fea0003800000 */
.L_x_181:
[----:B------:R-:W-:Y:S05]  /*33a0*/  BRA.U UP6, `(.L_x_71) ;  /* 0x00000001060c7547 */ /* 0x000fea000b800000 */
[----:B------:R-:W-:-:S13]  /*33b0*/  ELECT P0, URZ, PT ;  /* 0x0000000000ff782f */ /* 0x000fda0003800000 */
[----:B-1----:R-:W-:-:S04]  /*33c0*/  @P0 MOV R7, 0x8000 ;  /* 0x0000800000070802 */ /* 0x002fc80000000f00 */
[----:B------:R2:W-:Y:S03]  /*33d0*/  @P0 SYNCS.ARRIVE.TRANS64 RZ, [UR4+0x10], R7 ;  /* 0x00001007ffff09a7 */ /* 0x0005e60008000004 */
.L_x_71:
[----:B------:R-:W3:Y:S02]  /*33e0*/  SYNCS.PHASECHK.TRANS64.TRYWAIT P0, [UR4+0x38], R10 ;  /* 0x0000380aff0075a7 */ /* 0x000ee40008001104 */
[----:B---3--:R-:W-:Y:S05]  /*33f0*/  @!P0 BRA `(.L_x_72) ;  /* 0x0000009000688947 */ /* 0x008fea0003800000 */
.L_x_183:
[----:B------:R-:W-:-:S13]  /*3400*/  ELECT P0, URZ, PT ;  /* 0x0000000000ff782f */ /* 0x000fda0003800000 */
[----:B------:R-:W-:Y:S05]  /*3410*/  @!P0 BRA `(.L_x_44) ;  /* 0x0000000000088947 */ /* 0x000fea0003800000 */
[----:B-12---:R-:W-:-:S04]  /*3420*/  HFMA2 R7, -RZ, RZ, 0, 3.0517578125e-05 ;  /* 0x00000200ff077431 */ /* 0x006fc800000001ff */
[----:B------:R4:W-:Y:S03]  /*3430*/  SYNCS.ARRIVE.TRANS64 RZ, [UR4+0x30], R7 ;  /* 0x00003007ffff79a7 */ /* 0x0009e60008000004 */
.L_x_44:
[----:B------:R-:W-:Y:S05]  /*3440*/  BSYNC.RECONVERGENT B0 ;  /* 0x0000000000007941 */ /* 0x000fea0003800200 */
.L_x_35:
[----:B------:R-:W-:Y:S01]  /*3450*/  @!P2 NOP ;  /* 0x000000000000a918 */ /* 0x000fe20000000000 */
[----:B------:R-:W-:Y:S05]  /*3460*/  @!P2 BRA `(.L_x_73) ;  /* 0x0000003c00aca947 */ /* 0x000fea0003800000 */
[----:B------:R-:W5:Y:S01]  /*3470*/  S2UR UR4, SR_CgaCtaId ;  /* 0x00000000000479c3 */ /* 0x000f620000008800 */
[----:B------:R-:W-:Y:S01]  /*3480*/  UMOV UR6, 0x400 ;  /* 0x0000040000067882 */ /* 0x000fe20000000000 */
[----:B------:R-:W-:Y:S01]  /*3490*/  UMOV UR5, 0x20 ;  /* 0x0000002000057882 */ /* 0x000fe20000000000 */
[----:B------:R-:W-:Y:S01]  /*34a0*/  ELECT P0, URZ, PT ;  /* 0x0000000000ff782f */ /* 0x000fe20003800000 */
[----:B-----5:R-:W-:Y:S02]  /*34b0*/  ULEA UR6, UR4, UR6, 0x18 ;  /* 0x0000000604067291 */ /* 0x020fe4000f8ec0ff */
[----:B------:R-:W-:-:S04]  /*34c0*/  UIADD3 UR4, UPT, UPT, -UR5, 0x100000, URZ ;  /* 0x0010000005047890 */ /* 0x000fc8000fffe1ff */
[----:B------:R-:W-:Y:S02]  /*34d0*/  USHF.L.U32 UR5, UR4, 0xb, URZ ;  /* 0x0000000b04057899 */ /* 0x000fe400080006ff */
[----:B------:R-:W-:Y:S01]  /*34e0*/  USHF.L.U32 UR4, UR4, 0x1, URZ ;  /* 0x0000000104047899 */ /* 0x000fe200080006ff */
[----:B------:R-:W5:Y:S11]  /*34f0*/  FENCE.VIEW.ASYNC.S ;  /* 0x00000000000073c6 */ /* 0x000f760000000000 */
[----:B-----5:R1:W5:Y:S01]  /*3500*/  SYNCS.EXCH.64 URZ, [UR6+0xe8], UR4 ;  /* 0x0000e80406ff75b2 */ /* 0x0203620008000100 */
[----:B------:R-:W-:Y:S01]  /*3510*/  NOP ;  /* 0x0000000000007918 */ /* 0x000fe20000000000 */
[----:B------:R-:W2:-:S00]  /*3520*/  USETMAXREG.DEALLOC.CTAPOOL 0x68 ;  /* 0x00000068000079c8 */ /* 0x000e8000080e0500 */
[----:B--2---:R-:W2:Y:S01]  /*3530*/  S2R R10, SR_CgaCtaId ;  /* 0x00000000000a7919 */ /* 0x004ea20000008800 */
[----:B-----5:R-:W-:Y:S01]  /*3540*/  NOP ;  /* 0x0000000000007918 */ /* 0x020fe20000000000 */
[----:B------:R-:W-:Y:S02]  /*3550*/  MOV R5, 0x40 ;  /* 0x0000004000057802 */ /* 0x000fe40000000f00 */
[----:B-1--4-:R-:W-:Y:S02]  /*3560*/  MOV R7, 0x400 ;  /* 0x0000040000077802 */ /* 0x012fe40000000f00 */
[C---:B--2---:R-:W-:Y:S02]  /*3570*/  LEA R5, R10.reuse, R5, 0x18 ;  /* 0x000000050a057211 */ /* 0x044fe400078ec0ff */
[----:B------:R-:W-:-:S04]  /*3580*/  LEA R7, R10, R7, 0x18 ;  /* 0x000000070a077211 */ /* 0x000fc800078ec0ff */
[----:B------:R-:W1:Y:S02]  /*3590*/  LDS.U8 R5, [R5] ;  /* 0x0000000005057984 */ /* 0x000e640000000000 */
[----:B-1----:R-:W-:-:S13]  /*35a0*/  ISETP.NE.AND P0, PT, R5, RZ, PT ;  /* 0x000000ff0500720c */ /* 0x002fda0003f05270 */
[----:B------:R-:W-:Y:S05]  /*35b0*/  @P0 BRA `(.L_x_74) ;  /* 0x0000000400500947 */ /* 0x000fea0003800000 */
[C---:B------:R-:W-:Y:S02]  /*35c0*/  LOP3.LUT R5, R10.reuse, 0x1, RZ, 0xc0, !PT ;  /* 0x000000010a057812 */ /* 0x040fe400078ec0ff */
[----:B------:R-:W-:Y:S02]  /*35d0*/  LOP3.LUT R13, R10, 0x1, RZ, 0x3c, !PT ;  /* 0x000000010a0d7812 */ /* 0x000fe400078e3cff */
[----:B------:R-:W-:-:S13]  /*35e0*/  ISETP.NE.U32.AND P1, PT, R5, 0x1, PT ;  /* 0x000000010500780c */ /* 0x000fda0003f25070 */
[----:B------:R-:W-:Y:S05]  /*35f0*/  @!P1 BRA `(.L_x_75) ;  /* 0x0000000000c49947 */ /* 0x000fea0003800000 */
[----:B------:R-:W-:Y:S01]  /*3600*/  ELECT P0, URZ, PT ;  /* 0x0000000000ff782f */ /* 0x000fe20003800000 */
[----:B------:R-:W-:-:S12]  /*3610*/  BSSY B0, `(.L_x_75) ;  /* 0x000002f000007945 */ /* 0x000fd80003800000 */
[----:B------:R-:W-:Y:S05]  /*3620*/  @!P0 BRA `(.L_x_76) ;  /* 0x0000000000b48947 */ /* 0x000fea0003800000 */
[----:B------:R-:W-:-:S05]  /*3630*/  UMOV UR4, 0x10 ;  /* 0x0000001000047882 */ /* 0x000fca0000000000 */
[----:B------:R-:W-:Y:S04]  /*3640*/  DEPBAR.LE SB1, 0x36 ;  /* 0x00009d800000791a */ /* 0x000fe80000000000 */
[----:B------:R-:W1:Y:S02]  /*3650*/  UTCATOMSWS.2CTA.FIND_AND_SET.ALIGN UP0, UR4, UR4 ;  /* 0x00000004000475e3 */ /* 0x000e640008200800 */
[----:B-1----:R-:W-:Y:S01]  /*3660*/  PLOP3.LUT P0, PT, PT, PT, UP0, 0x80, 0x8 ;  /* 0x000000000008781c */ /* 0x002fe20003f0f008 */
[----:B------:R-:W-:-:S03]  /*3670*/  IMAD.U32 R20, RZ, RZ, UR4 ;  /* 0x00000004ff147e24 */ /* 0x000fc6000f8e00ff */
[----:B------:R-:W-:-:S04]  /*3680*/  SEL R5, RZ, 0xffffffff, !P0 ;  /* 0xffffffffff057807 */ /* 0x000fc80004000000 */
[----:B------:R-:W-:-:S13]  /*3690*/  ISETP.NE.AND P0, PT, R5, RZ, PT ;  /* 0x000000ff0500720c */ /* 0x000fda0003f05270 */
[----:B------:R-:W-:Y:S05]  /*36a0*/  @P0 BRA `(.L_x_77) ;  /* 0x0000000000240947 */ /* 0x000fea0003800000 */
.L_x_78:
[----:B------:R-:W-:Y:S05]  /*36b0*/  NANOSLEEP 0x64 ;  /* 0x000000640000795d */ /* 0x000fea0003800000 */
[----:B------:R-:W-:-:S05]  /*36c0*/  UMOV UR4, 0x10 ;  /* 0x0000001000047882 */ /* 0x000fca0000000000 */
[----:B------:R-:W-:Y:S04]  /*36d0*/  DEPBAR.LE SB1, 0x36 ;  /* 0x00009d800000791a */ /* 0x000fe80000000000 */
[----:B------:R-:W1:Y:S02]  /*36e0*/  UTCATOMSWS.2CTA.FIND_AND_SET.ALIGN UP0, UR4, UR4 ;  /* 0x00000004000475e3 */ /* 0x000e640008200800 */
[----:B-1----:R-:W-:Y:S01]  /*36f0*/  PLOP3.LUT P0, PT, PT, PT, UP0, 0x80, 0x8 ;  /* 0x000000000008781c */ /* 0x002fe20003f0f008 */
[----:B------:R-:W-:-:S03]  /*3700*/  IMAD.U32 R20, RZ, RZ, UR4 ;  /* 0x00000004ff147e24 */ /* 0x000fc6000f8e00ff */
[----:B------:R-:W-:-:S04]  /*3710*/  SEL R5, RZ, 0xffffffff, !P0 ;  /* 0xffffffffff057807 */ /* 0x000fc80004000000 */
[----:B------:R-:W-:-:S13]  /*3720*/  ISETP.NE.AND P0, PT, R5, RZ, PT ;  /* 0x000000ff0500720c */ /* 0x000fda0003f05270 */
[----:B------:R-:W-:Y:S05]  /*3730*/  @!P0 BRA `(.L_x_78) ;  /* 0xfffffffc00dc8947 */ /* 0x000fea000383ffff */
.L_x_77:
[----:B------:R-:W-:Y:S01]  /*3740*/  MOV R5, 0x60 ;  /* 0x0000006000057802 */ /* 0x000fe20000000f00 */
[----:B---3--:R-:W-:Y:S02]  /*3750*/  VIADD R8, R7, 0xe0 ;  /* 0x000000e007087836 */ /* 0x008fe40000000000 */
[----:B------:R-:W-:Y:S01]  /*3760*/  IMAD.MOV.U32 R12, RZ, RZ, 0x4 ;  /* 0x00000004ff0c7424 */ /* 0x000fe200078e00ff */
[----:B------:R-:W-:Y:S02]  /*3770*/  LEA R18, R10, R5, 0x18 ;  /* 0x000000050a127211 */ /* 0x000fe400078ec0ff */
[----:B------:R-:W-:-:S03]  /*3780*/  MOV R5, 0x58 ;  /* 0x0000005800057802 */ /* 0x000fc60000000f00 */
[----:B------:R-:W1:Y:S01]  /*3790*/  LDS R16, [R18] ;  /* 0x0000000012107984 */ /* 0x000e620000000800 */
[----:B------:R-:W-:Y:S01]  /*37a0*/  LEA R14, R10, R5, 0x18 ;  /* 0x000000050a0e7211 */ /* 0x000fe200078ec0ff */
[----:B-1----:R-:W-:-:S04]  /*37b0*/  IMAD.U32 R16, R16, -0x80000000, RZ ;  /* 0x8000000010107824 */ /* 0x002fc800078e00ff */
[----:B------:R-:W1:Y:S02]  /*37c0*/  SYNCS.PHASECHK.TRANS64.TRYWAIT P0, [R14+URZ], R16 ;  /* 0x000000100e0075a7 */ /* 0x000e6400080011ff */
[----:B-1----:R-:W-:Y:S05]  /*37d0*/  @P0 BRA `(.L_x_79) ;  /* 0x0000000000080947 */ /* 0x002fea0003800000 */
[----:B------:R-:W1:Y:S02]  /*37e0*/  SYNCS.PHASECHK.TRANS64.TRYWAIT P0, [R14+URZ], R16 ;  /* 0x000000100e0075a7 */ /* 0x000e6400080011ff */
[----:B-1----:R-:W-:Y:S05]  /*37f0*/  @!P0 BRA `(.L_x_80) ;  /* 0x0000008c00848947 */ /* 0x002fea0003800000 */
.L_x_79:
[C---:B------:R-:W-:Y:S01]  /*3800*/  PRMT R9, R13.reuse, 0x654, R14 ;  /* 0x000006540d097816 */ /* 0x040fe2000000000e */
[C---:B------:R-:W-:Y:S01]  /*3810*/  IMAD.SHL.U32 R16, R20.reuse, 0x20, RZ ;  /* 0x0000002014107824 */ /* 0x040fe200078e00ff */
[----:B------:R-:W-:Y:S01]  /*3820*/  PRMT R8, R13, 0x654, R8 ;  /* 0x000006540d087816 */ /* 0x000fe20000000008 */
[----:B------:R-:W-:Y:S01]  /*3830*/  IMAD.MOV.U32 R11, RZ, RZ, 0xffff ;  /* 0x0000ffffff0b7424 */ /* 0x000fe200078e00ff */
[----:B------:R2:W-:Y:S01]  /*3840*/  SYNCS.ARRIVE.TRANS64.RED RZ, [R9+URZ], R12 ;  /* 0x0000000c09ff79a7 */ /* 0x0005e200080004ff */
[----:B------:R-:W-:Y:S01]  /*3850*/  IMAD.MOV.U32 R5, RZ, RZ, 0x1 ;  /* 0x00000001ff057424 */ /* 0x000fe200078e00ff */
[----:B------:R4:W-:Y:S01]  /*3860*/  STS [R7+0xe0], R16 ;  /* 0x0000e01007007388 */ /* 0x0009e20000000800 */
[----:B-1----:R-:W-:Y:S01]  /*3870*/  VIADD R14, R20, 0x10 ;  /* 0x00000010140e7836 */ /* 0x002fe20000000000 */
[----:B------:R-:W-:Y:S02]  /*3880*/  SHF.L.U32 R11, R11, R20, RZ ;  /* 0x000000140b0b7219 */ /* 0x000fe400000006ff */
[----:B------:R4:W-:Y:S01]  /*3890*/  STAS [R8.64], R20 ;  /* 0x0000001408007dbd */ /* 0x0009e2000c0008ff */
[----:B------:R-:W-:-:S02]  /*38a0*/  MOV R15, 0x50 ;  /* 0x00000050000f7802 */ /* 0x000fc40000000f00 */
[----:B------:R-:W-:-:S04]  /*38b0*/  SHF.L.U32 R14, R5, R14, RZ ;  /* 0x0000000e050e7219 */ /* 0x000fc800000006ff */
[----:B------:R-:W-:Y:S02]  /*38c0*/  LOP3.LUT R11, R14, R11, RZ, 0xfc, !PT ;  /* 0x0000000b0e0b7212 */ /* 0x000fe400078efcff */
[----:B--2---:R-:W-:-:S05]  /*38d0*/  LEA R12, R10, R15, 0x18 ;  /* 0x0000000f0a0c7211 */ /* 0x004fca00078ec0ff */
[----:B------:R4:W-:Y:S04]  /*38e0*/  ATOMS.OR RZ, [R12], R11 ;  /* 0x0000000b0cff738c */ /* 0x0009e80003000000 */
[----:B------:R4:W-:Y:S02]  /*38f0*/  ATOMS.XOR RZ, [R18], R5 ;  /* 0x0000000512ff738c */ /* 0x0009e40003800000 */
.L_x_76:
[----:B------:R-:W-:Y:S05]  /*3900*/  BSYNC B0 ;  /* 0x0000000000007941 */ /* 0x000fea0003800000 */
.L_x_75:
[----:B------:R-:W-:Y:S05]  /*3910*/  @P1 BRA `(.L_x_81) ;  /* 0x0000000000881947 */ /* 0x000fea0003800000 */
[----:B------:R-:W-:Y:S05]  /*3920*/  WARPSYNC.ALL ;  /* 0x0000000000007948 */ /* 0x000fea0003800000 */
[----:B------:R-:W-:Y:S01]  /*3930*/  NOP ;  /* 0x0000000000007918 */ /* 0x000fe20000000000 */
[----:B------:R-:W-:-:S13]  /*3940*/  ELECT P0, URZ, PT ;  /* 0x0000000000ff782f */ /* 0x000fda0003800000 */
[----:B------:R-:W-:Y:S05]  /*3950*/  @!P0 BRA `(.L_x_81) ;  /* 0x0000000000788947 */ /* 0x000fea0003800000 */
[----:B----4-:R-:W-:Y:S02]  /*3960*/  MOV R5, 0x60 ;  /* 0x0000006000057802 */ /* 0x010fe40000000f00 */
[----:B------:R-:W-:Y:S02]  /*3970*/  MOV R9, 0x58 ;  /* 0x0000005800097802 */ /* 0x000fe40000000f00 */
[C---:B------:R-:W-:Y:S02]  /*3980*/  LEA R14, R10.reuse, R5, 0x18 ;  /* 0x000000050a0e7211 */ /* 0x040fe400078ec0ff */
[----:B------:R-:W-:-:S03]  /*3990*/  LEA R12, R10, R9, 0x18 ;  /* 0x000000090a0c7211 */ /* 0x000fc600078ec0ff */
[----:B------:R-:W1:Y:S02]  /*39a0*/  LDS R5, [R14] ;  /* 0x000000000e057984 */ /* 0x000e640000000800 */
[----:B-1-3--:R-:W-:-:S04]  /*39b0*/  IMAD.U32 R8, R5, -0x80000000, RZ ;  /* 0x8000000005087824 */ /* 0x00afc800078e00ff */
[----:B------:R-:W1:Y:S02]  /*39c0*/  SYNCS.PHASECHK.TRANS64.TRYWAIT P0, [R12+URZ], R8 ;  /* 0x000000080c0075a7 */ /* 0x000e6400080011ff */
[----:B-1----:R-:W-:Y:S05]  /*39d0*/  @P0 BRA `(.L_x_82) ;  /* 0x0000000000080947 */ /* 0x002fea0003800000 */
[----:B------:R-:W1:Y:S02]  /*39e0*/  SYNCS.PHASECHK.TRANS64.TRYWAIT P0, [R12+URZ], R8 ;  /* 0x000000080c0075a7 */ /* 0x000e6400080011ff */
[----:B-1----:R-:W-:Y:S05]  /*39f0*/  @!P0 BRA `(.L_x_83) ;  /* 0x0000008c001c8947 */ /* 0x002fea0003800000 */
.L_x_82:
[----:B-1----:R-:W1:Y:S01]  /*3a00*/  LDS R9, [R7+0xe0] ;  /* 0x0000e00007097984 */ /* 0x002e620000000800 */
[----:B------:R-:W-:Y:S01]  /*3a10*/  IMAD.MOV.U32 R8, RZ, RZ, 0xffff ;  /* 0x0000ffffff087424 */ /* 0x000fe200078e00ff */
[----:B------:R-:W-:Y:S01]  /*3a20*/  PRMT R12, R13, 0x654, R12 ;  /* 0x000006540d0c7816 */ /* 0x000fe2000000000c */
[----:B------:R-:W-:Y:S02]  /*3a30*/  IMAD.MOV.U32 R5, RZ, RZ, 0x1 ;  /* 0x00000001ff057424 */ /* 0x000fe400078e00ff */
[C---:B-1----:R-:W-:Y:S01]  /*3a40*/  IMAD.SHL.U32 R18, R9.reuse, 0x20, RZ ;  /* 0x0000002009127824 */ /* 0x042fe200078e00ff */
[----:B------:R-:W-:Y:S01]  /*3a50*/  SHF.L.U32 R8, R8, R9, RZ ;  /* 0x0000000908087219 */ /* 0x000fe200000006ff */
[----:B------:R-:W-:-:S03]  /*3a60*/  VIADD R16, R9, 0x10 ;  /* 0x0000001009107836 */ /* 0x000fc60000000000 */
[----:B------:R1:W-:Y:S01]  /*3a70*/  STS [R7+0xe0], R18 ;  /* 0x0000e01207007388 */ /* 0x0003e20000000800 */
[----:B------:R-:W-:Y:S02]  /*3a80*/  MOV R9, 0x50 ;  /* 0x0000005000097802 */ /* 0x000fe40000000f00 */
[----:B------:R-:W-:Y:S02]  /*3a90*/  SHF.L.U32 R11, R5, R16, RZ ;  /* 0x00000010050b7219 */ /* 0x000fe400000006ff */
[----:B------:R-:W-:Y:S02]  /*3aa0*/  LEA R9, R10, R9, 0x18 ;  /* 0x000000090a097211 */ /* 0x000fe400078ec0ff */
[----:B------:R-:W-:-:S05]  /*3ab0*/  LOP3.LUT R8, R11, R8, RZ, 0xfc, !PT ;  /* 0x000000080b087212 */ /* 0x000fca00078efcff */
[----:B------:R1:W-:Y:S01]  /*3ac0*/  ATOMS.OR RZ, [R9], R8 ;  /* 0x0000000809ff738c */ /* 0x0003e20003000000 */
[----:B------:R1:W-:Y:S03]  /*3ad0*/  SYNCS.ARRIVE.TRANS64.RED.A1T0 RZ, [R12+URZ], RZ ;  /* 0x000000ff0cff79a7 */ /* 0x0003e600081004ff */
[----:B------:R1:W-:Y:S01]  /*3ae0*/  ATOMS.XOR RZ, [R14], R5 ;  /* 0x000000050eff738c */ /* 0x0003e20003800000 */
[----:B------:R-:W-:Y:S05]  /*3af0*/  BRA `(.L_x_81) ;  /* 0x0000000000107947 */ /* 0x000fea0003800000 */
.L_x_74:
[----:B---3--:R-:W-:Y:S02]  /*3b00*/  MOV R8, 0xffffffff ;  /* 0xffffffff00087802 */ /* 0x008fe40000000f00 */
[----:B------:R-:W-:-:S03]  /*3b10*/  MOV R5, 0x3b40 ;  /* 0x00003b4000057802 */ /* 0x000fc60000000f00 */
[----:B------:R1:W-:Y:S04]  /*3b20*/  STS [R7+0xe0], R8 ;  /* 0x0000e00807007388 */ /* 0x0003e80000000800 */
[----:B-1----:R-:W-:Y:S05]  /*3b30*/  CALL.REL.NOINC `($__internal_1_$__cuda_sm10x_tcgen05_guardrail_trap_phase_invalid_during_alloc) ;  /* 0x00000094005c7944 */ /* 0x002fea0003c00000 */
.L_x_81:
[----:B------:R-:W-:Y:S05]  /*3b40*/  WARPSYNC.ALL ;  /* 0x0000000000007948 */ /* 0x000fea0003800000 */
[----:B------:R-:W-:Y:S01]  /*3b50*/  NOP ;  /* 0x0000000000007918 */ /* 0x000fe20000000000 */
[----:B------:R-:W2:Y:S01]  /*3b60*/  S2UR UR4, SR_CgaCtaId ;  /* 0x00000000000479c3 */ /* 0x000ea20000008800 */
[----:B------:R-:W-:-:S07]  /*3b70*/  R2UR UR9, R6 ;  /* 0x00000000060972ca */ /* 0x000fce00000e0000 */
[----:B------:R-:W-:Y:S06]  /*3b80*/  BAR.SYNC.DEFER_BLOCKING 0x5, 0x1a0 ;  /* 0x0146800000007b1d */ /* 0x000fec0000010000 */
[----:B------:R-:W-:Y:S01]  /*3b90*/  UMOV UR24, 0x400 ;  /* 0x0000040000187882 */ /* 0x000fe20000000000 */
[----:B------:R-:W5:Y:S01]  /*3ba0*/  LDCU UR7, c[0x0][0x380] ;  /* 0x00007000ff0777ac */ /* 0x000f620008000800 */
[----:B------:R-:W-:Y:S01]  /*3bb0*/  UISETP.NE.AND UP0, UPT, UR9, URZ, UPT ;  /* 0x000000ff0900728c */ /* 0x000fe2000bf05270 */
[----:B--2---:R-:W-:Y:S01]  /*3bc0*/  IMAD.U32 R6, RZ, RZ, UR4 ;  /* 0x00000004ff067e24 */ /* 0x004fe2000f8e00ff */
[----:B-----5:R-:W-:-:S04]  /*3bd0*/  UIADD3 UR6, UPT, UPT, UR7, -0x1, URZ ;  /* 0xffffffff07067890 */ /* 0x020fc8000fffe0ff */
[----:B------:R-:W-:Y:S01]  /*3be0*/  R2UR UR4, R6 ;  /* 0x00000000060472ca */ /* 0x000fe200000e0000 */
[----:B------:R-:W-:Y:S02]  /*3bf0*/  UISETP.GT.AND UP1, UPT, UR7, URZ, UPT ;  /* 0x000000ff0700728c */ /* 0x000fe4000bf24270 */
[----:B------:R-:W-:-:S04]  /*3c00*/  USHF.R.S32.HI UR5, URZ, 0x1f, UR6 ;  /* 0x0000001fff057899 */ /* 0x000fc80008011406 */
[----:B------:R-:W-:-:S04]  /*3c10*/  ULEA.HI UR5, UR5, UR6, URZ, 0x7 ;  /* 0x0000000605057291 */ /* 0x000fc8000f8f38ff */
[----:B------:R-:W-:Y:S02]  /*3c20*/  ULEA.HI.SX32 UR8, UR5, 0x1, 0x19 ;  /* 0x0000000105087891 */ /* 0x000fe4000f8fcaff */
[----:B------:R-:W-:Y:S02]  /*3c30*/  ULEA UR24, UR4, UR24, 0x18 ;  /* 0x0000001804187291 */ /* 0x000fe4000f8ec0ff */
[----:B------:R-:W-:-:S04]  /*3c40*/  UIADD3 UR4, UPT, UPT, -UR7, URZ, URZ ;  /* 0x000000ff07047290 */ /* 0x000fc8000fffe1ff */
[----:B------:R-:W-:-:S03]  /*3c50*/  USHF.R.S32.HI UR4, URZ, 0x1f, UR4 ;  /* 0x0000001fff047899 */ /* 0x000fc60008011404 */
[----:B------:R-:W2:Y:S01]  /*3c60*/  LDS R10, [UR24+0xe0] ;  /* 0x0000e018ff0a7984 */ /* 0x000ea20008000800 */
[----:B------:R-:W-:-:S04]  /*3c70*/  ULEA.HI UR4, UR4, -UR7, URZ, 0x7 ;  /* 0x8000000704047291 */ /* 0x000fc8000f8f38ff */
[----:B------:R-:W-:-:S04]  /*3c80*/  USHF.R.S32.HI UR4, URZ, 0x7, UR4 ;  /* 0x00000007ff047899 */ /* 0x000fc80008011404 */
[----:B------:R-:W-:-:S07]  /*3c90*/  UIADD3 UR4, UPT, UPT, -UR4, URZ, URZ ;  /* 0x000000ff04047290 */ /* 0x000fce000fffe1ff */
[----:B------:R-:W-:Y:S02]  /*3ca0*/  @!UP1 UMOV UR8, UR4 ;  /* 0x0000000400089c82 */ /* 0x000fe40008000000 */
[----:B----4-:R-:W-:Y:S01]  /*3cb0*/  IMAD.U32 R16, RZ, RZ, UR8 ;  /* 0x00000008ff107e24 */ /* 0x010fe2000f8e00ff */
[----:B------:R-:W-:Y:S06]  /*3cc0*/  BRA.U UP0, `(.L_x_84) ;  /* 0x0000003100807547 */ /* 0x000fec000b800000 */
[----:B------:R-:W-:-:S13]  /*3cd0*/  R2UR UR4, R16 ;  /* 0x00000000100472ca */ /* 0x000fda00000e0000 */
[----:B------:R-:W-:-:S09]  /*3ce0*/  UISETP.GE.AND UP0, UPT, UR4, 0x1, UPT ;  /* 0x000000010400788c */ /* 0x000fd2000bf06270 */
[----:B------:R-:W-:Y:S05]  /*3cf0*/  BRA.U !UP0, `(.L_x_85) ;  /* 0x0000003108447547 */ /* 0x000fea000b800000 */
[----:B------:R-:W-:Y:S01]  /*3d00*/  R2UR UR4, R4 ;  /* 0x00000000040472ca */ /* 0x000fe200000e0000 */
[----:B------:R-:W-:Y:S01]  /*3d10*/  UIADD3 UR8, UPT, UPT, UR24, 0x6400, URZ ;  /* 0x0000640018087890 */ /* 0x000fe2000fffe0ff */
[----:B------:R-:W-:Y:S01]  /*3d20*/  MOV.SPILL R4, UR24 ;  /* 0x0000001800047c02 */ /* 0x000fe20009000f00 */
[----:B------:R-:W-:Y:S01]  /*3d30*/  UIADD3 UR7, UPT, UPT, UR24, 0x400, URZ ;  /* 0x0000040018077890 */ /* 0x000fe2000fffe0ff */
[----:B------:R-:W-:Y:S01]  /*3d40*/  MOV.SPILL R29, UR37 ;  /* 0x00000025001d7c02 */ /* 0x000fe20009000f00 */
[----:B------:R-:W-:Y:S01]  /*3d50*/  USHF.R.U32.HI UR8, URZ, 0x4, UR8 ;  /* 0x00000004ff087899 */ /* 0x000fe20008011608 */
[----:B------:R-:W-:Y:S01]  /*3d60*/  MOV.SPILL R33, UR33 ;  /* 0x0000002100217c02 */ /* 0x000fe20009000f00 */
[----:B------:R-:W-:Y:S01]  /*3d70*/  USHF.R.U32.HI UR48, URZ, 0x4, UR7 ;  /* 0x00000004ff307899 */ /* 0x000fe20008011607 */
[----:B------:R-:W-:Y:S01]  /*3d80*/  MOV.SPILL R35, UR29 ;  /* 0x0000001d00237c02 */ /* 0x000fe20009000f00 */
[----:B------:R-:W-:Y:S01]  /*3d90*/  ULOP3.LUT UR44, UR8, 0x3fc0, URZ, 0xc0, !UPT ;  /* 0x00003fc0082c7892 */ /* 0x000fe2000f8ec0ff */
[----:B------:R-:W-:Y:S01]  /*3da0*/  MOV.SPILL R37, UR23 ;  /* 0x0000001700257c02 */ /* 0x000fe20009000f00 */
[----:B------:R-:W-:Y:S01]  /*3db0*/  UIADD3 UR6, UPT, UPT, UR24, 0x12400, URZ ;  /* 0x0001240018067890 */ /* 0x000fe2000fffe0ff */
[----:B------:R-:W-:Y:S01]  /*3dc0*/  MOV.SPILL R39, UR19 ;  /* 0x0000001300277c02 */ /* 0x000fe20009000f00 */
[----:B------:R-:W-:Y:S01]  /*3dd0*/  ULOP3.LUT UR14, UR4, 0xffff, URZ, 0xc0, !UPT ;  /* 0x0000ffff040e7892 */ /* 0x000fe2000f8ec0ff */
[----:B------:R-:W-:Y:S01]  /*3de0*/  MOV.SPILL R41, UR15 ;  /* 0x0000000f00297c02 */ /* 0x000fe20009000f00 */
[----:B------:R-:W-:Y:S01]  /*3df0*/  ULOP3.LUT UR12, UR4, 0xffff, URZ, 0xc0, !UPT ;  /* 0x0000ffff040c7892 */ /* 0x000fe2000f8ec0ff */
[----:B------:R-:W-:Y:S01]  /*3e00*/  MOV.SPILL R43, UR39 ;  /* 0x00000027002b7c02 */ /* 0x000fe20009000f00 */
[----:B------:R-:W-:Y:S01]  /*3e10*/  ULOP3.LUT UR16, UR4, 0xffff, URZ, 0xc0, !UPT ;  /* 0x0000ffff04107892 */ /* 0x000fe2000f8ec0ff */
[----:B------:R-:W-:Y:S01]  /*3e20*/  MOV.SPILL R45, UR35 ;  /* 0x00000023002d7c02 */ /* 0x000fe20009000f00 */
[----:B------:R-:W-:Y:S01]  /*3e30*/  IMAD.U32 R13, RZ, RZ, UR14 ;  /* 0x0000000eff0d7e24 */ /* 0x000fe2000f8e00ff */
[----:B------:R-:W-:Y:S01]  /*3e40*/  UIADD3 UR14, UPT, UPT, UR24, 0x40, URZ ;  /* 0x00000040180e7890 */ /* 0x000fe2000fffe0ff */
[----:B------:R-:W-:Y:S01]  /*3e50*/  IMAD.U32 R21, RZ, RZ, UR12 ;  /* 0x0000000cff157e24 */ /* 0x000fe2000f8e00ff */
[----:B------:R-:W-:Y:S01]  /*3e60*/  ULOP3.LUT UR44, UR44, 0x10000, URZ, 0xfc, !UPT ;  /* 0x000100002c2c7892 */ /* 0x000fe2000f8efcff */
[----:B------:R-:W-:Y:S01]  /*3e70*/  IMAD.U32 R15, RZ, RZ, UR16 ;  /* 0x00000010ff0f7e24 */ /* 0x000fe2000f8e00ff */
[----:B------:R-:W-:Y:S01]  /*3e80*/  UIADD3 UR16, UPT, UPT, UR24, 0x50, URZ ;  /* 0x0000005018107890 */ /* 0x000fe2000fffe0ff */
[----:B------:R-:W-:Y:S01]  /*3e90*/  IMAD.U32 R11, RZ, RZ, UR12 ;  /* 0x0000000cff0b7e24 */ /* 0x000fe2000f8e00ff */
[----:B------:R-:W-:Y:S01]  /*3ea0*/  UIADD3 UR12, UPT, UPT, UR24, 0x8, URZ ;  /* 0x00000008180c7890 */ /* 0x000fe2000fffe0ff */
[----:B------:R-:W-:Y:S01]  /*3eb0*/  IMAD.U32 R23, RZ, RZ, UR14 ;  /* 0x0000000eff177e24 */ /* 0x000fe2000f8e00ff */
[----:B------:R-:W-:Y:S01]  /*3ec0*/  UIADD3 UR14, UPT, UPT, UR24, 0x18, URZ ;  /* 0x00000018180e7890 */ /* 0x000fe2000fffe0ff */
[----:B------:R-:W-:Y:S01]  /*3ed0*/  MOV.SPILL R47, UR31 ;  /* 0x0000001f002f7c02 */ /* 0x000fe20009000f00 */
[----:B------:R-:W-:Y:S01]  /*3ee0*/  IMAD.U32 R20, RZ, RZ, UR16 ;  /* 0x00000010ff147e24 */ /* 0x000fe2000f8e00ff */
[----:B------:R-:W-:Y:S01]  /*3ef0*/  UIADD3 UR5, UPT, UPT, UR24, 0x1a400, URZ ;  /* 0x0001a40018057890 */ /* 0x000fe2000fffe0ff */
[----:B------:R-:W-:Y:S01]  /*3f00*/  IMAD.U32 R22, RZ, RZ, UR12 ;  /* 0x0000000cff167e24 */ /* 0x000fe2000f8e00ff */
[----:B------:R-:W-:Y:S01]  /*3f10*/  UIADD3 UR9, UPT, UPT, UR24, 0x1e400, URZ ;  /* 0x0001e40018097890 */ /* 0x000fe2000fffe0ff */
[----:B------:R-:W-:Y:S01]  /*3f20*/  IMAD.U32 R19, RZ, RZ, UR14 ;  /* 0x0000000eff137e24 */ /* 0x000fe2000f8e00ff */
[----:B------:R-:W-:Y:S01]  /*3f30*/  UIADD3 UR10, UPT, UPT, UR24, 0x2a400, URZ ;  /* 0x0002a400180a7890 */ /* 0x000fe2000fffe0ff */
[----:B-1----:R-:W-:Y:S01]  /*3f40*/  IMAD.U32 R14, RZ, RZ, UR12 ;  /* 0x0000000cff0e7e24 */ /* 0x002fe2000f8e00ff */
[----:B------:R-:W-:Y:S01]  /*3f50*/  UIADD3 UR16, UPT, UPT, UR24, 0x18, URZ ;  /* 0x0000001818107890 */ /* 0x000fe2000fffe0ff */
[----:B------:R-:W-:Y:S01]  /*3f60*/  MOV.SPILL R49, UR27 ;  /* 0x0000001b00317c02 */ /* 0x000fe20009000f00 */
[----:B------:R-:W-:Y:S01]  /*3f70*/  UIADD3 UR14, UPT, UPT, UR24, 0x90, URZ ;  /* 0x00000090180e7890 */ /* 0x000fe2000fffe0ff */
[----:B------:R-:W-:Y:S01]  /*3f80*/  MOV.SPILL R51, UR21 ;  /* 0x0000001500337c02 */ /* 0x000fe20009000f00 */
[----:B------:R-:W-:Y:S01]  /*3f90*/  UIADD3 UR12, UPT, UPT, UR24, 0x68, URZ ;  /* 0x00000068180c7890 */ /* 0x000fe2000fffe0ff */
[----:B------:R-:W-:Y:S01]  /*3fa0*/  MOV.SPILL R53, UR17 ;  /* 0x0000001100357c02 */ /* 0x000fe20009000f00 */
[----:B------:R-:W-:Y:S01]  /*3fb0*/  UIADD3 UR36, UPT, UPT, UR44, 0x804, URZ ;  /* 0x000008042c247890 */ /* 0x000fe2000fffe0ff */
[----:B------:R-:W-:Y:S01]  /*3fc0*/  IMAD.U32 R12, RZ, RZ, UR16 ;  /* 0x00000010ff0c7e24 */ /* 0x000fe2000f8e00ff */
[----:B------:R-:W-:Y:S01]  /*3fd0*/  UIADD3 UR24, UPT, UPT, UR44, 0x806, URZ ;  /* 0x000008062c187890 */ /* 0x000fe2000fffe0ff */
[----:B------:R-:W-:Y:S01]  /*3fe0*/  IMAD.U32 R18, RZ, RZ, UR14 ;  /* 0x0000000eff127e24 */ /* 0x000fe2000f8e00ff */
[----:B------:R-:W-:Y:S01]  /*3ff0*/  ULOP3.LUT UR48, UR48, 0x3fc0, URZ, 0xc0, !UPT ;  /* 0x00003fc030307892 */ /* 0x000fe2000f8ec0ff */
[----:B------:R-:W-:Y:S01]  /*4000*/  IMAD.U32 R17, RZ, RZ, UR12 ;  /* 0x0000000cff117e24 */ /* 0x000fe2000f8e00ff */
[----:B------:R-:W-:Y:S01]  /*4010*/  UMOV UR25, URZ ;  /* 0x000000ff00197c82 */ /* 0x000fe20008000000 */
[----:B------:R-:W-:Y:S01]  /*4020*/  UIADD3 UR32, UPT, UPT, UR44, 0x802, URZ ;  /* 0x000008022c207890 */ /* 0x000fe2000fffe0ff */
[----:B------:R-:W-:Y:S01]  /*4030*/  MOV.SPILL R5, UR25 ;  /* 0x0000001900057c02 */ /* 0x000fe20009000f00 */
[----:B------:R-:W-:Y:S01]  /*4040*/  ULOP3.LUT UR42, UR48, 0x10000, URZ, 0xfc, !UPT ;  /* 0x00010000302a7892 */ /* 0x000fe2000f8efcff */
[----:B------:R-:W-:Y:S01]  /*4050*/  MOV.SPILL R28, UR25 ;  /* 0x00000019001c7c02 */ /* 0x000fe20009000f00 */
[----:B------:R-:W-:Y:S01]  /*4060*/  UMOV UR25, UR37 ;  /* 0x0000002500197c82 */ /* 0x000fe20008000000 */
[----:B------:R-:W-:Y:S01]  /*4070*/  MOV.SPILL R27, UR24 ;  /* 0x00000018001b7c02 */ /* 0x000fe20009000f00 */
[----:B------:R-:W-:Y:S01]  /*4080*/  UMOV UR24, UR36 ;  /* 0x0000002400187c82 */ /* 0x000fe20008000000 */
[----:B------:R-:W-:Y:S01]  /*4090*/  R2UR.FILL UR37, R29 ;  /* 0x000000001d2572ca */ /* 0x000fe200004e0000 */
[----:B------:R-:W-:Y:S01]  /*40a0*/  UIADD3 UR28, UPT, UPT, UR42, 0x400, URZ ;  /* 0x000004002a1c7890 */ /* 0x000fe2000fffe0ff */
[----:B------:R-:W-:Y:S01]  /*40b0*/  MOV.SPILL R29, UR24 ;  /* 0x00000018001d7c02 */ /* 0x000fe20009000f00 */
[----:B------:R-:W-:Y:S01]  /*40c0*/  UIADD3 UR24, UPT, UPT, UR42, 0x402, URZ ;  /* 0x000004022a187890 */ /* 0x000fe2000fffe0ff */
[----:B------:R-:W-:Y:S01]  /*40d0*/  MOV.SPILL R30, UR25 ;  /* 0x00000019001e7c02 */ /* 0x000fe20009000f00 */
[----:B------:R-:W-:Y:S01]  /*40e0*/  UIADD3 UR22, UPT, UPT, UR44, 0x800, URZ ;  /* 0x000008002c167890 */ /* 0x000fe2000fffe0ff */
[----:B------:R-:W-:Y:S01]  /*40f0*/  MOV.SPILL R32, UR25 ;  /* 0x0000001900207c02 */ /* 0x000fe20009000f00 */
[----:B------:R-:W-:Y:S01]  /*4100*/  UMOV UR25, UR33 ;  /* 0x0000002100197c82 */ /* 0x000fe20008000000 */
[----:B------:R-:W-:Y:S01]  /*4110*/  R2UR.FILL UR33, R33 ;  /* 0x00000000212172ca */ /* 0x000fe200004e0000 */
[----:B------:R-:W-:Y:S01]  /*4120*/  UIADD3 UR18, UPT, UPT, UR42, 0x206, URZ ;  /* 0x000002062a127890 */ /* 0x000fe2000fffe0ff */
[----:B------:R-:W-:Y:S01]  /*4130*/  MOV.SPILL R31, UR24 ;  /* 0x00000018001f7c02 */ /* 0x000fe20009000f00 */
[----:B------:R-:W-:Y:S01]  /*4140*/  UMOV UR24, UR32 ;  /* 0x0000002000187c82 */ /* 0x000fe20008000000 */
[----:B------:R-:W-:Y:S01]  /*4150*/  MOV.SPILL R34, UR25 ;  /* 0x0000001900227c02 */ /* 0x000fe20009000f00 */
[----:B------:R-:W-:Y:S01]  /*4160*/  UMOV UR25, UR29 ;  /* 0x0000001d00197c82 */ /* 0x000fe20008000000 */
        /* <DEDUP_REMOVED lines=57> */
[----:B------:R-:W-:Y:S01]  /*4500*/  UIADD3 UR74, UPT, UPT, UR42, 0x4, URZ ;  /* 0x000000042a4a7890 */ /* 0x000fe2000fffe0ff */
        /* <DEDUP_REMOVED lines=15> */
[----:B------:R-:W-:Y:S01]  /*4600*/  USHF.R.U32.HI UR9, URZ, 0x4, UR9 ;  /* 0x00000004ff097899 */ /* 0x000fe20008011609 */
[----:B------:R-:W-:Y:S01]  /*4610*/  R2UR.FILL UR77, R57 ;  /* 0x00000000394d72ca */ /* 0x000fe200004e0000 */
[----:B------:R-:W-:Y:S01]  /*4620*/  UMOV UR4, URZ ;  /* 0x000000ff00047c82 */ /* 0x000fe20008000000 */
[----:B------:R-:W-:Y:S01]  /*4630*/  MOV.SPILL R58, UR25 ;  /* 0x00000019003a7c02 */ /* 0x000fe20009000f00 */
[----:B------:R-:W-:Y:S01]  /*4640*/  UMOV UR25, UR75 ;  /* 0x0000004b00197c82 */ /* 0x000fe20008000000 */
[----:B------:R-:W-:Y:S01]  /*4650*/  MOV.SPILL R57, UR24 ;  /* 0x0000001800397c02 */ /* 0x000fe20009000f00 */
[----:B------:R-:W-:Y:S01]  /*4660*/  UMOV UR24, UR74 ;  /* 0x0000004a00187c82 */ /* 0x000fe20008000000 */
[----:B------:R-:W-:Y:S01]  /*4670*/  R2UR.FILL UR75, R59 ;  /* 0x000000003b4b72ca */ /* 0x000fe200004e0000 */
[----:B------:R-:W-:Y:S01]  /*4680*/  ULOP3.LUT UR9, UR9, 0x3fc0, URZ, 0xc0, !UPT ;  /* 0x00003fc009097892 */ /* 0x000fe2000f8ec0ff */
[----:B------:R-:W-:Y:S01]  /*4690*/  MOV.SPILL R60, UR25 ;  /* 0x00000019003c7c02 */ /* 0x000fe20009000f00 */
[----:B------:R-:W-:Y:S01]  /*46a0*/  UMOV UR25, UR73 ;  /* 0x0000004900197c82 */ /* 0x000fe20008000000 */
        /* <DEDUP_REMOVED lines=10> */
[----:B------:R-:W-:Y:S01]  /*4750*/  UMOV UR25, 0x40004040 ;  /* 0x4000404000197882 */ /* 0x000fe20000000000 */
[----:B------:R-:W-:Y:S01]  /*4760*/  IMAD.U32 R66, RZ, RZ, UR24 ;  /* 0x00000018ff427e24 */ /* 0x000fe2000f8e00ff */
[----:B------:R-:W-:Y:S01]  /*4770*/  R2UR.FILL UR24, R63 ;  /* 0x000000003f1872ca */ /* 0x000fe200004e0000 */
[----:B------:R-:W-:Y:S01]  /*4780*/  IMAD.U32 R67, RZ, RZ, UR25 ;  /* 0x00000019ff437e24 */ /* 0x000fe2000f8e00ff */
[----:B------:R-:W-:Y:S01]  /*4790*/  R2UR.FILL UR25, R64 ;  /* 0x00000000401972ca */ /* 0x000fe200004e0000 */
[----:B------:R-:W-:Y:S01]  /*47a0*/  ULOP3.LUT UR9, UR9, 0x4000000, URZ, 0xfc, !UPT ;  /* 0x0400000009097892 */ /* 0x000fe2000f8efcff */
[----:B------:R-:W-:Y:S01]  /*47b0*/  MOV.SPILL R26, UR4 ;  /* 0x00000004001a7c02 */ /* 0x000fe20009000f00 */
[----:B------:R-:W-:Y:S01]  /*47c0*/  USHF.R.U32.HI UR7, URZ, 0x4, UR6 ;  /* 0x00000004ff077899 */ /* 0x000fe20008011606 */
[----:B------:R-:W-:Y:S01]  /*47d0*/  MOV.SPILL R9, UR73 ;  /* 0x0000004900097c02 */ /* 0x000fe20009000f00 */
[----:B------:R-:W-:Y:S01]  /*47e0*/  UIADD3 UR4, UPT, UPT, UR9, 0x100, URZ ;  /* 0x0000010009047890 */ /* 0x000fe2000fffe0ff */
[----:B---3--:R-:W-:Y:S01]  /*47f0*/  MOV.SPILL R8, UR71 ;  /* 0x0000004700087c02 */ /* 0x008fe20009000f00 */
[----:B------:R-:W-:Y:S01]  /*4800*/  USHF.R.U32.HI UR6, URZ, 0x4, UR5 ;  /* 0x00000004ff067899 */ /* 0x000fe20008011605 */
[----:B------:R-:W-:Y:S01]  /*4810*/  MOV.SPILL R7, UR69 ;  /* 0x0000004500077c02 */ /* 0x000fe20009000f00 */
[----:B------:R-:W-:Y:S01]  /*4820*/  USHF.R.U32.HI UR5, URZ, 0x4, UR10 ;  /* 0x00000004ff057899 */ /* 0x000fe2000801160a */
[----:B------:R-:W-:Y:S01]  /*4830*/  R2UR.FILL UR73, R9 ;  /* 0x00000000094972ca */ /* 0x000fe200004e0000 */
[----:B------:R-:W-:Y:S01]  /*4840*/  UMOV UR25, 0x40004040 ;  /* 0x4000404000197882 */ /* 0x000fe20000000000 */
[----:B------:R-:W-:Y:S01]  /*4850*/  IMAD.U32 R64, RZ, RZ, UR24 ;  /* 0x00000018ff407e24 */ /* 0x000fe2000f8e00ff */
[----:B------:R-:W-:Y:S01]  /*4860*/  R2UR.FILL UR24, R61 ;  /* 0x000000003d1872ca */ /* 0x000fe200004e0000 */
[----:B------:R-:W-:Y:S01]  /*4870*/  IMAD.U32 R65, RZ, RZ, UR25 ;  /* 0x00000019ff417e24 */ /* 0x000fe2000f8e00ff */
[----:B------:R-:W-:Y:S01]  /*4880*/  R2UR.FILL UR25, R62 ;  /* 0x000000003e1972ca */ /* 0x000fe200004e0000 */
[----:B------:R-:W-:Y:S01]  /*4890*/  ULOP3.LUT UR5, UR5, 0x3fc0, URZ, 0xc0, !UPT ;  /* 0x00003fc005057892 */ /* 0x000fe2000f8ec0ff */
[----:B------:R-:W-:Y:S01]  /*48a0*/  IMAD.U32 R25, RZ, RZ, UR4 ;  /* 0x00000004ff197e24 */ /* 0x000fe2000f8e00ff */
[----:B------:R-:W-:Y:S01]  /*48b0*/  UIADD3 UR4, UPT, UPT, UR42, 0x404, URZ ;  /* 0x000004042a047890 */ /* 0x000fe2000fffe0ff */
[----:B------:R-:W-:Y:S01]  /*48c0*/  R2UR.FILL UR71, R8 ;  /* 0x00000000084772ca */ /* 0x000fe200004e0000 */
[----:B------:R-:W-:Y:S01]  /*48d0*/  ULOP3.LUT UR7, UR7, 0x3fc0, URZ, 0xc0, !UPT ;  /* 0x00003fc007077892 */ /* 0x000fe2000f8ec0ff */
[----:B------:R-:W-:Y:S01]  /*48e0*/  R2UR.FILL UR69, R7 ;  /* 0x00000000074572ca */ /* 0x000fe200004e0000 */
[----:B------:R-:W-:Y:S01]  /*48f0*/  ULOP3.LUT UR46, UR6, 0x3fc0, URZ, 0xc0, !UPT ;  /* 0x00003fc0062e7892 */ /* 0x000fe2000f8ec0ff */
[----:B------:R1:W-:Y:S01]  /*4900*/  STL.64 [R1+0x18], R66 ;  /* 0x0000184201007387 */ /* 0x0003e20000100a00 */
[----:B------:R-:W-:Y:S01]  /*4910*/  UIADD3 UR6, UPT, UPT, UR5, 0x200, URZ ;  /* 0x0000020005067890 */ /* 0x000fe2000fffe0ff */
[----:B------:R-:W-:Y:S01]  /*4920*/  IMAD.U32 R70, RZ, RZ, UR4 ;  /* 0x00000004ff467e24 */ /* 0x000fe2000f8e00ff */
[----:B------:R-:W-:Y:S01]  /*4930*/  UMOV UR25, 0x40004040 ;  /* 0x4000404000197882 */ /* 0x000fe20000000000 */
[----:B------:R-:W-:Y:S01]  /*4940*/  IMAD.U32 R62, RZ, RZ, UR24 ;  /* 0x00000018ff3e7e24 */ /* 0x000fe2000f8e00ff */
[----:B------:R-:W-:Y:S01]  /*4950*/  R2UR.FILL UR24, R59 ;  /* 0x000000003b1872ca */ /* 0x000fe200004e0000 */
[----:B------:R-:W-:Y:S01]  /*4960*/  IMAD.U32 R63, RZ, RZ, UR25 ;  /* 0x00000019ff3f7e24 */ /* 0x000fe2000f8e00ff */
[----:B------:R-:W-:Y:S01]  /*4970*/  R2UR.FILL UR25, R60 ;  /* 0x000000003c1972ca */ /* 0x000fe200004e0000 */
[----:B------:R-:W-:Y:S01]  /*4980*/  ULOP3.LUT UR48, UR48, 0x2000000, URZ, 0xfc, !UPT ;  /* 0x0200000030307892 */ /* 0x000fe2000f8efcff */
[----:B------:R-:W-:Y:S01]  /*4990*/  R2UR.FILL UR4, R26 ;  /* 0x000000001a0472ca */ /* 0x000fe200004e0000 */
[----:B------:R-:W-:Y:S01]  /*49a0*/  ULOP3.LUT UR52, UR7, 0x10000, URZ, 0xfc, !UPT ;  /* 0x0001000007347892 */ /* 0x000fe2000f8efcff */
[----:B------:R-:W-:Y:S01]  /*49b0*/  IMAD.U32 R24, RZ, RZ, UR6 ;  /* 0x00000006ff187e24 */ /* 0x000fe2000f8e00ff */
[----:B------:R-:W-:Y:S01]  /*49c0*/  ULOP3.LUT UR50, UR46, 0x10000, URZ, 0xfc, !UPT ;  /* 0x000100002e327892 */ /* 0x000fe2000f8efcff */
[----:B------:R3:W-:Y:S01]  /*49d0*/  STL.64 [R1+0x10], R64 ;  /* 0x0000104001007387 */ /* 0x0007e20000100a00 */
[----:B------:R-:W-:Y:S01]  /*49e0*/  UIADD3 UR8, UPT, UPT, UR42, 0x406, URZ ;  /* 0x000004062a087890 */ /* 0x000fe2000fffe0ff */
[----:B------:R-:W-:Y:S01]  /*49f0*/  IMAD.MOV.U32 R9, RZ, RZ, 0x1 ;  /* 0x00000001ff097424 */ /* 0x000fe200078e00ff */
[----:B------:R-:W-:Y:S01]  /*4a00*/  UIADD3 UR22, UPT, UPT, UR52, 0x402, URZ ;  /* 0x0000040234167890 */ /* 0x000fe2000fffe0ff */
[----:B------:R-:W-:Y:S01]  /*4a10*/  IMAD.MOV.U32 R8, RZ, RZ, RZ ;  /* 0x000000ffff087224 */ /* 0x000fe200078e00ff */
[----:B------:R-:W-:Y:S01]  /*4a20*/  UMOV UR25, 0x40004040 ;  /* 0x4000404000197882 */ /* 0x000fe20000000000 */
[----:B------:R-:W-:Y:S01]  /*4a30*/  IMAD.U32 R60, RZ, RZ, UR24 ;  /* 0x00000018ff3c7e24 */ /* 0x000fe2000f8e00ff */
[----:B------:R-:W-:Y:S01]  /*4a40*/  R2UR.FILL UR24, R57 ;  /* 0x00000000391872ca */ /* 0x000fe200004e0000 */
[----:B------:R-:W-:Y:S01]  /*4a50*/  IMAD.U32 R61, RZ, RZ, UR25 ;  /* 0x00000019ff3d7e24 */ /* 0x000fe2000f8e00ff */
[----:B------:R-:W-:Y:S01]  /*4a60*/  R2UR.FILL UR25, R58 ;  /* 0x000000003a1972ca */ /* 0x000fe200004e0000 */
[----:B------:R-:W-:Y:S01]  /*4a70*/  UIADD3 UR18, UPT, UPT, UR52, 0x404, URZ ;  /* 0x0000040434127890 */ /* 0x000fe2000fffe0ff */
[----:B------:R-:W-:Y:S01]  /*4a80*/  IMAD.MOV.U32 R7, RZ, RZ, RZ ;  /* 0x000000ffff077224 */ /* 0x000fe200078e00ff */
[----:B------:R-:W-:Y:S01]  /*4a90*/  UIADD3 UR14, UPT, UPT, UR52, 0x406, URZ ;  /* 0x00000406340e7890 */ /* 0x000fe2000fffe0ff */
[----:B------:R-:W-:Y:S01]  /*4aa0*/  STL.64 [R1+0x8], R62 ;  /* 0x0000083e01007387 */ /* 0x000fe20000100a00 */
[----:B------:R-:W-:Y:S01]  /*4ab0*/  UIADD3 UR20, UPT, UPT, UR50, 0x202, URZ ;  /* 0x0000020232147890 */ /* 0x000fe2000fffe0ff */
[----:B-1----:R-:W-:Y:S01]  /*4ac0*/  IMAD.U32 R66, RZ, RZ, UR8 ;  /* 0x00000008ff427e24 */ /* 0x002fe2000f8e00ff */
[----:B------:R-:W-:Y:S01]  /*4ad0*/  UIADD3 UR16, UPT, UPT, UR50, 0x204, URZ ;  /* 0x0000020432107890 */ /* 0x000fe2000fffe0ff */
[----:B------:R1:W-:Y:S01]  /*4ae0*/  STL.64 [R1], R60 ;  /* 0x0000003c01007387 */ /* 0x0003e20000100a00 */
[----:B------:R-:W-:-:S02]  /*4af0*/  UIADD3 UR12, UPT, UPT, UR50, 0x206, URZ ;  /* 0x00000206320c7890 */ /* 0x000fc4000fffe0ff */
[----:B------:R-:W-:Y:S01]  /*4b00*/  UMOV UR25, 0x40004040 ;  /* 0x4000404000197882 */ /* 0x000fe20000000000 */
[----:B------:R-:W-:Y:S01]  /*4b10*/  IMAD.U32 R100, RZ, RZ, UR24 ;  /* 0x00000018ff647e24 */ /* 0x000fe2000f8e00ff */
[----:B------:R-:W-:Y:S01]  /*4b20*/  R2UR.FILL UR24, R55 ;  /* 0x00000000371872ca */ /* 0x000fe200004e0000 */
[----:B------:R-:W-:Y:S01]  /*4b30*/  IMAD.U32 R101, RZ, RZ, UR25 ;  /* 0x00000019ff657e24 */ /* 0x000fe2000f8e00ff */
[----:B------:R-:W-:Y:S01]  /*4b40*/  R2UR.FILL UR25, R56 ;  /* 0x00000000381972ca */ /* 0x000fe200004e0000 */
[----:B------:R-:W-:Y:S02]  /*4b50*/  UIADD3 UR10, UPT, UPT, UR48, 0x40, URZ ;  /* 0x00000040300a7890 */ /* 0x000fe4000fffe0ff */
[----:B------:R-:W-:Y:S02]  /*4b60*/  UIADD3 UR6, UPT, UPT, UR48, 0x80, URZ ;  /* 0x0000008030067890 */ /* 0x000fe4000fffe0ff */
[----:B------:R-:W-:Y:S02]  /*4b70*/  UIADD3 UR40, UPT, UPT, UR52, 0x2, URZ ;  /* 0x0000000234287890 */ /* 0x000fe4000fffe0ff */
[----:B------:R-:W-:-:S02]  /*4b80*/  UIADD3 UR36, UPT, UPT, UR52, 0x4, URZ ;  /* 0x0000000434247890 */ /* 0x000fc4000fffe0ff */
[----:B------:R-:W-:Y:S02]  /*4b90*/  UIADD3 UR32, UPT, UPT, UR52, 0x6, URZ ;  /* 0x0000000634207890 */ /* 0x000fe4000fffe0ff */
[----:B------:R-:W-:Y:S01]  /*4ba0*/  UMOV UR25, 0x40004040 ;  /* 0x4000404000197882 */ /* 0x000fe20000000000 */
[----:B------:R-:W-:Y:S01]  /*4bb0*/  IMAD.U32 R98, RZ, RZ, UR24 ;  /* 0x00000018ff627e24 */ /* 0x000fe2000f8e00ff */
[----:B------:R-:W-:Y:S01]  /*4bc0*/  R2UR.FILL UR24, R53 ;  /* 0x00000000351872ca */ /* 0x000fe200004e0000 */
[----:B------:R-:W-:Y:S01]  /*4bd0*/  IMAD.U32 R99, RZ, RZ, UR25 ;  /* 0x00000019ff637e24 */ /* 0x000fe2000f8e00ff */
[----:B------:R-:W-:Y:S01]  /*4be0*/  R2UR.FILL UR25, R54 ;  /* 0x00000000361972ca */ /* 0x000fe200004e0000 */
[----:B------:R-:W-:Y:S01]  /*4bf0*/  UIADD3 UR28, UPT, UPT, UR52, 0x400, URZ ;  /* 0x00000400341c7890 */ /* 0x000fe2000fffe0ff */
[----:B---3--:R-:W-:Y:S01]  /*4c00*/  IMAD.U32 R64, RZ, RZ, UR40 ;  /* 0x00000028ff407e24 */ /* 0x008fe2000f8e00ff */
[----:B------:R-:W-:Y:S01]  /*4c10*/  UIADD3 UR38, UPT, UPT, UR50, 0x2, URZ ;  /* 0x0000000232267890 */ /* 0x000fe2000fffe0ff */
[----:B------:R-:W-:Y:S01]  /*4c20*/  IMAD.U32 R56, RZ, RZ, UR32 ;  /* 0x00000020ff387e24 */ /* 0x000fe2000f8e00ff */
[----:B------:R-:W-:Y:S01]  /*4c30*/  UIADD3 UR34, UPT, UPT, UR50, 0x4, URZ ;  /* 0x0000000432227890 */ /* 0x000fe2000fffe0ff */
[----:B-1----:R-:W-:Y:S01]  /*4c40*/  IMAD.U32 R60, RZ, RZ, UR36 ;  /* 0x00000024ff3c7e24 */ /* 0x002fe2000f8e00ff */
[----:B------:R-:W-:-:S02]  /*4c50*/  UIADD3 UR30, UPT, UPT, UR50, 0x6, URZ ;  /* 0x00000006321e7890 */ /* 0x000fc4000fffe0ff */
[----:B------:R-:W-:Y:S01]  /*4c60*/  UIADD3 UR26, UPT, UPT, UR50, 0x200, URZ ;  /* 0x00000200321a7890 */ /* 0x000fe2000fffe0ff */
[----:B------:R-:W-:Y:S01]  /*4c70*/  IMAD.U32 R62, RZ, RZ, UR38 ;  /* 0x00000026ff3e7e24 */ /* 0x000fe2000f8e00ff */
[----:B------:R-:W-:Y:S01]  /*4c80*/  UMOV UR25, 0x40004040 ;  /* 0x4000404000197882 */ /* 0x000fe20000000000 */
[----:B------:R-:W-:Y:S01]  /*4c90*/  IMAD.U32 R96, RZ, RZ, UR24 ;  /* 0x00000018ff607e24 */ /* 0x000fe2000f8e00ff */
[----:B------:R-:W-:Y:S01]  /*4ca0*/  R2UR.FILL UR24, R51 ;  /* 0x00000000331872ca */ /* 0x000fe200004e0000 */
[----:B------:R-:W-:Y:S01]  /*4cb0*/  IMAD.U32 R97, RZ, RZ, UR25 ;  /* 0x00000019ff617e24 */ /* 0x000fe2000f8e00ff */
[----:B------:R-:W-:Y:S01]  /*4cc0*/  R2UR.FILL UR25, R52 ;  /* 0x00000000341972ca */ /* 0x000fe200004e0000 */
[----:B------:R-:W-:Y:S01]  /*4cd0*/  UMOV UR5, 0x40004040 ;  /* 0x4000404000057882 */ /* 0x000fe20000000000 */
        /* <DEDUP_REMOVED lines=10> */
[----:B------:R-:W-:Y:S01]  /*4d80*/  IMAD.U32 R94, RZ, RZ, UR24 ;  /* 0x00000018ff5e7e24 */ /* 0x000fe2000f8e00ff */
[----:B------:R-:W-:Y:S01]  /*4d90*/  R2UR.FILL UR24, R49 ;  /* 0x00000000311872ca */ /* 0x000fe200004e0000 */
[----:B------:R-:W-:Y:S01]  /*4da0*/  IMAD.U32 R95, RZ, RZ, UR25 ;  /* 0x00000019ff5f7e24 */ /* 0x000fe2000f8e00ff */
[----:B------:R-:W-:Y:S01]  /*4db0*/  R2UR.FILL UR25, R50 ;  /* 0x00000000321972ca */ /* 0x000fe200004e0000 */
[----:B------:R-:W-:Y:S01]  /*4dc0*/  IMAD.U32 R71, RZ, RZ, UR5 ;  /* 0x00000005ff477e24 */ /* 0x000fe2000f8e00ff */
[----:B------:R-:W-:Y:S01]  /*4dd0*/  UMOV UR41, 0x40004040 ;  /* 0x4000404000297882 */ /* 0x000fe20000000000 */
[----:B------:R-:W-:Y:S01]  /*4de0*/  UMOV UR39, 0x40004040 ;  /* 0x4000404000277882 */ /* 0x000fe20000000000 */
[----:B------:R-:W-:Y:S01]  /*4df0*/  UMOV UR37, 0x40004040 ;  /* 0x4000404000257882 */ /* 0x000fe20000000000 */
[----:B------:R-:W-:Y:S01]  /*4e00*/  IMAD.U32 R67, RZ, RZ, UR9 ;  /* 0x00000009ff437e24 */ /* 0x000fe2000f8e00ff */
        /* <DEDUP_REMOVED lines=11> */
[----:B------:R-:W-:Y:S01]  /*4ec0*/  UIADD3 UR66, UPT, UPT, UR46, 0x80, URZ ;  /* 0x000000802e427890 */ /* 0x000fe2000fffe0ff */
        /* <DEDUP_REMOVED lines=9> */
[----:B------:R-:W-:Y:S01]  /*4f60*/  UMOV UR25, 0x40004040 ;  /* 0x4000404000197882 */ /* 0x000fe20000000000 */
        /* <DEDUP_REMOVED lines=8> */
[----:B------:R-:W-:Y:S01]  /*4ff0*/  UMOV UR47, 0x40004040 ;  /* 0x40004040002f7882 */ /* 0x000fe20000000000 */
[----:B------:R-:W-:Y:S01]  /*5000*/  IMAD.U32 R58, RZ, RZ, UR34 ;  /* 0x00000022ff3a7e24 */ /* 0x000fe2000f8e00ff */
[----:B------:R-:W-:Y:S01]  /*5010*/  UIADD3 UR76, UPT, UPT, UR48, 0xc0, URZ ;  /* 0x000000c0304c7890 */ /* 0x000fe2000fffe0ff */
[----:B------:R-:W-:Y:S01]  /*5020*/  IMAD.U32 R59, RZ, RZ, UR35 ;  /* 0x00000023ff3b7e24 */ /* 0x000fe2000f8e00ff */
        /* <DEDUP_REMOVED lines=22> */
[----:B------:R-:W-:Y:S01]  /*5190*/  UMOV UR51, 0x40004040 ;  /* 0x4000404000337882 */ /* 0x000fe20000000000 */
[----:B------:R-:W-:Y:S01]  /*51a0*/  IMAD.U32 R41, RZ, RZ, UR15 ;  /* 0x0000000fff297e24 */ /* 0x000fe2000f8e00ff */
[----:B------:R-:W-:Y:S01]  /*51b0*/  UIADD3 UR68, UPT, UPT, UR48, 0x1c0, URZ ;  /* 0x000001c030447890 */ /* 0x000fe2000fffe0ff */
[----:B------:R-:W-:Y:S01]  /*51c0*/  IMAD.U32 R52, RZ, RZ, UR28 ;  /* 0x0000001cff347e24 */ /* 0x000fe2000f8e00ff */
[----:B------:R-:W-:Y:S01]  /*51d0*/  UMOV UR49, 0x80004020 ;  /* 0x8000402000317882 */ /* 0x000fe20000000000 */
[----:B------:R-:W-:Y:S01]  /*51e0*/  IMAD.U32 R53, RZ, RZ, UR29 ;  /* 0x0000001dff357e24 */ /* 0x000fe2000f8e00ff */
[----:B------:R-:W-:Y:S01]  /*51f0*/  UMOV UR67, 0x40004040 ;  /* 0x4000404000437882 */ /* 0x000fe20000000000 */
        /* <DEDUP_REMOVED lines=9> */
[----:B------:R-:W-:Y:S01]  /*5290*/  IMAD.U32 R39, RZ, RZ, UR13 ;  /* 0x0000000dff277e24 */ /* 0x000fe2000f8e00ff */
        /* <DEDUP_REMOVED lines=45> */
[----:B------:R-:W-:-:S07]  /*5570*/  UMOV UR27, 0x8318010 ;  /* 0x08318010001b7882 */ /* 0x000fce0000000000 */
[----:B------:R-:W-:Y:S01]  /*5580*/  UMOV UR25, 0x40004040 ;  /* 0x4000404000197882 */ /* 0x000fe20000000000 */
[----:B------:R-:W-:Y:S01]  /*5590*/  IMAD.U32 R76, RZ, RZ, UR24 ;  /* 0x00000018ff4c7e24 */ /* 0x000fe2000f8e00ff */
[----:B------:R-:W-:Y:S01]  /*55a0*/  R2UR.FILL UR24, R31 ;  /* 0x000000001f1872ca */ /* 0x000fe200004e0000 */
[----:B------:R-:W-:Y:S01]  /*55b0*/  IMAD.U32 R77, RZ, RZ, UR25 ;  /* 0x00000019ff4d7e24 */ /* 0x000fe2000f8e00ff */
[----:B------:R-:W-:-:S11]  /*55c0*/  R2UR.FILL UR25, R32 ;  /* 0x00000000201972ca */ /* 0x000fd600004e0000 */
        /* <DEDUP_REMOVED lines=14> */
[----:B------:R-:W-:-:S15]  /*56b0*/  R2UR.FILL UR25, R5 ;  /* 0x00000000051972ca */ /* 0x000fde00004e0000 */
.L_x_96:
[----:B------:R-:W1:Y:S01]  /*56c0*/  SYNCS.PHASECHK.TRANS64.TRYWAIT P0, [UR24], RZ ;  /* 0x000000ffff0075a7 */ /* 0x000e620008001118 */
[----:B------:R-:W-:Y:S01]  /*56d0*/  UISETP.NE.U32.AND UP0, UPT, UR4, URZ, UPT ;  /* 0x000000ff0400728c */ /* 0x000fe2000bf05070 */
[----:B------:R-:W-:Y:S01]  /*56e0*/  SHF.L.U32 R26, R9, 0x1f, RZ ;  /* 0x0000001f091a7819 */ /* 0x000fe200000006ff */
[----:B-1--4-:R-:W-:Y:S09]  /*56f0*/  @!P0 BRA `(.L_x_86) ;  /* 0x0000006c00f48947 */ /* 0x012ff20003800000 */
.L_x_187:
[----:B------:R-:W3:Y:S01]  /*5700*/  SYNCS.PHASECHK.TRANS64.TRYWAIT P0, [UR24+0x98], R26 ;  /* 0x0000981aff0075a7 */ /* 0x000ee20008001118 */
[----:B-1----:R-:W-:Y:S01]  /*5710*/  HFMA2 R4, -RZ, RZ, 0, 1.9073486328125e-05 ;  /* 0x00000140ff047431 */ /* 0x002fe200000001ff */
[----:B---3--:R-:W-:Y:S06]  /*5720*/  @!P0 BRA `(.L_x_87) ;  /* 0x0000007000008947 */ /* 0x008fec0003800000 */
.L_x_189:
[----:B------:R-:W3:Y:S04]  /*5730*/  LDL.64 R30, [R1] ;  /* 0x00000000011e7983 */ /* 0x000ee80000100a00 */
[----:B------:R-:W4:Y:S04]  /*5740*/  LDL.64 R28, [R1+0x8] ;  /* 0x00000800011c7983 */ /* 0x000f280000100a00 */
[----:B------:R-:W5:Y:S04]  /*5750*/  LDL.64 R32, [R1+0x18] ;  /* 0x0000180001207983 */ /* 0x000f680000100a00 */
[----:B-12---:R-:W2:Y:S01]  /*5760*/  LDL.64 R26, [R1+0x10] ;  /* 0x00001000011a7983 */ /* 0x006ea20000100a00 */
[----:B------:R-:W-:Y:S01]  /*5770*/  R2UR UR7, R4 ;  /* 0x00000000040772ca */ /* 0x000fe200000e0000 */
[----:B------:R-:W-:-:S05]  /*5780*/  IMAD.MOV.U32 R4, RZ, RZ, 0x140 ;  /* 0x00000140ff047424 */ /* 0x000fca00078e00ff */
[----:B------:R-:W-:Y:S01]  /*5790*/  R2UR UR6, R4 ;  /* 0x00000000040672ca */ /* 0x000fe200000e0000 */
[----:B------:R-:W-:Y:S01]  /*57a0*/  UMOV UR12, 0x0 ;  /* 0x00000000000c7882 */ /* 0x000fe20000000000 */
[----:B------:R-:W-:Y:S01]  /*57b0*/  UMOV UR13, 0x10200010 ;  /* 0x10200010000d7882 */ /* 0x000fe20000000000 */
[----:B------:R-:W-:-:S04]  /*57c0*/  R2UR UR22, R98 ;  /* 0x00000000621672ca */ /* 0x000fc800000e0000 */
[----:B------:R1:W-:Y:S01]  /*57d0*/  UTCHMMA.2CTA gdesc[UR44], gdesc[UR42], tmem[UR7], tmem[UR12], idesc[UR13], !UPT ;  /* 0x00ff0c2a2c0075ea */ /* 0x0003e2000fa00007 */
[----:B------:R-:W-:Y:S02]  /*57e0*/  R2UR UR23, R99 ;  /* 0x00000000631772ca */ /* 0x000fe400000e0000 */
[----:B------:R-:W-:Y:S02]  /*57f0*/  R2UR UR16, R100 ;  /* 0x00000000641072ca */ /* 0x000fe400000e0000 */
[----:B------:R-:W-:Y:S02]  /*5800*/  R2UR UR17, R101 ;  /* 0x00000000651172ca */ /* 0x000fe400000e0000 */
[----:B------:R-:W-:Y:S02]  /*5810*/  R2UR UR20, R94 ;  /* 0x000000005e1472ca */ /* 0x000fe400000e0000 */
[----:B------:R-:W-:Y:S02]  /*5820*/  R2UR UR21, R95 ;  /* 0x000000005f1572ca */ /* 0x000fe400000e0000 */
[----:B------:R-:W-:-:S02]  /*5830*/  R2UR UR18, R96 ;  /* 0x00000000601272ca */ /* 0x000fc400000e0000 */
[----:B------:R-:W-:Y:S02]  /*5840*/  R2UR UR19, R97 ;  /* 0x00000000611372ca */ /* 0x000fe400000e0000 */
[----:B------:R-:W-:Y:S02]  /*5850*/  R2UR UR14, R90 ;  /* 0x000000005a0e72ca */ /* 0x000fe400000e0000 */
[----:B------:R-:W-:Y:S02]  /*5860*/  R2UR UR15, R91 ;  /* 0x000000005b0f72ca */ /* 0x000fe400000e0000 */
[----:B-1----:R-:W-:Y:S02]  /*5870*/  R2UR UR7, R4 ;  /* 0x00000000040772ca */ /* 0x002fe400000e0000 */
[----:B------:R-:W-:Y:S02]  /*5880*/  R2UR UR12, R92 ;  /* 0x000000005c0c72ca */ /* 0x000fe400000e0000 */
[----:B------:R-:W-:-:S02]  /*5890*/  R2UR UR13, R93 ;  /* 0x000000005d0d72ca */ /* 0x000fc400000e0000 */
[----:B------:R-:W-:Y:S02]  /*58a0*/  MOV.SPILL R5, UR26 ;  /* 0x0000001a00057c02 */ /* 0x000fe40009000f00 */
[----:B------:R-:W-:Y:S02]  /*58b0*/  R2UR UR26, R80 ;  /* 0x00000000501a72ca */ /* 0x000fe400000e0000 */
[----:B------:R-:W-:Y:S02]  /*58c0*/  LOP3.LUT R9, R9, 0x1, RZ, 0x3c, !PT ;  /* 0x0000000109097812 */ /* 0x000fe400078e3cff */
[----:B---3--:R-:W-:Y:S02]  /*58d0*/  R2UR UR10, R30 ;  /* 0x000000001e0a72ca */ /* 0x008fe400000e0000 */
[----:B------:R-:W-:Y:S02]  /*58e0*/  MOV.SPILL R30, UR31 ;  /* 0x0000001f001e7c02 */ /* 0x000fe40009000f00 */
[----:B----4-:R-:W-:-:S02]  /*58f0*/  R2UR UR9, R29 ;  /* 0x000000001d0972ca */ /* 0x010fc400000e0000 */
[----:B------:R-:W-:Y:S02]  /*5900*/  MOV.SPILL R29, UR30 ;  /* 0x0000001e001d7c02 */ /* 0x000fe40009000f00 */
[----:B-----5:R-:W-:Y:S02]  /*5910*/  R2UR UR4, R32 ;  /* 0x00000000200472ca */ /* 0x020fe400000e0000 */
[----:B------:R-:W-:Y:S02]  /*5920*/  R2UR UR5, R33 ;  /* 0x00000000210572ca */ /* 0x000fe400000e0000 */
[----:B--2---:R-:W-:Y:S02]  /*5930*/  R2UR UR30, R26 ;  /* 0x000000001a1e72ca */ /* 0x004fe400000e0000 */
[----:B------:R-:W-:Y:S02]  /*5940*/  R2UR UR31, R27 ;  /* 0x000000001b1f72ca */ /* 0x000fe400000e0000 */
[----:B------:R-:W-:-:S02]  /*5950*/  R2UR UR8, R28 ;  /* 0x000000001c0872ca */ /* 0x000fc400000e0000 */
[----:B------:R-:W-:Y:S01]  /*5960*/  MOV.SPILL R28, UR29 ;  /* 0x0000001d001c7c02 */ /* 0x000fe20009000f00 */
[----:B------:R-:W-:Y:S01]  /*5970*/  UMOV UR29, 0x10200010 ;  /* 0x10200010001d7882 */ /* 0x000fe20000000000 */
[----:B------:R-:W-:Y:S01]  /*5980*/  MOV.SPILL R27, UR28 ;  /* 0x0000001c001b7c02 */ /* 0x000fe20009000f00 */
[----:B------:R-:W-:Y:S01]  /*5990*/  UMOV UR28, 0x0 ;  /* 0x00000000001c7882 */ /* 0x000fe20000000000 */
[----:B------:R-:W-:-:S05]  /*59a0*/  R2UR UR11, R31 ;  /* 0x000000001f0b72ca */ /* 0x000fca00000e0000 */
[----:B------:R1:W-:Y:S01]  /*59b0*/  UTCHMMA.2CTA gdesc[UR4], gdesc[UR30], tmem[UR6], tmem[UR28], idesc[UR29], UPT ;  /* 0x00ff1c1e040075ea */ /* 0x0003e2000ba00006 */
[----:B------:R-:W-:Y:S01]  /*59c0*/  MOV.SPILL R32, UR33 ;  /* 0x0000002100207c02 */ /* 0x000fe20009000f00 */
[----:B------:R-:W-:Y:S01]  /*59d0*/  UMOV UR33, 0x10200010 ;  /* 0x1020001000217882 */ /* 0x000fe20000000000 */
[----:B------:R-:W-:Y:S01]  /*59e0*/  MOV.SPILL R31, UR32 ;  /* 0x00000020001f7c02 */ /* 0x000fe20009000f00 */
[----:B------:R-:W-:Y:S01]  /*59f0*/  UMOV UR32, 0x0 ;  /* 0x0000000000207882 */ /* 0x000fe20000000000 */
[C---:B-1----:R-:W-:Y:S02]  /*5a00*/  R2UR UR5, R4.reuse ;  /* 0x00000000040572ca */ /* 0x042fe400000e0000 */
[----:B------:R-:W-:Y:S02]  /*5a10*/  R2UR UR4, R4 ;  /* 0x00000000040472ca */ /* 0x000fe400000e0000 */
[----:B------:R-:W-:Y:S02]  /*5a20*/  R2UR UR30, R84 ;  /* 0x00000000541e72ca */ /* 0x000fe400000e0000 */
[----:B------:R-:W-:-:S07]  /*5a30*/  R2UR UR31, R85 ;  /* 0x00000000551f72ca */ /* 0x000fce00000e0000 */
[----:B------:R-:W-:Y:S02]  /*5a40*/  UTCHMMA.2CTA gdesc[UR8], gdesc[UR10], tmem[UR5], tmem[UR32], idesc[UR33], UPT ;  /* 0x00ff200a080075ea */ /* 0x000fe4000ba00005 */
[----:B------:R1:W-:Y:S01]  /*5a50*/  UTCHMMA.2CTA gdesc[UR16], gdesc[UR22], tmem[UR4], tmem[UR32], idesc[UR33], UPT ;  /* 0x00ff2016100075ea */ /* 0x0003e2000ba00004 */
[----:B------:R-:W-:Y:S02]  /*5a60*/  MOV.SPILL R26, UR27 ;  /* 0x0000001b001a7c02 */ /* 0x000fe40009000f00 */
[----:B------:R-:W-:Y:S02]  /*5a70*/  R2UR UR28, R78 ;  /* 0x000000004e1c72ca */ /* 0x000fe400000e0000 */
[----:B------:R-:W-:Y:S02]  /*5a80*/  R2UR UR29, R79 ;  /* 0x000000004f1d72ca */ /* 0x000fe400000e0000 */
[----:B------:R-:W-:Y:S01]  /*5a90*/  R2UR UR27, R81 ;  /* 0x00000000511b72ca */ /* 0x000fe200000e0000 */
[----:B-1----:R-:W-:Y:S01]  /*5aa0*/  UMOV UR22, 0x0 ;  /* 0x0000000000167882 */ /* 0x002fe20000000000 */
[----:B------:R-:W-:Y:S01]  /*5ab0*/  UMOV UR23, 0x10200010 ;  /* 0x1020001000177882 */ /* 0x000fe20000000000 */
[----:B------:R-:W-:Y:S01]  /*5ac0*/  UMOV UR16, 0x0 ;  /* 0x0000000000107882 */ /* 0x000fe20000000000 */
[----:B------:R-:W-:Y:S01]  /*5ad0*/  UMOV UR17, 0x10200010 ;  /* 0x1020001000117882 */ /* 0x000fe20000000000 */
[----:B------:R1:W-:Y:S01]  /*5ae0*/  UTCHMMA.2CTA gdesc[UR18], gdesc[UR20], tmem[UR7], tmem[UR22], idesc[UR23], UPT ;  /* 0x00ff1614120075ea */ /* 0x0003e2000ba00007 */
[----:B------:R-:W-:Y:S01]  /*5af0*/  R2UR UR10, R86 ;  /* 0x00000000560a72ca */ /* 0x000fe200000e0000 */
[----:B------:R2:W-:Y:S01]  /*5b00*/  UTCHMMA.2CTA gdesc[UR12], gdesc[UR14], tmem[UR6], tmem[UR16], idesc[UR17], UPT ;  /* 0x00ff100e0c0075ea */ /* 0x0005e2000ba00006 */
[----:B------:R-:W-:-:S02]  /*5b10*/  R2UR UR11, R87 ;  /* 0x00000000570b72ca */ /* 0x000fc400000e0000 */
[----:B------:R-:W-:Y:S02]  /*5b20*/  R2UR UR8, R88 ;  /* 0x00000000580872ca */ /* 0x000fe400000e0000 */
[----:B------:R-:W-:Y:S02]  /*5b30*/  R2UR UR9, R89 ;  /* 0x00000000590972ca */ /* 0x000fe400000e0000 */
[----:B-1----:R-:W-:Y:S02]  /*5b40*/  R2UR UR7, R83 ;  /* 0x00000000530772ca */ /* 0x002fe400000e0000 */
[----:B--2---:R-:W-:Y:S01]  /*5b50*/  R2UR UR6, R82 ;  /* 0x00000000520672ca */ /* 0x004fe200000e0000 */
[----:B------:R-:W-:Y:S01]  /*5b60*/  UMOV UR12, 0x0 ;  /* 0x00000000000c7882 */ /* 0x000fe20000000000 */
[----:B------:R-:W-:-:S07]  /*5b70*/  UMOV UR13, 0x10200010 ;  /* 0x10200010000d7882 */ /* 0x000fce0000000000 */
[----:B------:R-:W-:Y:S01]  /*5b80*/  UTCHMMA.2CTA gdesc[UR8], gdesc[UR10], tmem[UR5], tmem[UR12], idesc[UR13], UPT ;  /* 0x00ff0c0a080075ea */ /* 0x000fe2000ba00005 */
[----:B------:R-:W-:Y:S02]  /*5b90*/  R2UR UR22, R74 ;  /* 0x000000004a1672ca */ /* 0x000fe400000e0000 */
[----:B------:R-:W-:Y:S02]  /*5ba0*/  R2UR UR23, R75 ;  /* 0x000000004b1772ca */ /* 0x000fe400000e0000 */
[----:B------:R-:W-:Y:S02]  /*5bb0*/  R2UR UR16, R76 ;  /* 0x000000004c1072ca */ /* 0x000fe400000e0000 */
[----:B------:R-:W-:Y:S01]  /*5bc0*/  R2UR UR17, R77 ;  /* 0x000000004d1172ca */ /* 0x000fe200000e0000 */
[----:B------:R1:W-:Y:S01]  /*5bd0*/  UTCHMMA.2CTA gdesc[UR30], gdesc[UR6], tmem[UR4], tmem[UR32], idesc[UR33], UPT ;  /* 0x00ff20061e0075ea */ /* 0x0003e2000ba00004 */
[----:B------:R-:W-:Y:S02]  /*5be0*/  R2UR UR20, R70 ;  /* 0x00000000461472ca */ /* 0x000fe400000e0000 */
[----:B------:R-:W-:-:S02]  /*5bf0*/  R2UR UR21, R71 ;  /* 0x00000000471572ca */ /* 0x000fc400000e0000 */
[----:B------:R-:W-:Y:S02]  /*5c00*/  R2UR UR18, R72 ;  /* 0x00000000481272ca */ /* 0x000fe400000e0000 */
[----:B------:R-:W-:Y:S02]  /*5c10*/  R2UR UR19, R73 ;  /* 0x00000000491372ca */ /* 0x000fe400000e0000 */
[----:B------:R-:W-:Y:S02]  /*5c20*/  R2UR UR14, R66 ;  /* 0x00000000420e72ca */ /* 0x000fe400000e0000 */
[C---:B-1----:R-:W-:Y:S02]  /*5c30*/  R2UR UR7, R4.reuse ;  /* 0x00000000040772ca */ /* 0x042fe400000e0000 */
[----:B------:R-:W-:Y:S01]  /*5c40*/  R2UR UR6, R4 ;  /* 0x00000000040672ca */ /* 0x000fe200000e0000 */
[----:B------:R-:W-:Y:S01]  /*5c50*/  UMOV UR30, 0x0 ;  /* 0x00000000001e7882 */ /* 0x000fe20000000000 */
[----:B------:R-:W-:Y:S01]  /*5c60*/  UMOV UR31, 0x10200010 ;  /* 0x10200010001f7882 */ /* 0x000fe20000000000 */
[----:B------:R-:W-:Y:S01]  /*5c70*/  UMOV UR4, 0x0 ;  /* 0x0000000000047882 */ /* 0x000fe20000000000 */
[----:B------:R-:W-:Y:S01]  /*5c80*/  UMOV UR5, 0x10200010 ;  /* 0x1020001000057882 */ /* 0x000fe20000000000 */
[----:B------:R-:W-:-:S02]  /*5c90*/  R2UR UR15, R67 ;  /* 0x00000000430f72ca */ /* 0x000fc400000e0000 */
[----:B------:R-:W-:-:S04]  /*5ca0*/  R2UR UR12, R68 ;  /* 0x00000000440c72ca */ /* 0x000fc800000e0000 */
[----:B------:R-:W-:Y:S02]  /*5cb0*/  UTCHMMA.2CTA gdesc[UR26], gdesc[UR28], tmem[UR7], tmem[UR30], idesc[UR31], UPT ;  /* 0x00ff1e1c1a0075ea */ /* 0x000fe4000ba00007 */
[----:B------:R1:W-:Y:S01]  /*5cc0*/  UTCHMMA.2CTA gdesc[UR16], gdesc[UR22], tmem[UR6], tmem[UR4], idesc[UR5], UPT ;  /* 0x00ff0416100075ea */ /* 0x0003e2000ba00006 */
[----:B------:R-:W-:Y:S02]  /*5cd0*/  R2UR UR13, R69 ;  /* 0x00000000450d72ca */ /* 0x000fe400000e0000 */
[----:B------:R-:W-:Y:S02]  /*5ce0*/  R2UR UR11, R23 ;  /* 0x00000000170b72ca */ /* 0x000fe400000e0000 */
[----:B------:R-:W-:Y:S02]  /*5cf0*/  R2UR UR10, R21 ;  /* 0x00000000150a72ca */ /* 0x000fe400000e0000 */
[----:B------:R-:W-:Y:S01]  /*5d00*/  R2UR UR9, R22 ;  /* 0x00000000160972ca */ /* 0x000fe200000e0000 */
[----:B------:R-:W-:Y:S01]  /*5d10*/  UMOV UR8, 0x3 ;  /* 0x0000000300087882 */ /* 0x000fe20000000000 */
[----:B-1----:R-:W-:-:S02]  /*5d20*/  R2UR UR5, R4 ;  /* 0x00000000040572ca */ /* 0x002fc400000e0000 */
[----:B------:R-:W-:Y:S01]  /*5d30*/  R2UR UR4, R4 ;  /* 0x00000000040472ca */ /* 0x000fe200000e0000 */
[----:B------:R-:W-:Y:S01]  /*5d40*/  UMOV UR22, 0x0 ;  /* 0x0000000000167882 */ /* 0x000fe20000000000 */
[----:B------:R-:W-:Y:S01]  /*5d50*/  UMOV UR23, 0x10200010 ;  /* 0x1020001000177882 */ /* 0x000fe20000000000 */
[----:B------:R-:W-:Y:S01]  /*5d60*/  UMOV UR16, 0x0 ;  /* 0x0000000000107882 */ /* 0x000fe20000000000 */
[----:B------:R-:W-:-:S07]  /*5d70*/  UMOV UR17, 0x10200010 ;  /* 0x1020001000117882 */ /* 0x000fce0000000000 */
[----:B------:R1:W-:Y:S02]  /*5d80*/  UTCHMMA.2CTA gdesc[UR18], gdesc[UR20], tmem[UR5], tmem[UR22], idesc[UR23], UPT ;  /* 0x00ff1614120075ea */ /* 0x0003e4000ba00005 */
[----:B------:R1:W-:Y:S01]  /*5d90*/  UTCHMMA.2CTA gdesc[UR12], gdesc[UR14], tmem[UR4], tmem[UR16], idesc[UR17], UPT ;  /* 0x00ff100e0c0075ea */ /* 0x0003e2000ba00004 */
[----:B------:R1:W-:Y:S01]  /*5da0*/  UTCBAR.2CTA.MULTICAST [UR11], URZ, UR8 ;  /* 0x000000ff0b0073e9 */ /* 0x0003e20008200808 */
[----:B------:R1:W-:Y:S01]  /*5db0*/  UTCBAR.2CTA.MULTICAST [UR9], URZ, UR10 ;  /* 0x000000ff090073e9 */ /* 0x0003e2000820080a */
[----:B------:R-:W2:Y:S01]  /*5dc0*/  SYNCS.PHASECHK.TRANS64.TRYWAIT P0, [UR24+0x10], RZ ;  /* 0x000010ffff0075a7 */ /* 0x000ea20008001118 */
[----:B------:R-:W-:Y:S02]  /*5dd0*/  R2UR.FILL UR33, R32 ;  /* 0x00000000202172ca */ /* 0x000fe400004e0000 */
[----:B------:R-:W-:Y:S02]  /*5de0*/  R2UR.FILL UR32, R31 ;  /* 0x000000001f2072ca */ /* 0x000fe400004e0000 */
[----:B------:R-:W-:-:S02]  /*5df0*/  R2UR.FILL UR31, R30 ;  /* 0x000000001e1f72ca */ /* 0x000fc400004e0000 */
[----:B------:R-:W-:Y:S02]  /*5e00*/  R2UR.FILL UR30, R29 ;  /* 0x000000001d1e72ca */ /* 0x000fe400004e0000 */
[----:B------:R-:W-:Y:S02]  /*5e10*/  R2UR.FILL UR29, R28 ;  /* 0x000000001c1d72ca */ /* 0x000fe400004e0000 */
[----:B------:R-:W-:Y:S02]  /*5e20*/  R2UR.FILL UR28, R27 ;  /* 0x000000001b1c72ca */ /* 0x000fe400004e0000 */
[----:B------:R-:W-:Y:S02]  /*5e30*/  R2UR.FILL UR27, R26 ;  /* 0x000000001a1b72ca */ /* 0x000fe400004e0000 */
[----:B------:R-:W-:Y:S01]  /*5e40*/  R2UR.FILL UR26, R5 ;  /* 0x00000000051a72ca */ /* 0x000fe200004e0000 */
[----:B------:R-:W-:Y:S01]  /*5e50*/  IMAD.U32 R5, R9, -0x80000000, RZ ;  /* 0x8000000009057824 */ /* 0x000fe200078e00ff */
[----:B-12---:R-:W-:-:S13]  /*5e60*/  @!P0 BRA `(.L_x_88) ;  /* 0x00000068004c8947 */ /* 0x006fda0003800000 */
.L_x_191:
[----:B------:R-:W2:Y:S01]  /*5e70*/  SYNCS.PHASECHK.TRANS64.TRYWAIT P0, [UR24+0x48], R5 ;  /* 0x00004805ff0075a7 */ /* 0x000ea20008001118 */
[----:B-1----:R-:W-:Y:S01]  /*5e80*/  MOV R4, 0x180 ;  /* 0x0000018000047802 */ /* 0x002fe20000000f00 */
[----:B--2---:R-:W-:Y:S06]  /*5e90*/  @!P0 BRA `(.L_x_89) ;  /* 0x0000006800588947 */ /* 0x004fec0003800000 */
.L_x_193:
[----:B------:R-:W-:Y:S01]  /*5ea0*/  R2UR UR7, R4 ;  /* 0x00000000040772ca */ /* 0x000fe200000e0000 */
[----:B------:R-:W-:Y:S01]  /*5eb0*/  IMAD.MOV.U32 R4, RZ, RZ, 0x180 ;  /* 0x00000180ff047424 */ /* 0x000fe200078e00ff */
[----:B------:R-:W-:Y:S01]  /*5ec0*/  R2UR UR12, R62 ;  /* 0x000000003e0c72ca */ /* 0x000fe200000e0000 */
[----:B------:R-:W-:Y:S01]  /*5ed0*/  UMOV UR16, 0x0 ;  /* 0x0000000000107882 */ /* 0x000fe20000000000 */
[----:B------:R-:W-:Y:S01]  /*5ee0*/  R2UR UR13, R63 ;  /* 0x000000003f0d72ca */ /* 0x000fe200000e0000 */
[----:B------:R-:W-:Y:S01]  /*5ef0*/  UMOV UR17, 0x10200010 ;  /* 0x1020001000117882 */ /* 0x000fe20000000000 */
[----:B------:R-:W-:Y:S01]  /*5f00*/  R2UR UR4, R64 ;  /* 0x00000000400472ca */ /* 0x000fe200000e0000 */
[----:B------:R-:W-:Y:S01]  /*5f10*/  UMOV UR14, 0x0 ;  /* 0x00000000000e7882 */ /* 0x000fe20000000000 */
[----:B------:R-:W-:Y:S01]  /*5f20*/  R2UR UR5, R65 ;  /* 0x00000000410572ca */ /* 0x000fe200000e0000 */
[----:B------:R-:W-:Y:S01]  /*5f30*/  UMOV UR15, 0x10200010 ;  /* 0x10200010000f7882 */ /* 0x000fe20000000000 */
[----:B------:R-:W-:-:S02]  /*5f40*/  R2UR UR6, R4 ;  /* 0x00000000040672ca */ /* 0x000fc400000e0000 */
[----:B------:R-:W-:Y:S01]  /*5f50*/  R2UR UR10, R58 ;  /* 0x000000003a0a72ca */ /* 0x000fe200000e0000 */
[----:B------:R2:W-:Y:S01]  /*5f60*/  UTCHMMA.2CTA gdesc[UR52], gdesc[UR50], tmem[UR7], tmem[UR16], idesc[UR17], !UPT ;  /* 0x00ff1032340075ea */ /* 0x0005e2000fa00007 */
[----:B------:R-:W-:Y:S02]  /*5f70*/  R2UR UR11, R59 ;  /* 0x000000003b0b72ca */ /* 0x000fe400000e0000 */
[----:B------:R-:W-:Y:S02]  /*5f80*/  R2UR UR8, R60 ;  /* 0x000000003c0872ca */ /* 0x000fe400000e0000 */
[----:B------:R-:W-:Y:S02]  /*5f90*/  R2UR UR9, R61 ;  /* 0x000000003d0972ca */ /* 0x000fe400000e0000 */
[----:B------:R-:W-:Y:S02]  /*5fa0*/  MOV.SPILL R31, UR31 ;  /* 0x0000001f001f7c02 */ /* 0x000fe40009000f00 */
[----:B------:R-:W-:Y:S01]  /*5fb0*/  MOV.SPILL R30, UR30 ;  /* 0x0000001e001e7c02 */ /* 0x000fe20009000f00 */
[----:B------:R3:W-:Y:S01]  /*5fc0*/  UTCHMMA.2CTA gdesc[UR4], gdesc[UR12], tmem[UR6], tmem[UR14], idesc[UR15], UPT ;  /* 0x00ff0e0c040075ea */ /* 0x0007e2000ba00006 */
[----:B------:R-:W-:-:S02]  /*5fd0*/  R2UR UR30, R56 ;  /* 0x00000000381e72ca */ /* 0x000fc400000e0000 */
[----:B------:R-:W-:Y:S02]  /*5fe0*/  R2UR UR31, R57 ;  /* 0x00000000391f72ca */ /* 0x000fe400000e0000 */
[----:B------:R-:W-:Y:S01]  /*5ff0*/  MOV.SPILL R33, UR33 ;  /* 0x0000002100217c02 */ /* 0x000fe20009000f00 */
[----:B------:R-:W-:Y:S01]  /*6000*/  UMOV UR33, 0x10200010 ;  /* 0x1020001000217882 */ /* 0x000fe20000000000 */
[----:B------:R-:W-:Y:S01]  /*6010*/  MOV.SPILL R32, UR32 ;  /* 0x0000002000207c02 */ /* 0x000fe20009000f00 */
[----:B------:R-:W-:Y:S01]  /*6020*/  UMOV UR32, 0x0 ;  /* 0x0000000000207882 */ /* 0x000fe20000000000 */
[----:B-1----:R-:W-:Y:S02]  /*6030*/  MOV.SPILL R29, UR29 ;  /* 0x0000001d001d7c02 */ /* 0x002fe40009000f00 */
[----:B------:R-:W-:Y:S02]  /*6040*/  MOV.SPILL R28, UR28 ;  /* 0x0000001c001c7c02 */ /* 0x000fe40009000f00 */
[----:B------:R-:W-:-:S02]  /*6050*/  MOV.SPILL R27, UR27 ;  /* 0x0000001b001b7c02 */ /* 0x000fc40009000f00 */
[----:B--2---:R-:W-:Y:S02]  /*6060*/  R2UR UR7, R55 ;  /* 0x00000000370772ca */ /* 0x004fe400000e0000 */
[----:B------:R-:W-:Y:S02]  /*6070*/  MOV.SPILL R26, UR26 ;  /* 0x0000001a001a7c02 */ /* 0x000fe40009000f00 */
[----:B------:R-:W-:Y:S02]  /*6080*/  R2UR UR28, R50 ;  /* 0x00000000321c72ca */ /* 0x000fe400000e0000 */
[----:B------:R-:W-:Y:S02]  /*6090*/  R2UR UR29, R51 ;  /* 0x00000000331d72ca */ /* 0x000fe400000e0000 */
[----:B------:R-:W-:Y:S02]  /*60a0*/  R2UR UR26, R52 ;  /* 0x00000000341a72ca */ /* 0x000fe400000e0000 */
[----:B---3--:R-:W-:Y:S01]  /*60b0*/  R2UR UR5, R4 ;  /* 0x00000000040572ca */ /* 0x008fe200000e0000 */
[----:B------:R-:W-:Y:S01]  /*60c0*/  UMOV UR12, 0x0 ;  /* 0x00000000000c7882 */ /* 0x000fe20000000000 */
[----:B------:R-:W-:Y:S01]  /*60d0*/  R2UR UR6, R54 ;  /* 0x00000000360672ca */ /* 0x000fe200000e0000 */
[----:B------:R-:W-:Y:S01]  /*60e0*/  UMOV UR13, 0x10200010 ;  /* 0x10200010000d7882 */ /* 0x000fe20000000000 */
[----:B------:R-:W-:-:S02]  /*60f0*/  R2UR UR4, R4 ;  /* 0x00000000040472ca */ /* 0x000fc400000e0000 */
[----:B------:R-:W-:Y:S02]  /*6100*/  R2UR UR27, R53 ;  /* 0x00000000351b72ca */ /* 0x000fe400000e0000 */
[----:B------:R-:W-:Y:S02]  /*6110*/  R2UR UR22, R46 ;  /* 0x000000002e1672ca */ /* 0x000fe400000e0000 */
[----:B------:R-:W-:Y:S02]  /*6120*/  R2UR UR23, R47 ;  /* 0x000000002f1772ca */ /* 0x000fe400000e0000 */
[----:B------:R-:W-:Y:S01]  /*6130*/  R2UR UR16, R48 ;  /* 0x00000000301072ca */ /* 0x000fe200000e0000 */
[----:B------:R1:W-:Y:S01]  /*6140*/  UTCHMMA.2CTA gdesc[UR8], gdesc[UR10], tmem[UR5], tmem[UR12], idesc[UR13], UPT ;  /* 0x00ff0c0a080075ea */ /* 0x0003e2000ba00005 */
[----:B------:R-:W-:Y:S02]  /*6150*/  R2UR UR17, R49 ;  /* 0x00000000311172ca */ /* 0x000fe400000e0000 */
[----:B------:R-:W-:Y:S01]  /*6160*/  R2UR UR20, R42 ;  /* 0x000000002a1472ca */ /* 0x000fe200000e0000 */
[----:B------:R2:W-:Y:S01]  /*6170*/  UTCHMMA.2CTA gdesc[UR30], gdesc[UR6], tmem[UR4], tmem[UR32], idesc[UR33], UPT ;  /* 0x00ff20061e0075ea */ /* 0x0005e2000ba00004 */
[----:B------:R-:W-:-:S02]  /*6180*/  R2UR UR21, R43 ;  /* 0x000000002b1572ca */ /* 0x000fc400000e0000 */
[----:B------:R-:W-:Y:S02]  /*6190*/  R2UR UR18, R44 ;  /* 0x000000002c1272ca */ /* 0x000fe400000e0000 */
[----:B------:R-:W-:Y:S02]  /*61a0*/  R2UR UR19, R45 ;  /* 0x000000002d1372ca */ /* 0x000fe400000e0000 */
[----:B------:R-:W-:Y:S02]  /*61b0*/  R2UR UR14, R38 ;  /* 0x00000000260e72ca */ /* 0x000fe400000e0000 */
[----:B------:R-:W-:Y:S01]  /*61c0*/  R2UR UR15, R39 ;  /* 0x00000000270f72ca */ /* 0x000fe200000e0000 */
[----:B-1----:R-:W-:Y:S01]  /*61d0*/  UMOV UR5, 0x10200010 ;  /* 0x1020001000057882 */ /* 0x002fe20000000000 */
[----:B------:R-:W-:Y:S01]  /*61e0*/  R2UR UR12, R40 ;  /* 0x00000000280c72ca */ /* 0x000fe200000e0000 */
[----:B------:R-:W-:Y:S01]  /*61f0*/  UMOV UR8, 0x3 ;  /* 0x0000000300087882 */ /* 0x000fe20000000000 */
[----:B------:R-:W-:Y:S01]  /*6200*/  R2UR UR13, R41 ;  /* 0x00000000290d72ca */ /* 0x000fe200000e0000 */
[----:B--2---:R-:W-:Y:S01]  /*6210*/  UMOV UR30, 0x0 ;  /* 0x00000000001e7882 */ /* 0x004fe20000000000 */
[C---:B------:R-:W-:Y:S01]  /*6220*/  R2UR UR7, R4.reuse ;  /* 0x00000000040772ca */ /* 0x040fe200000e0000 */
[----:B------:R-:W-:Y:S01]  /*6230*/  UMOV UR31, 0x10200010 ;  /* 0x10200010001f7882 */ /* 0x000fe20000000000 */
[----:B------:R-:W-:Y:S01]  /*6240*/  R2UR UR6, R4 ;  /* 0x00000000040672ca */ /* 0x000fe200000e0000 */
[----:B------:R-:W-:Y:S01]  /*6250*/  UMOV UR4, 0x0 ;  /* 0x0000000000047882 */ /* 0x000fe20000000000 */
[----:B------:R-:W-:-:S02]  /*6260*/  R2UR UR11, R20 ;  /* 0x00000000140b72ca */ /* 0x000fc400000e0000 */
[----:B------:R-:W-:Y:S02]  /*6270*/  R2UR UR10, R15 ;  /* 0x000000000f0a72ca */ /* 0x000fe400000e0000 */
[----:B------:R-:W-:Y:S02]  /*6280*/  R2UR UR9, R19 ;  /* 0x00000000130972ca */ /* 0x000fe400000e0000 */
[----:B------:R-:W-:Y:S02]  /*6290*/  R2UR.FILL UR33, R33 ;  /* 0x00000000212172ca */ /* 0x000fe400004e0000 */
[----:B------:R-:W-:Y:S01]  /*62a0*/  R2UR.FILL UR32, R32 ;  /* 0x00000000202072ca */ /* 0x000fe200004e0000 */
[----:B------:R1:W-:Y:S02]  /*62b0*/  UTCHMMA.2CTA gdesc[UR26], gdesc[UR28], tmem[UR7], tmem[UR30], idesc[UR31], UPT ;  /* 0x00ff1e1c1a0075ea */ /* 0x0003e4000ba00007 */
[----:B------:R2:W-:Y:S01]  /*62c0*/  UTCHMMA.2CTA gdesc[UR16], gdesc[UR22], tmem[UR6], tmem[UR4], idesc[UR5], UPT ;  /* 0x00ff0416100075ea */ /* 0x0005e2000ba00006 */
[----:B-1----:R-:W-:Y:S01]  /*62d0*/  R2UR.FILL UR28, R28 ;  /* 0x000000001c1c72ca */ /* 0x002fe200004e0000 */
[----:B------:R-:W-:Y:S01]  /*62e0*/  IMAD.MOV.U32 R28, RZ, RZ, -0x80000000 ;  /* 0x80000000ff1c7424 */ /* 0x000fe200078e00ff */
[C---:B--2---:R-:W-:Y:S01]  /*62f0*/  R2UR UR5, R4.reuse ;  /* 0x00000000040572ca */ /* 0x044fe200000e0000 */
[----:B------:R-:W-:Y:S01]  /*6300*/  UMOV UR22, 0x0 ;  /* 0x0000000000167882 */ /* 0x000fe20000000000 */
[----:B------:R-:W-:Y:S01]  /*6310*/  R2UR UR4, R4 ;  /* 0x00000000040472ca */ /* 0x000fe200000e0000 */
[----:B------:R-:W-:Y:S01]  /*6320*/  UMOV UR23, 0x10200010 ;  /* 0x1020001000177882 */ /* 0x000fe20000000000 */
[----:B------:R-:W-:Y:S01]  /*6330*/  UMOV UR16, 0x0 ;  /* 0x0000000000107882 */ /* 0x000fe20000000000 */
[----:B------:R-:W-:Y:S01]  /*6340*/  UMOV UR17, 0x10200010 ;  /* 0x1020001000117882 */ /* 0x000fe20000000000 */
[----:B------:R-:W-:-:S02]  /*6350*/  R2UR.FILL UR31, R31 ;  /* 0x000000001f1f72ca */ /* 0x000fc400004e0000 */
[----:B------:R-:W-:Y:S02]  /*6360*/  R2UR.FILL UR30, R30 ;  /* 0x000000001e1e72ca */ /* 0x000fe400004e0000 */
[----:B------:R-:W-:Y:S02]  /*6370*/  R2UR.FILL UR29, R29 ;  /* 0x000000001d1d72ca */ /* 0x000fe400004e0000 */
[----:B------:R-:W-:Y:S01]  /*6380*/  R2UR.FILL UR27, R27 ;  /* 0x000000001b1b72ca */ /* 0x000fe200004e0000 */
[----:B------:R1:W-:Y:S01]  /*6390*/  UTCHMMA.2CTA gdesc[UR18], gdesc[UR20], tmem[UR5], tmem[UR22], idesc[UR23], UPT ;  /* 0x00ff1614120075ea */ /* 0x0003e2000ba00005 */
[----:B------:R-:W-:Y:S01]  /*63a0*/  R2UR.FILL UR26, R26 ;  /* 0x000000001a1a72ca */ /* 0x000fe200004e0000 */
[----:B------:R1:W-:Y:S01]  /*63b0*/  UTCHMMA.2CTA gdesc[UR12], gdesc[UR14], tmem[UR4], tmem[UR16], idesc[UR17], UPT ;  /* 0x00ff100e0c0075ea */ /* 0x0003e2000ba00004 */
[----:B------:R1:W-:Y:S01]  /*63c0*/  UTCBAR.2CTA.MULTICAST [UR11], URZ, UR8 ;  /* 0x000000ff0b0073e9 */ /* 0x0003e20008200808 */
[----:B------:R1:W-:Y:S01]  /*63d0*/  UTCBAR.2CTA.MULTICAST [UR9], URZ, UR10 ;  /* 0x000000ff090073e9 */ /* 0x0003e2000820080a */
[----:B------:R-:W2:Y:S02]  /*63e0*/  SYNCS.PHASECHK.TRANS64.TRYWAIT P0, [UR24], R28 ;  /* 0x0000001cff0075a7 */ /* 0x000ea40008001118 */
[----:B-12---:R-:W-:Y:S09]  /*63f0*/  @!P0 BRA `(.L_x_90) ;  /* 0x0000006400208947 */ /* 0x006ff20003800000 */
.L_x_195:
[----:B------:R-:W2:Y:S01]  /*6400*/  SYNCS.PHASECHK.TRANS64.TRYWAIT P0, [UR24+0x58], R5 ;  /* 0x00005805ff0075a7 */ /* 0x000ea20008001118 */
[----:B------:R-:W-:Y:S01]  /*6410*/  HFMA2 R26, -RZ, RZ, 0, 2.288818359375e-05 ;  /* 0x00000180ff1a7431 */ /* 0x000fe200000001ff */
[----:B-1----:R-:W-:Y:S01]  /*6420*/  MOV R4, 0x80 ;  /* 0x0000008000047802 */ /* 0x002fe20000000f00 */
[----:B--2---:R-:W-:Y:S06]  /*6430*/  @!P0 BRA `(.L_x_91) ;  /* 0x0000006400308947 */ /* 0x004fec0003800000 */
.L_x_197:
[----:B------:R-:W-:Y:S01]  /*6440*/  R2UR UR5, R26 ;  /* 0x000000001a0572ca */ /* 0x000fe200000e0000 */
[----:B------:R-:W-:Y:S01]  /*6450*/  IMAD.MOV.U32 R5, RZ, RZ, 0x188 ;  /* 0x00000188ff057424 */ /* 0x000fe200078e00ff */
[----:B------:R-:W-:Y:S01]  /*6460*/  R2UR UR8, R4 ;  /* 0x00000000040872ca */ /* 0x000fe200000e0000 */
[----:B------:R-:W-:Y:S01]  /*6470*/  IMAD.MOV.U32 R4, RZ, RZ, 0x80 ;  /* 0x00000080ff047424 */ /* 0x000fe200078e00ff */
[----:B------:R-:W-:Y:S01]  /*6480*/  UMOV UR6, 0x0 ;  /* 0x0000000000067882 */ /* 0x000fe20000000000 */
[----:B------:R-:W-:Y:S01]  /*6490*/  UMOV UR7, 0x10310010 ;  /* 0x1031001000077882 */ /* 0x000fe20000000000 */
[----:B------:R-:W-:Y:S01]  /*64a0*/  R2UR UR4, R5 ;  /* 0x00000000050472ca */ /* 0x000fe200000e0000 */
[----:B------:R-:W-:Y:S01]  /*64b0*/  IMAD.MOV.U32 R5, RZ, RZ, 0x190 ;  /* 0x00000190ff057424 */ /* 0x000fe200078e00ff */
[----:B------:R-:W-:Y:S01]  /*64c0*/  R2UR UR12, R36 ;  /* 0x00000000240c72ca */ /* 0x000fe200000e0000 */
[----:B------:R-:W-:Y:S01]  /*64d0*/  UMOV UR14, 0x0 ;  /* 0x00000000000e7882 */ /* 0x000fe20000000000 */
[----:B------:R-:W-:Y:S01]  /*64e0*/  R2UR UR13, R37 ;  /* 0x00000000250d72ca */ /* 0x000fe200000e0000 */
[----:B------:R-:W-:Y:S01]  /*64f0*/  UMOV UR15, 0x10310010 ;  /* 0x10310010000f7882 */ /* 0x000fe20000000000 */
[----:B------:R-:W-:-:S02]  /*6500*/  R2UR UR10, R34 ;  /* 0x00000000220a72ca */ /* 0x000fc400000e0000 */
[----:B------:R-:W-:Y:S01]  /*6510*/  R2UR UR11, R35 ;  /* 0x00000000230b72ca */ /* 0x000fe200000e0000 */
[----:B------:R2:W-:Y:S01]  /*6520*/  UTCHMMA.2CTA tmem[UR5], gdesc[UR48], tmem[UR8], tmem[UR6], idesc[UR7], UP0 ;  /* 0x00ff0630050079ea */ /* 0x0005e20008200008 */
[C---:B------:R-:W-:Y:S02]  /*6530*/  R2UR UR9, R4.reuse ;  /* 0x00000000040972ca */ /* 0x040fe400000e0000 */
[C---:B--2---:R-:W-:Y:S02]  /*6540*/  R2UR UR7, R4.reuse ;  /* 0x00000000040772ca */ /* 0x044fe400000e0000 */
[----:B------:R-:W-:Y:S01]  /*6550*/  R2UR UR6, R5 ;  /* 0x00000000050672ca */ /* 0x000fe200000e0000 */
[----:B------:R-:W-:Y:S01]  /*6560*/  IMAD.MOV.U32 R5, RZ, RZ, 0x198 ;  /* 0x00000198ff057424 */ /* 0x000fe200078e00ff */
[----:B------:R-:W-:Y:S01]  /*6570*/  R2UR UR8, R4 ;  /* 0x00000000040872ca */ /* 0x000fe200000e0000 */
[----:B------:R-:W-:-:S03]  /*6580*/  IMAD.MOV.U32 R4, RZ, RZ, RZ ;  /* 0x000000ffff047224 */ /* 0x000fc600078e00ff */
[----:B------:R-:W-:Y:S01]  /*6590*/  R2UR UR5, R5 ;  /* 0x00000000050572ca */ /* 0x000fe200000e0000 */
[----:B------:R-:W-:-:S04]  /*65a0*/  IMAD.MOV.U32 R5, RZ, RZ, 0x1a0 ;  /* 0x000001a0ff057424 */ /* 0x000fc800078e00ff */
[----:B------:R2:W-:Y:S02]  /*65b0*/  UTCHMMA.2CTA tmem[UR4], gdesc[UR12], tmem[UR7], tmem[UR14], idesc[UR15], UPT ;  /* 0x00ff0e0c040079ea */ /* 0x0005e4000ba00007 */
[----:B--2---:R-:W-:Y:S01]  /*65c0*/  R2UR UR4, R5 ;  /* 0x00000000050472ca */ /* 0x004fe200000e0000 */
[----:B------:R-:W-:Y:S01]  /*65d0*/  IMAD.MOV.U32 R5, RZ, RZ, 0x1a8 ;  /* 0x000001a8ff057424 */ /* 0x000fe200078e00ff */
[----:B------:R-:W-:Y:S01]  /*65e0*/  UMOV UR12, 0x0 ;  /* 0x00000000000c7882 */ /* 0x000fe20000000000 */
[----:B------:R-:W-:Y:S02]  /*65f0*/  UMOV UR13, 0x10310010 ;  /* 0x10310010000d7882 */ /* 0x000fe40000000000 */
[----:B------:R2:W-:Y:S01]  /*6600*/  UTCHMMA.2CTA tmem[UR6], gdesc[UR10], tmem[UR9], tmem[UR12], idesc[UR13], UPT ;  /* 0x00ff0c0a060079ea */ /* 0x0005e2000ba00009 */
[----:B------:R3:W-:Y:S07]  /*6610*/  UTCHMMA.2CTA tmem[UR5], gdesc[UR76], tmem[UR8], tmem[UR12], idesc[UR13], UPT ;  /* 0x00ff0c4c050079ea */ /* 0x0007ee000ba00008 */
[----:B------:R4:W-:Y:S01]  /*6620*/  UTCHMMA.2CTA tmem[UR4], gdesc[UR74], tmem[UR7], tmem[UR12], idesc[UR13], UPT ;  /* 0x00ff0c4a040079ea */ /* 0x0009e2000ba00007 */
[----:B--2---:R-:W-:Y:S01]  /*6630*/  R2UR UR6, R5 ;  /* 0x00000000050672ca */ /* 0x004fe200000e0000 */
[----:B------:R-:W-:Y:S01]  /*6640*/  IMAD.MOV.U32 R5, RZ, RZ, 0x1b0 ;  /* 0x000001b0ff057424 */ /* 0x000fe200078e00ff */
[----:B------:R-:W-:-:S02]  /*6650*/  R2UR UR11, R13 ;  /* 0x000000000d0b72ca */ /* 0x000fc400000e0000 */
[----:B------:R-:W-:Y:S02]  /*6660*/  R2UR UR10, R14 ;  /* 0x000000000e0a72ca */ /* 0x000fe400000e0000 */
[----:B---3--:R-:W-:Y:S01]  /*6670*/  R2UR UR5, R5 ;  /* 0x00000000050572ca */ /* 0x008fe200000e0000 */
[----:B------:R-:W-:-:S05]  /*6680*/  IMAD.MOV.U32 R5, RZ, RZ, 0x1b8 ;  /* 0x000001b8ff057424 */ /* 0x000fca00078e00ff */
[----:B----4-:R-:W-:Y:S01]  /*6690*/  R2UR UR4, R5 ;  /* 0x00000000050472ca */ /* 0x010fe200000e0000 */
[----:B------:R2:W-:Y:S01]  /*66a0*/  UTCHMMA.2CTA tmem[UR6], gdesc[UR72], tmem[UR9], tmem[UR12], idesc[UR13], UPT ;  /* 0x00ff0c48060079ea */ /* 0x0005e2000ba00009 */
[----:B------:R-:W-:-:S05]  /*66b0*/  IMAD.MOV.U32 R5, RZ, RZ, 0x140 ;  /* 0x00000140ff057424 */ /* 0x000fca00078e00ff */
[----:B------:R2:W-:Y:S06]  /*66c0*/  UTCHMMA.2CTA tmem[UR5], gdesc[UR70], tmem[UR8], tmem[UR12], idesc[UR13], UPT ;  /* 0x00ff0c46050079ea */ /* 0x0005ec000ba00008 */
[----:B------:R2:W-:Y:S01]  /*66d0*/  UTCHMMA.2CTA tmem[UR4], gdesc[UR68], tmem[UR7], tmem[UR12], idesc[UR13], UPT ;  /* 0x00ff0c44040079ea */ /* 0x0005e2000ba00007 */
[----:B------:R2:W-:Y:S01]  /*66e0*/  UTCBAR.2CTA.MULTICAST [UR10], URZ, UR11 ;  /* 0x000000ff0a0073e9 */ /* 0x0005e2000820080b */
[----:B------:R-:W3:Y:S02]  /*66f0*/  SYNCS.PHASECHK.TRANS64.TRYWAIT P0, [UR24+0x10], R28 ;  /* 0x0000101cff0075a7 */ /* 0x000ee40008001118 */
[----:B--23--:R-:W-:Y:S05]  /*6700*/  @!P0 BRA `(.L_x_92) ;  /* 0x00000060009c8947 */ /* 0x00cfea0003800000 */
.L_x_199:
[----:B------:R-:W-:Y:S01]  /*6710*/  R2UR UR5, R5 ;  /* 0x00000000050572ca */ /* 0x000fe200000e0000 */
[----:B------:R-:W-:Y:S01]  /*6720*/  IMAD.MOV.U32 R5, RZ, RZ, 0x148 ;  /* 0x00000148ff057424 */ /* 0x000fe200078e00ff */
[----:B------:R-:W-:Y:S01]  /*6730*/  R2UR UR8, R4 ;  /* 0x00000000040872ca */ /* 0x000fe200000e0000 */
[----:B------:R-:W-:Y:S01]  /*6740*/  IMAD.MOV.U32 R4, RZ, RZ, RZ ;  /* 0x000000ffff047224 */ /* 0x000fe200078e00ff */
[----:B------:R-:W-:Y:S01]  /*6750*/  UMOV UR6, 0x0 ;  /* 0x0000000000067882 */ /* 0x000fe20000000000 */
[----:B------:R-:W-:Y:S01]  /*6760*/  UMOV UR7, 0x10210010 ;  /* 0x1021001000077882 */ /* 0x000fe20000000000 */
[----:B------:R-:W-:Y:S01]  /*6770*/  R2UR UR4, R5 ;  /* 0x00000000050472ca */ /* 0x000fe200000e0000 */
[----:B------:R-:W-:Y:S01]  /*6780*/  IMAD.MOV.U32 R5, RZ, RZ, 0x150 ;  /* 0x00000150ff057424 */ /* 0x000fe200078e00ff */
[----:B------:R-:W-:Y:S01]  /*6790*/  R2UR UR9, R4 ;  /* 0x00000000040972ca */ /* 0x000fe200000e0000 */
[----:B------:R-:W-:Y:S01]  /*67a0*/  UMOV UR10, 0x0 ;  /* 0x00000000000a7882 */ /* 0x000fe20000000000 */
[----:B------:R-:W-:Y:S01]  /*67b0*/  UMOV UR11, 0x10210010 ;  /* 0x10210010000b7882 */ /* 0x000fe20000000000 */
[----:B------:R-:W-:Y:S01]  /*67c0*/  UMOV UR12, 0x0 ;  /* 0x00000000000c7882 */ /* 0x000fe20000000000 */
[----:B------:R-:W-:Y:S01]  /*67d0*/  UMOV UR13, 0x10210010 ;  /* 0x10210010000d7882 */ /* 0x000fe20000000000 */
[----:B--2---:R-:W-:-:S02]  /*67e0*/  IMAD.U32 R26, R8, -0x80000000, RZ ;  /* 0x80000000081a7824 */ /* 0x004fc400078e00ff */
[----:B------:R2:W-:Y:S02]  /*67f0*/  UTCHMMA.2CTA tmem[UR5], gdesc[UR46], tmem[UR8], tmem[UR6], idesc[UR7], UP0 ;  /* 0x00ff062e050079ea */ /* 0x0005e40008200008 */
[C---:B--2---:R-:W-:Y:S02]  /*6800*/  R2UR UR7, R4.reuse ;  /* 0x00000000040772ca */ /* 0x044fe400000e0000 */
[----:B------:R-:W-:Y:S01]  /*6810*/  R2UR UR6, R5 ;  /* 0x00000000050672ca */ /* 0x000fe200000e0000 */
[----:B------:R-:W-:Y:S01]  /*6820*/  IMAD.MOV.U32 R5, RZ, RZ, 0x158 ;  /* 0x00000158ff057424 */ /* 0x000fe200078e00ff */
[----:B------:R-:W-:-:S04]  /*6830*/  R2UR UR8, R4 ;  /* 0x00000000040872ca */ /* 0x000fc800000e0000 */
[----:B------:R-:W-:Y:S01]  /*6840*/  R2UR UR5, R5 ;  /* 0x00000000050572ca */ /* 0x000fe200000e0000 */
[----:B------:R-:W-:-:S04]  /*6850*/  IMAD.MOV.U32 R5, RZ, RZ, 0x160 ;  /* 0x00000160ff057424 */ /* 0x000fc800078e00ff */
[----:B------:R2:W-:Y:S02]  /*6860*/  UTCHMMA.2CTA tmem[UR4], gdesc[UR66], tmem[UR7], tmem[UR10], idesc[UR11], UPT ;  /* 0x00ff0a42040079ea */ /* 0x0005e4000ba00007 */
[----:B------:R3:W-:Y:S06]  /*6870*/  UTCHMMA.2CTA tmem[UR6], gdesc[UR64], tmem[UR9], tmem[UR12], idesc[UR13], UPT ;  /* 0x00ff0c40060079ea */ /* 0x0007ec000ba00009 */
        /* <DEDUP_REMOVED lines=8> */
[----:B------:R-:W-:Y:S01]  /*6900*/  IMAD.MOV.U32 R5, RZ, RZ, 0x178 ;  /* 0x00000178ff057424 */ /* 0x000fe200078e00ff */
[----:B------:R2:W-:Y:S05]  /*6910*/  UTCHMMA.2CTA tmem[UR4], gdesc[UR60], tmem[UR7], tmem[UR12], idesc[UR13], UPT ;  /* 0x00ff0c3c040079ea */ /* 0x0005ea000ba00007 */
[----:B------:R3:W-:Y:S06]  /*6920*/  UTCHMMA.2CTA tmem[UR6], gdesc[UR58], tmem[UR9], tmem[UR12], idesc[UR13], UPT ;  /* 0x00ff0c3a060079ea */ /* 0x0007ec000ba00009 */
[----:B------:R3:W-:Y:S01]  /*6930*/  UTCHMMA.2CTA tmem[UR5], gdesc[UR56], tmem[UR8], tmem[UR12], idesc[UR13], UPT ;  /* 0x00ff0c38050079ea */ /* 0x0007e2000ba00008 */
[----:B--2---:R-:W-:Y:S01]  /*6940*/  R2UR UR4, R5 ;  /* 0x00000000050472ca */ /* 0x004fe200000e0000 */
[----:B------:R-:W-:-:S12]  /*6950*/  IMAD.U32 R5, R7, -0x80000000, RZ ;  /* 0x8000000007057824 */ /* 0x000fd800078e00ff */
[----:B------:R3:W-:Y:S01]  /*6960*/  UTCHMMA.2CTA tmem[UR4], gdesc[UR54], tmem[UR7], tmem[UR12], idesc[UR13], UPT ;  /* 0x00ff0c36040079ea */ /* 0x0007e2000ba00007 */
[----:B------:R3:W-:Y:S01]  /*6970*/  UTCBAR.2CTA.MULTICAST [UR10], URZ, UR11 ;  /* 0x000000ff0a0073e9 */ /* 0x0007e2000820080b */
[----:B------:R-:W2:Y:S02]  /*6980*/  SYNCS.PHASECHK.TRANS64.TRYWAIT P0, [UR24+0x60], R26 ;  /* 0x0000601aff0075a7 */ /* 0x000ea40008001118 */
[----:B--23--:R-:W-:Y:S05]  /*6990*/  @!P0 BRA `(.L_x_93) ;  /* 0x0000006000188947 */ /* 0x00cfea0003800000 */
.L_x_201:
[----:B------:R-:W2:Y:S01]  /*69a0*/  SYNCS.PHASECHK.TRANS64.TRYWAIT P0, [UR24+0x120], R5 ;  /* 0x00012005ff0075a7 */ /* 0x000ea20008001118 */
[----:B-1----:R-:W-:Y:S01]  /*69b0*/  HFMA2 R31, -RZ, RZ, 0, 2.47955322265625e-05 ;  /* 0x000001a0ff1f7431 */ /* 0x002fe200000001ff */
[----:B------:R-:W-:Y:S01]  /*69c0*/  MOV R30, 0x1a0 ;  /* 0x000001a0001e7802 */ /* 0x000fe20000000f00 */
[----:B--2---:R-:W-:Y:S06]  /*69d0*/  @!P0 BRA `(.L_x_94) ;  /* 0x0000006000248947 */ /* 0x004fec0003800000 */
.L_x_203:
[----:B------:R-:W-:Y:S01]  /*69e0*/  R2UR UR18, R24 ;  /* 0x00000000181272ca */ /* 0x000fe200000e0000 */
[----:B------:R-:W-:Y:S01]  /*69f0*/  IMAD.MOV.U32 R29, RZ, RZ, 0x1a0 ;  /* 0x000001a0ff1d7424 */ /* 0x000fe200078e00ff */
[----:B------:R-:W-:Y:S01]  /*6a00*/  R2UR UR16, R25 ;  /* 0x00000000191072ca */ /* 0x000fe200000e0000 */
[----:B------:R-:W-:Y:S01]  /*6a10*/  IMAD.MOV.U32 R28, RZ, RZ, 0x1a0 ;  /* 0x000001a0ff1c7424 */ /* 0x000fe200078e00ff */
[----:B-1----:R-:W-:Y:S01]  /*6a20*/  MOV R27, 0x1a0 ;  /* 0x000001a0001b7802 */ /* 0x002fe20000000f00 */
[----:B------:R-:W-:Y:S01]  /*6a30*/  IMAD.MOV.U32 R26, RZ, RZ, 0x1a0 ;  /* 0x000001a0ff1a7424 */ /* 0x000fe200078e00ff */
[----:B------:R-:W-:Y:S01]  /*6a40*/  MOV R5, 0x1a0 ;  /* 0x000001a000057802 */ /* 0x000fe20000000f00 */
[----:B------:R-:W-:Y:S01]  /*6a50*/  IMAD.MOV.U32 R4, RZ, RZ, 0x1a0 ;  /* 0x000001a0ff047424 */ /* 0x000fe200078e00ff */
[----:B------:R-:W-:Y:S01]  /*6a60*/  UMOV UR22, 0x200 ;  /* 0x0000020000167882 */ /* 0x000fe20000000000 */
[----:B------:R-:W-:-:S08]  /*6a70*/  UMOV UR23, 0xfffffff0 ;  /* 0xfffffff000177882 */ /* 0x000fd00000000000 */
.L_x_95:
[----:B------:R-:W-:Y:S01]  /*6a80*/  UISETP.NE.AND UP0, UPT, UR23, -0x10, UPT ;  /* 0xfffffff01700788c */ /* 0x000fe2000bf05270 */
[----:B---3--:R-:W-:Y:S01]  /*6a90*/  R2UR UR19, R31 ;  /* 0x000000001f1372ca */ /* 0x008fe200000e0000 */
[----:B------:R-:W-:Y:S01]  /*6aa0*/  UIADD3 UR10, UPT, UPT, UR16, -0x100, URZ ;  /* 0xffffff00100a7890 */ /* 0x000fe2000fffe0ff */
[----:B------:R-:W-:Y:S01]  /*6ab0*/  R2UR UR17, R30 ;  /* 0x000000001e1172ca */ /* 0x000fe200000e0000 */
[----:B------:R-:W-:Y:S01]  /*6ac0*/  UIADD3 UR6, UPT, UPT, UR18, -0x200, URZ ;  /* 0xfffffe0012067890 */ /* 0x000fe2000fffe0ff */
[----:B------:R-:W-:Y:S01]  /*6ad0*/  R2UR UR20, R29 ;  /* 0x000000001d1472ca */ /* 0x000fe200000e0000 */
[----:B------:R-:W-:Y:S01]  /*6ae0*/  UIADD3 UR14, UPT, UPT, UR16, -0xc0, URZ ;  /* 0xffffff40100e7890 */ /* 0x000fe2000fffe0ff */
[----:B------:R-:W-:Y:S01]  /*6af0*/  R2UR UR21, R27 ;  /* 0x000000001b1572ca */ /* 0x000fe200000e0000 */
[----:B------:R-:W-:Y:S02]  /*6b00*/  UIADD3 UR4, UPT, UPT, UR18, -0x180, URZ ;  /* 0xfffffe8012047890 */ /* 0x000fe4000fffe0ff */
[----:B------:R-:W-:Y:S02]  /*6b10*/  UIADD3 UR12, UPT, UPT, UR16, -0x80, URZ ;  /* 0xffffff80100c7890 */ /* 0x000fe4000fffe0ff */
[----:B------:R-:W-:Y:S02]  /*6b20*/  UIADD3 UR8, UPT, UPT, UR18, -0x100, URZ ;  /* 0xffffff0012087890 */ /* 0x000fe4000fffe0ff */
[----:B------:R-:W-:Y:S02]  /*6b30*/  UIADD3 UR22, UPT, UPT, UR22, 0x400, URZ ;  /* 0x0000040016167890 */ /* 0x000fe4000fffe0ff */
[----:B------:R-:W-:Y:S01]  /*6b40*/  UIADD3 UR23, UPT, UPT, UR23, 0x8, URZ ;  /* 0x0000000817177890 */ /* 0x000fe2000fffe0ff */
[----:B------:R-:W-:Y:S01]  /*6b50*/  UMOV UR11, 0x80004020 ;  /* 0x80004020000b7882 */ /* 0x000fe20000000000 */
[----:B------:R-:W-:Y:S01]  /*6b60*/  UMOV UR7, 0x40004040 ;  /* 0x4000404000077882 */ /* 0x000fe20000000000 */
[----:B------:R-:W-:Y:S01]  /*6b70*/  UMOV UR15, 0x80004020 ;  /* 0x80004020000f7882 */ /* 0x000fe20000000000 */
[----:B------:R1:W-:Y:S01]  /*6b80*/  UTCHMMA.2CTA gdesc[UR6], gdesc[UR10], tmem[UR19], tmem[UR40], idesc[UR41], UP0 ;  /* 0x00ff280a060075ea */ /* 0x0003e20008200013 */
[----:B------:R-:W-:Y:S01]  /*6b90*/  UISETP.NE.AND UP0, UPT, UR22, 0xa00, UPT ;  /* 0x00000a001600788c */ /* 0x000fe2000bf05270 */
[----:B------:R-:W-:Y:S01]  /*6ba0*/  UMOV UR5, 0x40004040 ;  /* 0x4000404000057882 */ /* 0x000fe20000000000 */
[----:B------:R-:W-:Y:S01]  /*6bb0*/  UMOV UR13, 0x80004020 ;  /* 0x80004020000d7882 */ /* 0x000fe20000000000 */
[----:B------:R2:W-:Y:S01]  /*6bc0*/  UTCHMMA.2CTA gdesc[UR4], gdesc[UR14], tmem[UR17], tmem[UR38], idesc[UR39], UPT ;  /* 0x00ff260e040075ea */ /* 0x0005e2000ba00011 */
[----:B------:R-:W-:Y:S02]  /*6bd0*/  UMOV UR9, 0x40004040 ;  /* 0x4000404000097882 */ /* 0x000fe40000000000 */
[----:B------:R3:W-:Y:S01]  /*6be0*/  UTCHMMA.2CTA gdesc[UR8], gdesc[UR12], tmem[UR20], tmem[UR36], idesc[UR37], UPT ;  /* 0x00ff240c080075ea */ /* 0x0007e2000ba00014 */
[----:B-1----:R-:W-:Y:S01]  /*6bf0*/  UIADD3 UR10, UPT, UPT, UR16, -0x40, URZ ;  /* 0xffffffc0100a7890 */ /* 0x002fe2000fffe0ff */
[----:B------:R-:W-:Y:S01]  /*6c00*/  R2UR UR19, R28 ;  /* 0x000000001c1372ca */ /* 0x000fe200000e0000 */
[----:B------:R-:W-:Y:S02]  /*6c10*/  UIADD3 UR6, UPT, UPT, UR18, -0x80, URZ ;  /* 0xffffff8012067890 */ /* 0x000fe4000fffe0ff */
[----:B--2---:R-:W-:Y:S01]  /*6c20*/  UIADD3 UR14, UPT, UPT, UR16, 0x40, URZ ;  /* 0x00000040100e7890 */ /* 0x004fe2000fffe0ff */
[----:B------:R-:W-:Y:S01]  /*6c30*/  UMOV UR17, 0x80004020 ;  /* 0x8000402000117882 */ /* 0x000fe20000000000 */
[----:B---3--:R-:W-:Y:S01]  /*6c40*/  UIADD3 UR8, UPT, UPT, UR18, 0x80, URZ ;  /* 0x0000008012087890 */ /* 0x008fe2000fffe0ff */
[----:B------:R-:W-:Y:S01]  /*6c50*/  R2UR UR20, R26 ;  /* 0x000000001a1472ca */ /* 0x000fe200000e0000 */
[----:B------:R-:W-:Y:S01]  /*6c60*/  UIADD3 UR12, UPT, UPT, UR16, 0x80, URZ ;  /* 0x00000080100c7890 */ /* 0x000fe2000fffe0ff */
[----:B------:R-:W-:Y:S05]  /*6c70*/  UMOV UR4, UR18 ;  /* 0x0000001200047c82 */ /* 0x000fea0008000000 */
[----:B------:R1:W-:Y:S01]  /*6c80*/  UTCHMMA.2CTA gdesc[UR6], gdesc[UR10], tmem[UR19], tmem[UR34], idesc[UR35], UPT ;  /* 0x00ff220a060075ea */ /* 0x0003e2000ba00013 */
[----:B------:R2:W-:Y:S05]  /*6c90*/  UTCHMMA.2CTA gdesc[UR4], gdesc[UR16], tmem[UR21], tmem[UR32], idesc[UR33], UPT ;  /* 0x00ff2010040075ea */ /* 0x0005ea000ba00015 */
[----:B------:R3:W-:Y:S01]  /*6ca0*/  UTCHMMA.2CTA gdesc[UR8], gdesc[UR14], tmem[UR20], tmem[UR30], idesc[UR31], UPT ;  /* 0x00ff1e0e080075ea */ /* 0x0007e2000ba00014 */
[----:B-1----:R-:W-:Y:S01]  /*6cb0*/  UIADD3 UR6, UPT, UPT, UR18, 0x100, URZ ;  /* 0x0000010012067890 */ /* 0x002fe2000fffe0ff */
[----:B------:R-:W-:Y:S01]  /*6cc0*/  R2UR UR19, R5 ;  /* 0x00000000051372ca */ /* 0x000fe200000e0000 */
[----:B------:R-:W-:Y:S01]  /*6cd0*/  UIADD3 UR10, UPT, UPT, UR16, 0xc0, URZ ;  /* 0x000000c0100a7890 */ /* 0x000fe2000fffe0ff */
[----:B--2---:R-:W-:Y:S01]  /*6ce0*/  R2UR UR17, R4 ;  /* 0x00000000041172ca */ /* 0x004fe200000e0000 */
[----:B------:R-:W-:Y:S02]  /*6cf0*/  UIADD3 UR4, UPT, UPT, UR18, 0x180, URZ ;  /* 0x0000018012047890 */ /* 0x000fe4000fffe0ff */
[----:B------:R-:W-:Y:S02]  /*6d00*/  UIADD3 UR16, UPT, UPT, UR16, 0x200, URZ ;  /* 0x0000020010107890 */ /* 0x000fe4000fffe0ff */
[----:B------:R-:W-:Y:S06]  /*6d10*/  UIADD3 UR18, UPT, UPT, UR18, 0x400, URZ ;  /* 0x0000040012127890 */ /* 0x000fec000fffe0ff */
[----:B------:R3:W-:Y:S02]  /*6d20*/  UTCHMMA.2CTA gdesc[UR6], gdesc[UR12], tmem[UR19], tmem[UR28], idesc[UR29], UPT ;  /* 0x00ff1c0c060075ea */ /* 0x0007e4000ba00013 */
[----:B------:R3:W-:Y:S01]  /*6d30*/  UTCHMMA.2CTA gdesc[UR4], gdesc[UR10], tmem[UR17], tmem[UR26], idesc[UR27], UPT ;  /* 0x00ff1a0a040075ea */ /* 0x0007e2000ba00011 */
[----:B------:R-:W-:Y:S05]  /*6d40*/  BRA.U UP0, `(.L_x_95) ;  /* 0xfffffffd004c7547 */ /* 0x000fea000b83ffff */
[----:B---3--:R-:W-:Y:S01]  /*6d50*/  R2UR UR7, R18 ;  /* 0x00000000120772ca */ /* 0x008fe200000e0000 */
[----:B------:R-:W-:Y:S01]  /*6d60*/  UMOV UR5, 0x3 ;  /* 0x0000000300057882 */ /* 0x000fe20000000000 */
[----:B------:R-:W-:Y:S01]  /*6d70*/  R2UR UR6, R17 ;  /* 0x00000000110672ca */ /* 0x000fe200000e0000 */
[----:B------:R-:W-:Y:S01]  /*6d80*/  UIADD3 UR25, UPT, UPT, UR25, 0x1, URZ ;  /* 0x0000000119197890 */ /* 0x000fe2000fffe0ff */
[----:B------:R-:W-:Y:S02]  /*6d90*/  R2UR UR4, R16 ;  /* 0x00000000100472ca */ /* 0x000fe400000e0000 */
[----:B------:R-:W-:Y:S02]  /*6da0*/  LOP3.LUT R8, R8, 0x1, RZ, 0x3c, !PT ;  /* 0x0000000108087812 */ /* 0x000fe400078e3cff */
[----:B------:R-:W-:-:S05]  /*6db0*/  LOP3.LUT R7, R7, 0x1, RZ, 0x3c, !PT ;  /* 0x0000000107077812 */ /* 0x000fca00078e3cff */
[----:B------:R4:W-:Y:S02]  /*6dc0*/  UTCBAR.2CTA.MULTICAST [UR7], URZ, UR5 ;  /* 0x000000ff070073e9 */ /* 0x0009e40008200805 */
[----:B------:R4:W-:Y:S02]  /*6dd0*/  UTCBAR.2CTA.MULTICAST [UR6], URZ, UR5 ;  /* 0x000000ff060073e9 */ /* 0x0009e40008200805 */
[----:B------:R-:W-:-:S03]  /*6de0*/  UISETP.NE.AND UP0, UPT, UR25, UR4, UPT ;  /* 0x000000041900728c */ /* 0x000fc6000bf05270 */
[----:B------:R-:W-:-:S06]  /*6df0*/  UMOV UR4, 0x1 ;  /* 0x0000000100047882 */ /* 0x000fcc0000000000 */
[----:B------:R-:W-:Y:S05]  /*6e00*/  BRA.U UP0, `(.L_x_96) ;  /* 0xffffffe9002c7547 */ /* 0x000fea000b83ffff */
.L_x_85:
[----:B-1----:R-:W-:Y:S01]  /*6e10*/  HFMA2 R5, -RZ, RZ, -0.0 , 0 ;  /* 0x80000000ff057431 */ /* 0x002fe200000001ff */
[----:B----4-:R-:W-:Y:S01]  /*6e20*/  UIADD3 UR5, UPT, UPT, UR24, 0x70, URZ ;  /* 0x0000007018057890 */ /* 0x010fe2000fffe0ff */
[----:B------:R-:W-:Y:S02]  /*6e30*/  UMOV UR7, 0x3 ;  /* 0x0000000300077882 */ /* 0x000fe40000000000 */
[----:B------:R-:W1:Y:S02]  /*6e40*/  SYNCS.PHASECHK.TRANS64.TRYWAIT P0, [UR24+0x80], R5 ;  /* 0x00008005ff0075a7 */ /* 0x000e640008001118 */
[----:B-1----:R-:W-:Y:S07]  /*6e50*/  @!P0 BRA `(.L_x_97) ;  /* 0x0000005c00248947 */ /* 0x002fee0003800000 */
.L_x_205:
[----:B------:R4:W-:Y:S01]  /*6e60*/  UTCBAR.2CTA.MULTICAST [UR5], URZ, UR7 ;  /* 0x000000ff050073e9 */ /* 0x0009e20008200807 */
[----:B------:R-:W5:Y:S01]  /*6e70*/  SYNCS.PHASECHK.TRANS64.TRYWAIT P0, [UR24+0x88], R5 ;  /* 0x00008805ff0075a7 */ /* 0x000f620008001118 */
[----:B------:R-:W-:Y:S01]  /*6e80*/  UIADD3 UR4, UPT, UPT, UR24, 0x78, URZ ;  /* 0x0000007818047890 */ /* 0x000fe2000fffe0ff */
[----:B------:R-:W-:Y:S01]  /*6e90*/  UMOV UR6, 0x3 ;  /* 0x0000000300067882 */ /* 0x000fe20000000000 */
[----:B----45:R-:W-:Y:S10]  /*6ea0*/  @!P0 BRA `(.L_x_98) ;  /* 0x0000005c00308947 */ /* 0x030ff40003800000 */
.L_x_207:
[----:B------:R4:W-:Y:S01]  /*6eb0*/  UTCBAR.2CTA.MULTICAST [UR4], URZ, UR6 ;  /* 0x000000ff040073e9 */ /* 0x0009e20008200806 */
[----:B------:R-:W-:Y:S01]  /*6ec0*/  NOP ;  /* 0x0000000000007918 */ /* 0x000fe20000000000 */
.L_x_84:
[----:B------:R-:W5:Y:S01]  /*6ed0*/  S2UR UR5, SR_CgaCtaId ;  /* 0x00000000000579c3 */ /* 0x000f620000008800 */
[----:B------:R-:W-:Y:S01]  /*6ee0*/  ELECT P0, URZ, PT ;  /* 0x0000000000ff782f */ /* 0x000fe20003800000 */
[----:B-1----:R-:W-:Y:S01]  /*6ef0*/  IMAD.MOV.U32 R4, RZ, RZ, 0x1 ;  /* 0x00000001ff047424 */ /* 0x002fe200078e00ff */
[----:B----4-:R-:W-:-:S05]  /*6f00*/  UIADD3 UR4, UPT, UPT, UR24, 0xe8, URZ ;  /* 0x000000e818047890 */ /* 0x010fca000fffe0ff */
[----:B------:R-:W-:Y:S01]  /*6f10*/  UVIRTCOUNT.DEALLOC.SMPOOL 0x80 ;  /* 0x000000800000784c */ /* 0x000fe20000000000 */
[----:B------:R-:W-:-:S05]  /*6f20*/  IMAD.U32 R5, RZ, RZ, UR4 ;  /* 0x00000004ff057e24 */ /* 0x000fca000f8e00ff */
[----:B------:R-:W-:Y:S02]  /*6f30*/  @P0 MOV R7, 0x40 ;  /* 0x0000004000070802 */ /* 0x000fe40000000f00 */
[----:B------:R-:W1:Y:S01]  /*6f40*/  S2UR UR4, SR_CgaCtaId ;  /* 0x00000000000479c3 */ /* 0x000e620000008800 */
[----:B-----5:R-:W-:-:S05]  /*6f50*/  @P0 IMAD.U32 R6, RZ, RZ, UR5 ;  /* 0x00000005ff060e24 */ /* 0x020fca000f8e00ff */
[C---:B------:R-:W-:Y:S02]  /*6f60*/  @P0 LEA R7, R6.reuse, R7, 0x18 ;  /* 0x0000000706070211 */ /* 0x040fe400078ec0ff */
[----:B------:R-:W-:-:S03]  /*6f70*/  LOP3.LUT R6, R6, 0x1, RZ, 0x3c, !PT ;  /* 0x0000000106067812 */ /* 0x000fc600078e3cff */
[----:B------:R4:W-:Y:S01]  /*6f80*/  @P0 STS.U8 [R7], R4 ;  /* 0x0000000407000388 */ /* 0x0009e20000000000 */
[----:B------:R-:W-:Y:S01]  /*6f90*/  PRMT R5, R6, 0x654, R5 ;  /* 0x0000065406057816 */ /* 0x000fe20000000005 */
[----:B------:R-:W-:Y:S01]  /*6fa0*/  IMAD.MOV.U32 R6, RZ, RZ, 0x1 ;  /* 0x00000001ff067424 */ /* 0x000fe200078e00ff */
[----:B------:R-:W-:Y:S06]  /*6fb0*/  BAR.SYNC.DEFER_BLOCKING 0x5, 0x1a0 ;  /* 0x0146800000007b1d */ /* 0x000fec0000010000 */
[----:B------:R1:W-:Y:S01]  /*6fc0*/  SYNCS.ARRIVE.TRANS64.RED.ART0 RZ, [R5+URZ], R6 ;  /* 0x0000000605ff79a7 */ /* 0x0003e200085004ff */
[----:B------:R-:W5:Y:S01]  /*6fd0*/  SYNCS.PHASECHK.TRANS64.TRYWAIT P0, [UR24+0xe8], RZ ;  /* 0x0000e8ffff0075a7 */ /* 0x000f620008001118 */
[----:B-1----:R-:W-:Y:S01]  /*6fe0*/  IMAD.U32 R5, RZ, RZ, UR4 ;  /* 0x00000004ff057e24 */ /* 0x002fe2000f8e00ff */
[----:B----45:R-:W-:Y:S06]  /*6ff0*/  @!P0 BRA `(.L_x_99) ;  /* 0x0000005800fc8947 */ /* 0x030fec0003800000 */
.L_x_209:
[----:B------:R-:W-:Y:S01]  /*7000*/  R2UR UR5, R5 ;  /* 0x00000000050572ca */ /* 0x000fe200000e0000 */
[----:B------:R-:W-:Y:S01]  /*7010*/  NOP ;  /* 0x0000000000007918 */ /* 0x000fe20000000000 */
[----:B------:R-:W-:Y:S01]  /*7020*/  UMOV UR4, 0x50 ;  /* 0x0000005000047882 */ /* 0x000fe20000000000 */
[----:B--23--:R-:W-:Y:S01]  /*7030*/  LOP3.LUT R8, R10, 0xffff, RZ, 0xc0, !PT ;  /* 0x0000ffff0a087812 */ /* 0x00cfe200078ec0ff */
[----:B------:R-:W-:-:S03]  /*7040*/  IMAD.MOV.U32 R7, RZ, RZ, 0xffff ;  /* 0x0000ffffff077424 */ /* 0x000fc600078e00ff */
[----:B------:R-:W-:-:S06]  /*7050*/  SHF.R.U32.HI R8, RZ, 0x5, R8 ;  /* 0x00000005ff087819 */ /* 0x000fcc0000011608 */
[----:B------:R-:W-:Y:S01]  /*7060*/  ULEA UR6, UR5, UR4, 0x18 ;  /* 0x0000000405067291 */ /* 0x000fe2000f8ec0ff */
[----:B------:R-:W-:Y:S01]  /*7070*/  SHF.L.U32 R7, R7, R8, RZ ;  /* 0x0000000807077219 */ /* 0x000fe200000006ff */
[----:B------:R-:W-:-:S07]  /*7080*/  VIADD R9, R8, 0x10 ;  /* 0x0000001008097836 */ /* 0x000fce0000000000 */
[----:B-1----:R-:W1:Y:S01]  /*7090*/  LDS R4, [UR6] ;  /* 0x00000006ff047984 */ /* 0x002e620008000800 */
[----:B------:R-:W-:-:S04]  /*70a0*/  SHF.L.U32 R6, R6, R9, RZ ;  /* 0x0000000906067219 */ /* 0x000fc800000006ff */
[----:B------:R-:W-:-:S04]  /*70b0*/  LOP3.LUT R9, R6, R7, RZ, 0xfc, !PT ;  /* 0x0000000706097212 */ /* 0x000fc800078efcff */
[C---:B------:R-:W-:Y:S02]  /*70c0*/  LOP3.LUT R7, R9.reuse, 0xffff, RZ, 0xc0, !PT ;  /* 0x0000ffff09077812 */ /* 0x040fe400078ec0ff */
[----:B-1----:R-:W-:-:S04]  /*70d0*/  LOP3.LUT R6, R9, 0xffff, R4, 0x80, !PT ;  /* 0x0000ffff09067812 */ /* 0x002fc800078e8004 */
[----:B------:R-:W-:-:S13]  /*70e0*/  ISETP.NE.AND P0, PT, R6, R7, PT ;  /* 0x000000070600720c */ /* 0x000fda0003f05270 */
[----:B------:R-:W-:Y:S05]  /*70f0*/  @P0 BRA `(.L_x_100) ;  /* 0x0000000000500947 */ /* 0x000fea0003800000 */
[----:B------:R-:W-:Y:S02]  /*7100*/  SHF.R.U32.HI R4, RZ, 0x10, R4 ;  /* 0x00000010ff047819 */ /* 0x000fe40000011604 */
[----:B------:R-:W-:-:S04]  /*7110*/  SHF.R.U32.HI R7, RZ, 0x10, R9 ;  /* 0x00000010ff077819 */ /* 0x000fc80000011609 */
[----:B------:R-:W-:-:S04]  /*7120*/  LOP3.LUT R4, R4, R7, RZ, 0xc0, !PT ;  /* 0x0000000704047212 */ /* 0x000fc800078ec0ff */
[----:B------:R-:W-:-:S13]  /*7130*/  ISETP.NE.AND P0, PT, R4, R7, PT ;  /* 0x000000070400720c */ /* 0x000fda0003f05270 */
[----:B------:R-:W-:Y:S05]  /*7140*/  @P0 BRA `(.L_x_101) ;  /* 0x0000000000300947 */ /* 0x000fea0003800000 */
[----:B------:R-:W-:Y:S01]  /*7150*/  R2UR UR4, R9 ;  /* 0x00000000090472ca */ /* 0x000fe200000e0000 */
[----:B------:R-:W1:-:S12]  /*7160*/  S2R R6, SR_LANEID ;  /* 0x0000000000067919 */ /* 0x000e580000000000 */
[----:B------:R-:W-:-:S03]  /*7170*/  ULOP3.LUT UR5, URZ, UR4, URZ, 0x33, !UPT ;  /* 0x00000004ff057292 */ /* 0x000fc6000f8e33ff */
[----:B------:R-:W-:Y:S02]  /*7180*/  VOTEU.ANY UR4, UPT, PT ;  /* 0x0000000000047886 */ /* 0x000fe400038e0100 */
[----:B------:R-:W-:Y:S01]  /*7190*/  UFLO.U32 UR4, UR4 ;  /* 0x00000004000472bd */ /* 0x000fe200080e0000 */
[----:B------:R-:W-:-:S04]  /*71a0*/  IMAD.U32 R4, RZ, RZ, UR5 ;  /* 0x00000005ff047e24 */ /* 0x000fc8000f8e00ff */
[----:B------:R-:W2:Y:S02]  /*71b0*/  REDUX UR7, R4 ;  /* 0x00000000040773c4 */ /* 0x000ea40000000000 */
[----:B------:R3:W-:Y:S01]  /*71c0*/  UTCATOMSWS.AND URZ, UR5 ;  /* 0x0000000500ff79e3 */ /* 0x0007e20008000000 */
[----:B-1----:R-:W-:Y:S01]  /*71d0*/  ISETP.EQ.U32.AND P0, PT, R6, UR4, PT ;  /* 0x0000000406007c0c */ /* 0x002fe2000bf02070 */
[----:B--2---:R-:W-:-:S12]  /*71e0*/  IMAD.U32 R6, RZ, RZ, UR7 ;  /* 0x00000007ff067e24 */ /* 0x004fd8000f8e00ff */
[----:B------:R3:W-:Y:S01]  /*71f0*/  @P0 ATOMS.AND RZ, [UR6], R6 ;  /* 0x00000006ffff098c */ /* 0x0007e2000a800006 */
[----:B------:R-:W-:Y:S05]  /*7200*/  BRA `(.L_x_102) ;  /* 0x0000000000147947 */ /* 0x000fea0003800000 */
.L_x_101:
[----:B------:R-:W-:Y:S02]  /*7210*/  MOV R6, 0x7230 ;  /* 0x0000723000067802 */ /* 0x000fe40000000f00 */
[----:B------:R-:W-:Y:S05]  /*7220*/  CALL.REL.NOINC `($__internal_0_$__cuda_sm10x_tcgen05_guardrail_trap_col_being_dealloced_not_returned_by_alloc) ;  /* 0x0000005c00947944 */ /* 0x000fea0003c00000 */
[----:B------:R-:W-:Y:S05]  /*7230*/  BRA `(.L_x_102) ;  /* 0x0000000000087947 */ /* 0x000fea0003800000 */
.L_x_100:
[----:B------:R-:W-:Y:S02]  /*7240*/  MOV R6, 0x7260 ;  /* 0x0000726000067802 */ /* 0x000fe40000000f00 */
[----:B------:R-:W-:Y:S05]  /*7250*/  CALL.REL.NOINC `($__internal_2_$__cuda_sm10x_tcgen05_guardrail_trap_unallocated_columns_being_dealloced) ;  /* 0x0000005c00a47944 */ /* 0x000fea0003c00000 */
.L_x_102:
[----:B------:R-:W-:Y:S01]  /*7260*/  ELECT P0, URZ, PT ;  /* 0x0000000000ff782f */ /* 0x000fe20003800000 */
[----:B------:R-:W-:Y:S01]  /*7270*/  NOP ;  /* 0x0000000000007918 */ /* 0x000fe20000000000 */
[----:B------:R-:W-:Y:S11]  /*7280*/  BSSY.RECONVERGENT B0, `(.L_x_73) ;  /* 0x0000009000007945 */ /* 0x000ff60003800200 */
[----:B------:R-:W-:Y:S05]  /*7290*/  @!P0 BRA `(.L_x_103) ;  /* 0x00000000001c8947 */ /* 0x000fea0003800000 */
[----:B------:R-:W-:Y:S02]  /*72a0*/  UMOV UR4, 0x20 ;  /* 0x0000002000047882 */ /* 0x000fe40000000000 */
[----:B------:R-:W-:-:S04]  /*72b0*/  UIADD3 UR4, UPT, UPT, -UR4, 0x100000, URZ ;  /* 0x0010000004047890 */ /* 0x000fc8000fffe1ff */
[----:B---3--:R-:W-:Y:S02]  /*72c0*/  USHF.L.U32 UR5, UR4, 0xb, URZ ;  /* 0x0000000b04057899 */ /* 0x008fe400080006ff */
[----:B------:R-:W-:Y:S01]  /*72d0*/  USHF.L.U32 UR4, UR4, 0x1, URZ ;  /* 0x0000000104047899 */ /* 0x000fe200080006ff */
[----:B------:R-:W1:Y:S11]  /*72e0*/  FENCE.VIEW.ASYNC.S ;  /* 0x00000000000073c6 */ /* 0x000e760000000000 */
[----:B-1----:R1:W2:Y:S01]  /*72f0*/  SYNCS.EXCH.64 URZ, [UR24+0xe8], UR4 ;  /* 0x0000e80418ff75b2 */ /* 0x0022a20008000100 */
[----:B------:R-:W-:Y:S01]  /*7300*/  NOP ;  /* 0x0000000000007918 */ /* 0x000fe20000000000 */
.L_x_103:
[----:B-1-3--:R-:W-:Y:S05]  /*7310*/  BSYNC.RECONVERGENT B0 ;  /* 0x0000000000007941 */ /* 0x00afea0003800200 */
.L_x_73:
[----:B------:R-:W-:Y:S01]  /*7320*/  R2UR UR4, R0 ;  /* 0x00000000000472ca */ /* 0x000fe200000e0000 */
[----:B------:R-:W-:-:S12]  /*7330*/  NOP ;  /* 0x0000000000007918 */ /* 0x000fd80000000000 */
[----:B------:R-:W-:-:S04]  /*7340*/  UIADD3 UR4, UPT, UPT, UR4, -0x4, URZ ;  /* 0xfffffffc04047890 */ /* 0x000fc8000fffe0ff */
[----:B------:R-:W-:-:S09]  /*7350*/  UISETP.GT.U32.AND UP0, UPT, UR4, 0x7, UPT ;  /* 0x000000070400788c */ /* 0x000fd2000bf04070 */
[----:B------:R-:W-:Y:S05]  /*7360*/  BRA.U UP0, `(.L_x_104) ;  /* 0x0000003900847547 */ /* 0x000fea000b800000 */
[----:B------:R-:W-:Y:S01]  /*7370*/  NOP ;  /* 0x0000000000007918 */ /* 0x000fe20000000000 */
.L_x_105:
[----:B------:R-:W-:Y:S05]  /*7380*/  WARPSYNC.ALL ;  /* 0x0000000000007948 */ /* 0x000fea0003800000 */
[----:B------:R-:W-:-:S04]  /*7390*/  NOP ;  /* 0x0000000000007918 */ /* 0x000fc80000000000 */
[----:B------:R-:W5:Y:S02]  /*73a0*/  USETMAXREG.TRY_ALLOC.CTAPOOL UP0, 0x88 ;  /* 0x00000088000079c8 */ /* 0x000f640008000600 */
[----:B-----5:R-:W-:-:S13]  /*73b0*/  PLOP3.LUT P0, PT, PT, PT, UP0, 0x80, 0x8 ;  /* 0x000000000008781c */ /* 0x020fda0003f0f008 */
[----:B------:R-:W-:Y:S05]  /*73c0*/  @!P0 BRA `(.L_x_105) ;  /* 0xfffffffc00ec8947 */ /* 0x000fea000383ffff */
[----:B------:R-:W-:Y:S05]  /*73d0*/  WARPSYNC.ALL ;  /* 0x0000000000007948 */ /* 0x000fea0003800000 */
[----:B------:R-:W-:Y:S01]  /*73e0*/  NOP ;  /* 0x0000000000007918 */ /* 0x000fe20000000000 */
[----:B------:R-:W5:Y:S02]  /*73f0*/  LDCU UR5, c[0x0][0x380] ;  /* 0x00007000ff0577ac */ /* 0x000f640008000800 */
[----:B-----5:R-:W-:Y:S02]  /*7400*/  UIADD3 UR4, UPT, UPT, -UR5, URZ, URZ ;  /* 0x000000ff05047290 */ /* 0x020fe4000fffe1ff */
[----:B------:R-:W-:-:S02]  /*7410*/  UIADD3 UR7, UPT, UPT, UR5, -0x1, URZ ;  /* 0xffffffff05077890 */ /* 0x000fc4000fffe0ff */
[----:B------:R-:W-:Y:S02]  /*7420*/  USHF.R.S32.HI UR4, URZ, 0x1f, UR4 ;  /* 0x0000001fff047899 */ /* 0x000fe40008011404 */
[----:B------:R-:W-:Y:S02]  /*7430*/  USHF.R.S32.HI UR6, URZ, 0x1f, UR7 ;  /* 0x0000001fff067899 */ /* 0x000fe40008011407 */
[----:B------:R-:W-:Y:S02]  /*7440*/  ULEA.HI UR4, UR4, -UR5, URZ, 0x7 ;  /* 0x8000000504047291 */ /* 0x000fe4000f8f38ff */
[----:B------:R-:W-:Y:S02]  /*7450*/  UISETP.GT.AND UP0, UPT, UR5, URZ, UPT ;  /* 0x000000ff0500728c */ /* 0x000fe4000bf04270 */
[----:B------:R-:W-:Y:S02]  /*7460*/  ULEA.HI UR6, UR6, UR7, URZ, 0x7 ;  /* 0x0000000706067291 */ /* 0x000fe4000f8f38ff */
[----:B------:R-:W-:-:S02]  /*7470*/  USHF.R.S32.HI UR5, URZ, 0x7, UR4 ;  /* 0x00000007ff057899 */ /* 0x000fc40008011404 */
[----:B------:R-:W-:Y:S02]  /*7480*/  ULEA.HI.SX32 UR4, UR6, 0x1, 0x19 ;  /* 0x0000000106047891 */ /* 0x000fe4000f8fcaff */
[----:B------:R-:W-:-:S07]  /*7490*/  UIADD3 UR5, UPT, UPT, -UR5, URZ, URZ ;  /* 0x000000ff05057290 */ /* 0x000fce000fffe1ff */
[----:B------:R-:W-:Y:S02]  /*74a0*/  @!UP0 UMOV UR4, UR5 ;  /* 0x0000000500048c82 */ /* 0x000fe40008000000 */
[----:B------:R-:W-:Y:S01]  /*74b0*/  UISETP.GE.AND UP0, UPT, UR4, 0x1, UPT ;  /* 0x000000010400788c */ /* 0x000fe2000bf06270 */
[----:B--2---:R-:W-:Y:S08]  /*74c0*/  BAR.SYNC.DEFER_BLOCKING 0x5, 0x1a0 ;  /* 0x0146800000007b1d */ /* 0x004ff00000010000 */
[----:B------:R-:W-:Y:S05]  /*74d0*/  BRA.U !UP0, `(.L_x_106) ;  /* 0x0000002508107547 */ /* 0x000fea000b800000 */
[----:B------:R-:W2:Y:S01]  /*74e0*/  S2R R120, SR_TID.X ;  /* 0x0000000000787919 */ /* 0x000ea20000002100 */
[----:B------:R-:W-:Y:S01]  /*74f0*/  R2UR UR5, R5 ;  /* 0x00000000050572ca */ /* 0x000fe200000e0000 */
[----:B------:R-:W5:Y:S01]  /*7500*/  S2UR UR7, SR_CgaCtaId ;  /* 0x00000000000779c3 */ /* 0x000f620000008800 */
[----:B------:R-:W-:Y:S01]  /*7510*/  UIADD3 UR16, UPT, UPT, -UR4, URZ, URZ ;  /* 0x000000ff04107290 */ /* 0x000fe2000fffe1ff */
[----:B------:R-:W1:Y:S01]  /*7520*/  S2R R5, SR_TID.X ;  /* 0x0000000000057919 */ /* 0x000e620000002100 */
[----:B------:R-:W-:Y:S01]  /*7530*/  R2UR UR9, R2 ;  /* 0x00000000020972ca */ /* 0x000fe200000e0000 */
[----:B------:R-:W-:Y:S01]  /*7540*/  UMOV UR18, 0x400 ;  /* 0x0000040000127882 */ /* 0x000fe20000000000 */
[----:B------:R-:W3:Y:S03]  /*7550*/  LDCU UR23, c[0x0][0x398] ;  /* 0x00007300ff1777ac */ /* 0x000ee60008000800 */
[----:B------:R-:W4:Y:S01]  /*7560*/  S2UR UR17, SR_CgaCtaId ;  /* 0x00000000001179c3 */ /* 0x000f220000008800 */
[----:B------:R-:W1:Y:S03]  /*7570*/  LDCU UR10, c[0x0][0x994] ;  /* 0x00013280ff0a77ac */ /* 0x000e660008000800 */
[----:B------:R-:W-:Y:S01]  /*7580*/  ULOP3.LUT UR6, UR5, 0x1, URZ, 0x3c, !UPT ;  /* 0x0000000105067892 */ /* 0x000fe2000f8e3cff */
[----:B------:R-:W-:-:S02]  /*7590*/  UMOV UR15, 0x1 ;  /* 0x00000001000f7882 */ /* 0x000fc40000000000 */
[----:B------:R-:W-:Y:S01]  /*75a0*/  UMOV UR5, 0x400 ;  /* 0x0000040000057882 */ /* 0x000fe20000000000 */
[----:B------:R-:W-:Y:S01]  /*75b0*/  UMOV UR13, URZ ;  /* 0x000000ff000d7c82 */ /* 0x000fe20008000000 */
[----:B------:R-:W-:Y:S01]  /*75c0*/  UMOV UR14, URZ ;  /* 0x000000ff000e7c82 */ /* 0x000fe20008000000 */
[----:B------:R-:W-:Y:S01]  /*75d0*/  UMOV UR12, URZ ;  /* 0x000000ff000c7c82 */ /* 0x000fe20008000000 */
[----:B-----5:R-:W-:-:S04]  /*75e0*/  ULEA UR4, UR7, UR5, 0x18 ;  /* 0x0000000507047291 */ /* 0x020fc8000f8ec0ff */
[----:B------:R-:W-:Y:S01]  /*75f0*/  UIADD3 UR5, UPT, UPT, UR4, 0x118, URZ ;  /* 0x0000011804057890 */ /* 0x000fe2000fffe0ff */
[----:B--2---:R-:W-:Y:S01]  /*7600*/  LOP3.LUT R4, R120, 0x80, RZ, 0xc0, !PT ;  /* 0x0000008078047812 */ /* 0x004fe200078ec0ff */
[----:B------:R-:W-:Y:S02]  /*7610*/  UIADD3 UR21, UPT, UPT, UR4, 0x48, URZ ;  /* 0x0000004804157890 */ /* 0x000fe4000fffe0ff */
[----:B------:R-:W-:Y:S01]  /*7620*/  UPRMT UR5, UR6, 0x654, UR5 ;  /* 0x0000065406057896 */ /* 0x000fe20008000005 */
[----:B------:R-:W-:Y:S01]  /*7630*/  R2UR UR8, R4 ;  /* 0x00000000040872ca */ /* 0x000fe200000e0000 */
[C---:B-1----:R-:W-:Y:S01]  /*7640*/  IMAD.U32 R4, R5.reuse, 0x10000, RZ ;  /* 0x0001000005047824 */ /* 0x042fe200078e00ff */
[----:B------:R-:W-:Y:S01]  /*7650*/  LOP3.LUT R121, R5, 0x80, RZ, 0xc0, !PT ;  /* 0x0000008005797812 */ /* 0x000fe200078ec0ff */
[----:B------:R-:W-:Y:S02]  /*7660*/  UIADD3 UR20, UPT, UPT, UR4, 0x58, URZ ;  /* 0x0000005804147890 */ /* 0x000fe4000fffe0ff */
[----:B------:R-:W-:Y:S01]  /*7670*/  UIADD3 UR19, UPT, UPT, UR4, 0x60, URZ ;  /* 0x0000006004137890 */ /* 0x000fe2000fffe0ff */
[----:B------:R-:W-:Y:S01]  /*7680*/  LOP3.LUT R4, R4, 0x600000, RZ, 0xc0, !PT ;  /* 0x0060000004047812 */ /* 0x000fe200078ec0ff */
[----:B------:R-:W-:Y:S01]  /*7690*/  IMAD.U32 R122, RZ, RZ, UR5 ;  /* 0x00000005ff7a7e24 */ /* 0x000fe2000f8e00ff */
[----:B----4-:R-:W-:-:S02]  /*76a0*/  ULEA UR18, UR17, UR18, 0x18 ;  /* 0x0000001211127291 */ /* 0x010fc4000f8ec0ff */
[----:B------:R-:W-:Y:S01]  /*76b0*/  LEA.HI R121, R121, R4, RZ, 0x1e ;  /* 0x0000000479797211 */ /* 0x000fe200078ff0ff */
[----:B------:R-:W-:Y:S02]  /*76c0*/  UISETP.NE.AND UP2, UPT, UR17, 0x1, UPT ;  /* 0x000000011100788c */ /* 0x000fe4000bf45270 */
[----:B------:R-:W-:Y:S02]  /*76d0*/  ULOP3.LUT UR22, UR17, 0x1, URZ, 0x3c, !UPT ;  /* 0x0000000111167892 */ /* 0x000fe4000f8e3cff */
[----:B------:R-:W-:Y:S02]  /*76e0*/  UPRMT UR21, UR9, 0x654, UR21 ;  /* 0x0000065409157896 */ /* 0x000fe40008000015 */
[----:B------:R-:W-:Y:S02]  /*76f0*/  UPRMT UR20, UR9, 0x654, UR20 ;  /* 0x0000065409147896 */ /* 0x000fe40008000014 */
[----:B------:R-:W-:Y:S02]  /*7700*/  UPRMT UR19, UR9, 0x654, UR19 ;  /* 0x0000065409137896 */ /* 0x000fe40008000013 */
[----:B------:R-:W-:-:S02]  /*7710*/  USHF.R.U32.HI UR11, URZ, 0x7, UR8 ;  /* 0x00000007ff0b7899 */ /* 0x000fc40008011608 */
[----:B---3--:R-:W-:-:S11]  /*7720*/  UISETP.NE.AND UP1, UPT, UR17, URZ, UPT ;  /* 0x000000ff1100728c */ /* 0x008fd6000bf25270 */
.L_x_118:
[----:B------:R-:W-:Y:S02]  /*7730*/  USHF.L.U32 UR6, UR12, 0x1f, URZ ;  /* 0x0000001f0c067899 */ /* 0x000fe400080006ff */
[----:B------:R-:W-:Y:S02]  /*7740*/  UIADD3 UR16, UPT, UPT, UR16, 0x1, URZ ;  /* 0x0000000110107890 */ /* 0x000fe4000fffe0ff */
[----:B------:R-:W-:Y:S02]  /*7750*/  USHF.L.U32 UR5, UR14, 0x1f, URZ ;  /* 0x0000001f0e057899 */ /* 0x000fe400080006ff */
[----:B--2---:R-:W-:Y:S01]  /*7760*/  MOV R5, UR6 ;  /* 0x0000000600057c02 */ /* 0x004fe20008000f00 */
[----:B------:R-:W-:-:S03]  /*7770*/  UISETP.NE.AND UP0, UPT, UR16, URZ, UPT ;  /* 0x000000ff1000728c */ /* 0x000fc6000bf05270 */
[----:B-1----:R-:W1:Y:S01]  /*7780*/  SYNCS.PHASECHK.TRANS64.TRYWAIT P0, [UR4+0x20], R5 ;  /* 0x00002005ff0075a7 */ /* 0x002e620008001104 */
[----:B------:R-:W-:Y:S01]  /*7790*/  MOV R4, UR5 ;  /* 0x0000000500047c02 */ /* 0x000fe20008000f00 */
[----:B-1----:R-:W-:Y:S06]  /*77a0*/  @!P0 BRA `(.L_x_107) ;  /* 0x0000005400288947 */ /* 0x002fec0003800000 */
.L_x_211:
[----:B------:R-:W2:Y:S01]  /*77b0*/  SYNCS.PHASECHK.TRANS64.TRYWAIT P0, [UR4+0x40], R4 ;  /* 0x00004004ff0075a7 */ /* 0x000ea20008001104 */
[----:B------:R-:W3:Y:S02]  /*77c0*/  S2R R84, SR_CTAID.X ;  /* 0x0000000000547919 */ /* 0x000ee40000002500 */
[----:B--23--:R-:W-:Y:S05]  /*77d0*/  @!P0 BRA `(.L_x_108) ;  /* 0x00000054003c8947 */ /* 0x00cfea0003800000 */
.L_x_213:
[----:B------:R-:W-:Y:S02]  /*77e0*/  ELECT P0, URZ, PT ;  /* 0x0000000000ff782f */ /* 0x000fe40003800000 */
[C---:B------:R-:W-:Y:S01]  /*77f0*/  R2UR UR7, R121.reuse ;  /* 0x00000000790772ca */ /* 0x040fe200000e0000 */
[----:B------:R-:W-:Y:S01]  /*7800*/  IMAD.U32 R88, RZ, RZ, UR8 ;  /* 0x00000008ff587e24 */ /* 0x000fe2000f8e00ff */
[----:B------:R-:W-:Y:S01]  /*7810*/  R2UR UR6, R121 ;  /* 0x00000000790672ca */ /* 0x000fe200000e0000 */
[----:B------:R-:W-:Y:S01]  /*7820*/  IMAD.SHL.U32 R84, R84, 0x80, RZ ;  /* 0x0000008054547824 */ /* 0x000fe200078e00ff */
[----:B------:R-:W-:Y:S01]  /*7830*/  UMOV UR4, UR18 ;  /* 0x0000001200047c82 */ /* 0x000fe20008000000 */
[----:B------:R-:W-:Y:S01]  /*7840*/  IMAD.U32 R92, RZ, RZ, UR8 ;  /* 0x00000008ff5c7e24 */ /* 0x000fe2000f8e00ff */
[----:B------:R-:W-:Y:S01]  /*7850*/  LOP3.LUT P1, RZ, R120, 0x1f, RZ, 0xc0, !PT ;  /* 0x0000001f78ff7812 */ /* 0x000fe2000782c0ff */
[----:B------:R-:W-:Y:S02]  /*7860*/  IMAD.U32 R124, RZ, RZ, UR11 ;  /* 0x0000000bff7c7e24 */ /* 0x000fe4000f8e00ff */
[----:B------:R-:W-:-:S02]  /*7870*/  IMAD.U32 R123, RZ, RZ, UR11 ;  /* 0x0000000bff7b7e24 */ /* 0x000fc4000f8e00ff */
[----:B------:R-:W-:Y:S02]  /*7880*/  @P0 IMAD.MOV.U32 R85, RZ, RZ, 0x1 ;  /* 0x00000001ff550424 */ /* 0x000fe400078e00ff */
[----:B------:R-:W-:Y:S02]  /*7890*/  LDTM.x32 R36, tmem[UR7+0x140] ;  /* 0x00014007002479ee */ /* 0x000fe400082c0000 */
[----:B-1----:R-:W1:Y:S01]  /*78a0*/  LDTM.x32 R4, tmem[UR6+0x180] ;  /* 0x00018006000479ee */ /* 0x002e6200082c0000 */
[----:B------:R-:W-:Y:S01]  /*78b0*/  NOP ;  /* 0x0000000000007918 */ /* 0x000fe20000000000 */
[----:B-1----:R1:W-:Y:S01]  /*78c0*/  @P0 SYNCS.ARRIVE.TRANS64.RED.ART0 RZ, [UR21], R85 ;  /* 0x00000055ffff09a7 */ /* 0x0023e20008500415 */
[----:B------:R-:W2:Y:S04]  /*78d0*/  LDS.128 R88, [R88+UR4+0x32410] ;  /* 0x0324100458587984 */ /* 0x000ea80008000c00 */
[----:B------:R-:W3:Y:S01]  /*78e0*/  LDS.128 R92, [R92+UR4+0x32400] ;  /* 0x032400045c5c7984 */ /* 0x000ee20008000c00 */
[----:B-1----:R-:W-:-:S04]  /*78f0*/  LOP3.LUT R85, R120, 0x7f, RZ, 0xc0, !PT ;  /* 0x0000007f78557812 */ /* 0x002fc800078ec0ff */
[----:B------:R-:W-:-:S04]  /*7900*/  LOP3.LUT R85, R85, 0xffffff00, R84, 0xf8, !PT ;  /* 0xffffff0055557812 */ /* 0x000fc800078ef854 */
[----:B------:R-:W-:-:S04]  /*7910*/  LOP3.LUT R84, R85, 0x80, R84, 0xf8, !PT ;  /* 0x0000008055547812 */ /* 0x000fc800078ef854 */
[----:B------:R-:W-:-:S04]  /*7920*/  IADD3 R84, PT, PT, -R84, UR23, RZ ;  /* 0x0000001754547c10 */ /* 0x000fc8000fffe1ff */
[----:B------:R-:W-:Y:S01]  /*7930*/  ISETP.GE.AND P0, PT, R84, 0x1, PT ;  /* 0x000000015400780c */ /* 0x000fe20003f06270 */
[----:B------:R-:W-:-:S03]  /*7940*/  IMAD.U32 R84, RZ, RZ, UR8 ;  /* 0x00000008ff547e24 */ /* 0x000fc6000f8e00ff */
[----:B------:R-:W-:Y:S02]  /*7950*/  SEL R41, R41, 0xff800000, P0 ;  /* 0xff80000029297807 */ /* 0x000fe40000000000 */
[----:B------:R-:W-:Y:S01]  /*7960*/  SEL R40, R40, 0xff800000, P0 ;  /* 0xff80000028287807 */ /* 0x000fe20000000000 */
[----:B------:R-:W1:Y:S01]  /*7970*/  LDS.128 R84, [R84+UR4+0x32430] ;  /* 0x0324300454547984 */ /* 0x000e620008000c00 */
[----:B------:R-:W-:Y:S02]  /*7980*/  SEL R42, R42, 0xff800000, P0 ;  /* 0xff8000002a2a7807 */ /* 0x000fe40000000000 */
[----:B------:R-:W-:Y:S01]  /*7990*/  SEL R43, R43, 0xff800000, P0 ;  /* 0xff8000002b2b7807 */ /* 0x000fe20000000000 */
[----:B--2---:R-:W-:Y:S02]  /*79a0*/  FFMA2 R88, R40.F32x2.HI_LO, UR10.F32, -R88.F32x2.HI_LO ;  /* 0x0000000a28587c49 */ /* 0x004fe40009000858 */
[----:B------:R-:W-:Y:S01]  /*79b0*/  IMAD.U32 R40, RZ, RZ, UR8 ;  /* 0x00000008ff287e24 */ /* 0x000fe2000f8e00ff */
[----:B------:R-:W-:Y:S01]  /*79c0*/  SEL R48, R48, 0xff800000, P0 ;  /* 0xff80000030307807 */ /* 0x000fe20000000000 */
[----:B------:R-:W-:Y:S01]  /*79d0*/  FFMA2 R90, R42.F32x2.HI_LO, UR10.F32, -R90.F32x2.HI_LO ;  /* 0x0000000a2a5a7c49 */ /* 0x000fe2000900085a */
[----:B------:R-:W-:Y:S01]  /*79e0*/  SEL R49, R49, 0xff800000, P0 ;  /* 0xff80000031317807 */ /* 0x000fe20000000000 */
[----:B------:R-:W-:Y:S02]  /*79f0*/  MUFU.EX2 R88, R88 ;  /* 0x0000005800587308 */ /* 0x000fe40000000800 */
[----:B------:R-:W2:Y:S01]  /*7a00*/  LDS.128 R40, [R40+UR4+0x32420] ;  /* 0x0324200428287984 */ /* 0x000ea20008000c00 */
[----:B------:R-:W-:-:S02]  /*7a10*/  SEL R37, R37, 0xff800000, P0 ;  /* 0xff80000025257807 */ /* 0x000fc40000000000 */
[----:B------:R-:W-:Y:S02]  /*7a20*/  SEL R36, R36, 0xff800000, P0 ;  /* 0xff80000024247807 */ /* 0x000fe40000000000 */
[----:B------:R-:W-:Y:S02]  /*7a30*/  SEL R50, R50, 0xff800000, P0 ;  /* 0xff80000032327807 */ /* 0x000fe40000000000 */
[----:B------:R-:W-:Y:S01]  /*7a40*/  SEL R51, R51, 0xff800000, P0 ;  /* 0xff80000033337807 */ /* 0x000fe20000000000 */
[----:B---3--:R-:W-:Y:S01]  /*7a50*/  FFMA2 R92, R36.F32x2.HI_LO, UR10.F32, -R92.F32x2.HI_LO ;  /* 0x0000000a245c7c49 */ /* 0x008fe2000900085c */
[----:B------:R-:W-:Y:S01]  /*7a60*/  SEL R39, R39, 0xff800000, P0 ;  /* 0xff80000027277807 */ /* 0x000fe20000000000 */
[----:B------:R-:W-:Y:S01]  /*7a70*/  IMAD.U32 R36, RZ, RZ, UR8 ;  /* 0x00000008ff247e24 */ /* 0x000fe2000f8e00ff */
[----:B------:R-:W-:Y:S01]  /*7a80*/  SEL R38, R38, 0xff800000, P0 ;  /* 0xff80000026267807 */ /* 0x000fe20000000000 */
[----:B------:R-:W-:Y:S01]  /*7a90*/  MUFU.EX2 R89, R89 ;  /* 0x0000005900597308 */ /* 0x000fe20000000800 */
[----:B------:R-:W-:-:S02]  /*7aa0*/  SEL R44, R44, 0xff800000, P0 ;  /* 0xff8000002c2c7807 */ /* 0x000fc40000000000 */
[----:B------:R-:W-:Y:S01]  /*7ab0*/  SEL R45, R45, 0xff800000, P0 ;  /* 0xff8000002d2d7807 */ /* 0x000fe20000000000 */
[----:B------:R-:W-:Y:S01]  /*7ac0*/  FFMA2 R94, R38.F32x2.HI_LO, UR10.F32, -R94.F32x2.HI_LO ;  /* 0x0000000a265e7c49 */ /* 0x000fe2000900085e */
[----:B------:R-:W-:Y:S01]  /*7ad0*/  SEL R46, R46, 0xff800000, P0 ;  /* 0xff8000002e2e7807 */ /* 0x000fe20000000000 */
[----:B------:R-:W3:Y:S01]  /*7ae0*/  LDS.128 R36, [R36+UR4+0x32450] ;  /* 0x0324500424247984 */ /* 0x000ee20008000c00 */
[----:B------:R-:W-:Y:S01]  /*7af0*/  SEL R47, R47, 0xff800000, P0 ;  /* 0xff8000002f2f7807 */ /* 0x000fe20000000000 */
[----:B------:R-:W-:Y:S01]  /*7b00*/  MUFU.EX2 R90, R90 ;  /* 0x0000005a005a7308 */ /* 0x000fe20000000800 */
[----:B------:R-:W-:Y:S02]  /*7b10*/  SEL R52, R52, 0xff800000, P0 ;  /* 0xff80000034347807 */ /* 0x000fe40000000000 */
[----:B------:R-:W-:Y:S02]  /*7b20*/  SEL R53, R53, 0xff800000, P0 ;  /* 0xff80000035357807 */ /* 0x000fe40000000000 */
[----:B------:R-:W-:-:S02]  /*7b30*/  SEL R56, R56, 0xff800000, P0 ;  /* 0xff80000038387807 */ /* 0x000fc40000000000 */
[----:B------:R-:W-:Y:S01]  /*7b40*/  SEL R57, R57, 0xff800000, P0 ;  /* 0xff80000039397807 */ /* 0x000fe20000000000 */
[----:B------:R-:W-:Y:S01]  /*7b50*/  MUFU.EX2 R91, R91 ;  /* 0x0000005b005b7308 */ /* 0x000fe20000000800 */
[----:B-1----:R-:W-:Y:S02]  /*7b60*/  FFMA2 R84, R48.F32x2.HI_LO, UR10.F32, -R84.F32x2.HI_LO ;  /* 0x0000000a30547c49 */ /* 0x002fe40009000854 */
[----:B------:R-:W-:Y:S02]  /*7b70*/  IMAD.U32 R48, RZ, RZ, UR8 ;  /* 0x00000008ff307e24 */ /* 0x000fe4000f8e00ff */
[----:B------:R-:W-:Y:S01]  /*7b80*/  FFMA2 R86, R50.F32x2.HI_LO, UR10.F32, -R86.F32x2.HI_LO ;  /* 0x0000000a32567c49 */ /* 0x000fe20009000856 */
[----:B------:R-:W-:Y:S02]  /*7b90*/  SEL R64, R64, 0xff800000, P0 ;  /* 0xff80000040407807 */ /* 0x000fe40000000000 */
[----:B------:R-:W-:Y:S01]  /*7ba0*/  SEL R65, R65, 0xff800000, P0 ;  /* 0xff80000041417807 */ /* 0x000fe20000000000 */
[----:B------:R-:W1:Y:S01]  /*7bb0*/  LDS.128 R48, [R48+UR4+0x32440] ;  /* 0x0324400430307984 */ /* 0x000e620008000c00 */
[----:B------:R-:W-:Y:S01]  /*7bc0*/  SEL R66, R66, 0xff800000, P0 ;  /* 0xff80000042427807 */ /* 0x000fe20000000000 */
[----:B------:R-:W-:Y:S01]  /*7bd0*/  MUFU.EX2 R92, R92 ;  /* 0x0000005c005c7308 */ /* 0x000fe20000000800 */
[----:B------:R-:W-:Y:S01]  /*7be0*/  SEL R67, R67, 0xff800000, P0 ;  /* 0xff80000043437807 */ /* 0x000fe20000000000 */
[----:B--2---:R-:W-:-:S02]  /*7bf0*/  FFMA2 R40, R44.F32x2.HI_LO, UR10.F32, -R40.F32x2.HI_LO ;  /* 0x0000000a2c287c49 */ /* 0x004fc40009000828 */
[----:B------:R-:W-:Y:S02]  /*7c00*/  IMAD.U32 R44, RZ, RZ, UR8 ;  /* 0x00000008ff2c7e24 */ /* 0x000fe4000f8e00ff */
[----:B------:R-:W-:Y:S01]  /*7c10*/  FFMA2 R42, R46.F32x2.HI_LO, UR10.F32, -R42.F32x2.HI_LO ;  /* 0x0000000a2e2a7c49 */ /* 0x000fe2000900082a */
[----:B------:R-:W-:Y:S02]  /*7c20*/  SEL R58, R58, 0xff800000, P0 ;  /* 0xff8000003a3a7807 */ /* 0x000fe40000000000 */
[----:B------:R-:W-:Y:S01]  /*7c30*/  SEL R59, R59, 0xff800000, P0 ;  /* 0xff8000003b3b7807 */ /* 0x000fe20000000000 */
[----:B------:R-:W2:Y:S01]  /*7c40*/  MUFU.EX2 R93, R93 ;  /* 0x0000005d005d7308 */ /* 0x000ea20000000800 */
[----:B------:R-:W4:Y:S01]  /*7c50*/  LDS.128 R44, [R44+UR4+0x32470] ;  /* 0x032470042c2c7984 */ /* 0x000f220008000c00 */
[----:B------:R-:W-:Y:S02]  /*7c60*/  SEL R5, R5, 0xff800000, P0 ;  /* 0xff80000005057807 */ /* 0x000fe40000000000 */
[----:B------:R-:W-:-:S02]  /*7c70*/  SEL R4, R4, 0xff800000, P0 ;  /* 0xff80000004047807 */ /* 0x000fc40000000000 */
[----:B------:R-:W-:Y:S02]  /*7c80*/  SEL R60, R60, 0xff800000, P0 ;  /* 0xff8000003c3c7807 */ /* 0x000fe40000000000 */
[----:B------:R-:W-:Y:S01]  /*7c90*/  SEL R61, R61, 0xff800000, P0 ;  /* 0xff8000003d3d7807 */ /* 0x000fe20000000000 */
[----:B------:R-:W-:Y:S01]  /*7ca0*/  MUFU.EX2 R94, R94 ;  /* 0x0000005e005e7308 */ /* 0x000fe20000000800 */
[----:B------:R-:W-:Y:S01]  /*7cb0*/  SEL R9, R9, 0xff800000, P0 ;  /* 0xff80000009097807 */ /* 0x000fe20000000000 */
[----:B---3--:R-:W-:Y:S01]  /*7cc0*/  FFMA2 R36, R56.F32x2.HI_LO, UR10.F32, -R36.F32x2.HI_LO ;  /* 0x0000000a38247c49 */ /* 0x008fe20009000824 */
[----:B------:R-:W-:Y:S01]  /*7cd0*/  SEL R56, R54, 0xff800000, P0 ;  /* 0xff80000036387807 */ /* 0x000fe20000000000 */
[----:B------:R-:W-:Y:S01]  /*7ce0*/  FFMA2 R38, R58.F32x2.HI_LO, UR10.F32, -R38.F32x2.HI_LO ;  /* 0x0000000a3a267c49 */ /* 0x000fe20009000826 */
[----:B------:R-:W-:Y:S02]  /*7cf0*/  SEL R57, R55, 0xff800000, P0 ;  /* 0xff80000037397807 */ /* 0x000fe40000000000 */
[----:B------:R-:W-:Y:S01]  /*7d00*/  SEL R8, R8, 0xff800000, P0 ;  /* 0xff80000008087807 */ /* 0x000fe20000000000 */
[----:B------:R-:W3:Y:S01]  /*7d10*/  MUFU.EX2 R95, R95 ;  /* 0x0000005f005f7308 */ /* 0x000ee20000000800 */
[----:B------:R-:W-:-:S02]  /*7d20*/  SEL R7, R7, 0xff800000, P0 ;  /* 0xff80000007077807 */ /* 0x000fc40000000000 */
[----:B------:R-:W-:Y:S02]  /*7d30*/  SEL R6, R6, 0xff800000, P0 ;  /* 0xff80000006067807 */ /* 0x000fe40000000000 */
[----:B------:R-:W-:Y:S02]  /*7d40*/  SEL R62, R62, 0xff800000, P0 ;  /* 0xff8000003e3e7807 */ /* 0x000fe40000000000 */
[----:B------:R-:W-:Y:S01]  /*7d50*/  SEL R63, R63, 0xff800000, P0 ;  /* 0xff8000003f3f7807 */ /* 0x000fe20000000000 */
[----:B------:R-:W-:Y:S01]  /*7d60*/  MUFU.EX2 R84, R84 ;  /* 0x0000005400547308 */ /* 0x000fe20000000800 */
[----:B------:R-:W-:Y:S02]  /*7d70*/  SEL R10, R10, 0xff800000, P0 ;  /* 0xff8000000a0a7807 */ /* 0x000fe40000000000 */
[----:B------:R-:W-:Y:S01]  /*7d80*/  SEL R11, R11, 0xff800000, P0 ;  /* 0xff8000000b0b7807 */ /* 0x000fe20000000000 */
[----:B-1----:R-:W-:Y:S02]  /*7d90*/  FFMA2 R48, R52.F32x2.HI_LO, UR10.F32, -R48.F32x2.HI_LO ;  /* 0x0000000a34307c49 */ /* 0x002fe40009000830 */
[----:B------:R-:W-:-:S02]  /*7da0*/  IMAD.U32 R52, RZ, RZ, UR8 ;  /* 0x00000008ff347e24 */ /* 0x000fc4000f8e00ff */
[----:B------:R-:W-:Y:S02]  /*7db0*/  FFMA2 R50, R56.F32x2.HI_LO, UR10.F32, -R50.F32x2.HI_LO ;  /* 0x0000000a38327c49 */ /* 0x000fe40009000832 */
[----:B------:R-:W-:Y:S01]  /*7dc0*/  IMAD.U32 R56, RZ, RZ, UR8 ;  /* 0x00000008ff387e24 */ /* 0x000fe2000f8e00ff */
[----:B------:R-:W-:Y:S01]  /*7dd0*/  SEL R24, R24, 0xff800000, P0 ;  /* 0xff80000018187807 */ /* 0x000fe20000000000 */
[----:B------:R-:W-:Y:S01]  /*7de0*/  MUFU.EX2 R85, R85 ;  /* 0x0000005500557308 */ /* 0x000fe20000000800 */
[----:B------:R-:W-:Y:S01]  /*7df0*/  SEL R25, R25, 0xff800000, P0 ;  /* 0xff80000019197807 */ /* 0x000fe20000000000 */
[----:B------:R-:W1:Y:S01]  /*7e00*/  LDS.128 R52, [R52+UR4+0x32460] ;  /* 0x0324600434347984 */ /* 0x000e620008000c00 */
[----:B------:R-:W-:Y:S01]  /*7e10*/  NOP ;  /* 0x0000000000007918 */ /* 0x000fe20000000000 */
[----:B------:R-:W-:Y:S01]  /*7e20*/  SEL R16, R16, 0xff800000, P0 ;  /* 0xff80000010107807 */ /* 0x000fe20000000000 */
[----:B------:R-:W-:Y:S01]  /*7e30*/  BAR.SYNC.DEFER_BLOCKING 0x3, 0x100 ;  /* 0x00c4000000007b1d */ /* 0x000fe20000010000 */
[----:B----4-:R-:W-:-:S02]  /*7e40*/  FFMA2 R96, R64.F32x2.HI_LO, UR10.F32, -R44.F32x2.HI_LO ;  /* 0x0000000a40607c49 */ /* 0x010fc4000900082c */
[----:B------:R-:W-:Y:S02]  /*7e50*/  IMAD.U32 R44, RZ, RZ, UR8 ;  /* 0x00000008ff2c7e24 */ /* 0x000fe4000f8e00ff */
[----:B------:R-:W-:Y:S01]  /*7e60*/  FFMA2 R66, R66.F32x2.HI_LO, UR10.F32, -R46.F32x2.HI_LO ;  /* 0x0000000a42427c49 */ /* 0x000fe2000900082e */
[----:B------:R-:W-:Y:S02]  /*7e70*/  SEL R17, R17, 0xff800000, P0 ;  /* 0xff80000011117807 */ /* 0x000fe40000000000 */
[----:B------:R-:W-:Y:S01]  /*7e80*/  SEL R12, R12, 0xff800000, P0 ;  /* 0xff8000000c0c7807 */ /* 0x000fe20000000000 */
[----:B------:R-:W-:Y:S01]  /*7e90*/  MUFU.EX2 R86, R86 ;  /* 0x0000005600567308 */ /* 0x000fe20000000800 */
[----:B------:R-:W-:Y:S02]  /*7ea0*/  SEL R13, R13, 0xff800000, P0 ;  /* 0xff8000000d0d7807 */ /* 0x000fe40000000000 */
[----:B------:R-:W-:Y:S02]  /*7eb0*/  SEL R26, R26, 0xff800000, P0 ;  /* 0xff8000001a1a7807 */ /* 0x000fe40000000000 */
[----:B------:R-:W-:-:S02]  /*7ec0*/  SEL R27, R27, 0xff800000, P0 ;  /* 0xff8000001b1b7807 */ /* 0x000fc40000000000 */
[----:B------:R-:W-:Y:S01]  /*7ed0*/  SEL R18, R18, 0xff800000, P0 ;  /* 0xff80000012127807 */ /* 0x000fe20000000000 */
[----:B------:R-:W-:Y:S01]  /*7ee0*/  MUFU.EX2 R87, R87 ;  /* 0x0000005700577308 */ /* 0x000fe20000000800 */
[----:B------:R-:W-:Y:S02]  /*7ef0*/  SEL R19, R19, 0xff800000, P0 ;  /* 0xff80000013137807 */ /* 0x000fe40000000000 */
[----:B------:R-:W-:Y:S02]  /*7f00*/  SEL R14, R14, 0xff800000, P0 ;  /* 0xff8000000e0e7807 */ /* 0x000fe40000000000 */
[----:B------:R-:W-:Y:S02]  /*7f10*/  SEL R15, R15, 0xff800000, P0 ;  /* 0xff8000000f0f7807 */ /* 0x000fe40000000000 */
[----:B------:R-:W-:Y:S01]  /*7f20*/  SEL R30, R30, 0xff800000, P0 ;  /* 0xff8000001e1e7807 */ /* 0x000fe20000000000 */
[----:B------:R-:W-:Y:S01]  /*7f30*/  MUFU.EX2 R40, R40 ;  /* 0x0000002800287308 */ /* 0x000fe20000000800 */
[----:B------:R-:W4:Y:S01]  /*7f40*/  LDS.128 R44, [R44+UR4+0x32500] ;  /* 0x032500042c2c7984 */ /* 0x000f220008000c00 */
[----:B------:R-:W-:-:S02]  /*7f50*/  SEL R31, R31, 0xff800000, P0 ;  /* 0xff8000001f1f7807 */ /* 0x000fc40000000000 */
[----:B------:R-:W-:Y:S01]  /*7f60*/  SEL R20, R20, 0xff800000, P0 ;  /* 0xff80000014147807 */ /* 0x000fe20000000000 */
[----:B------:R-:W5:Y:S01]  /*7f70*/  LDS.128 R56, [R56+UR4+0x32510] ;  /* 0x0325100438387984 */ /* 0x000f620008000c00 */
[----:B------:R-:W-:Y:S02]  /*7f80*/  SEL R21, R21, 0xff800000, P0 ;  /* 0xff80000015157807 */ /* 0x000fe40000000000 */
[----:B------:R-:W-:Y:S01]  /*7f90*/  SEL R22, R22, 0xff800000, P0 ;  /* 0xff80000016167807 */ /* 0x000fe20000000000 */
[----:B------:R-:W-:Y:S01]  /*7fa0*/  MUFU.EX2 R41, R41 ;  /* 0x0000002900297308 */ /* 0x000fe20000000800 */
[----:B------:R-:W-:Y:S02]  /*7fb0*/  SEL R23, R23, 0xff800000, P0 ;  /* 0xff80000017177807 */ /* 0x000fe40000000000 */
[----:B------:R-:W-:Y:S01]  /*7fc0*/  SEL R32, R32, 0xff800000, P0 ;  /* 0xff80000020207807 */ /* 0x000fe20000000000 */
[----:B-1----:R-:W-:Y:S02]  /*7fd0*/  FFMA2 R100, R60.F32x2.HI_LO, UR10.F32, -R52.F32x2.HI_LO ;  /* 0x0000000a3c647c49 */ /* 0x002fe40009000834 */
[----:B------:R-:W-:-:S02]  /*7fe0*/  IMAD.U32 R60, RZ, RZ, UR8 ;  /* 0x00000008ff3c7e24 */ /* 0x000fc4000f8e00ff */
[----:B------:R-:W-:Y:S01]  /*7ff0*/  FFMA2 R102, R62.F32x2.HI_LO, UR10.F32, -R54.F32x2.HI_LO ;  /* 0x0000000a3e667c49 */ /* 0x000fe20009000836 */
[----:B------:R-:W-:Y:S01]  /*8000*/  SEL R33, R33, 0xff800000, P0 ;  /* 0xff80000021217807 */ /* 0x000fe20000000000 */
[----:B------:R-:W-:Y:S01]  /*8010*/  MUFU.EX2 R42, R42 ;  /* 0x0000002a002a7308 */ /* 0x000fe20000000800 */
[----:B------:R-:W-:Y:S01]  /*8020*/  SEL R34, R34, 0xff800000, P0 ;  /* 0xff80000022227807 */ /* 0x000fe20000000000 */
[----:B------:R-:W1:Y:S01]  /*8030*/  LDS.128 R60, [R60+UR4+0x32530] ;  /* 0x032530043c3c7984 */ /* 0x000e620008000c00 */
[----:B------:R-:W-:Y:S02]  /*8040*/  SEL R35, R35, 0xff800000, P0 ;  /* 0xff80000023237807 */ /* 0x000fe40000000000 */
[----:B------:R-:W-:Y:S02]  /*8050*/  SEL R28, R28, 0xff800000, P0 ;  /* 0xff8000001c1c7807 */ /* 0x000fe40000000000 */
[----:B------:R-:W-:Y:S01]  /*8060*/  SEL R29, R29, 0xff800000, P0 ;  /* 0xff8000001d1d7807 */ /* 0x000fe20000000000 */
[----:B------:R-:W-:Y:S08]  /*8070*/  MUFU.EX2 R43, R43 ;  /* 0x0000002b002b7308 */ /* 0x000ff00000000800 */
[----:B------:R-:W-:Y:S01]  /*8080*/  MUFU.EX2 R36, R36 ;  /* 0x0000002400247308 */ /* 0x000fe20000000800 */
[----:B----4-:R-:W-:-:S02]  /*8090*/  FFMA2 R44, R4.F32x2.HI_LO, UR10.F32, -R44.F32x2.HI_LO ;  /* 0x0000000a042c7c49 */ /* 0x010fc4000900082c */
[----:B------:R-:W-:Y:S02]  /*80a0*/  IMAD.U32 R4, RZ, RZ, UR8 ;  /* 0x00000008ff047e24 */ /* 0x000fe4000f8e00ff */
[----:B------:R-:W-:-:S03]  /*80b0*/  FFMA2 R46, R6.F32x2.HI_LO, UR10.F32, -R46.F32x2.HI_LO ;  /* 0x0000000a062e7c49 */ /* 0x000fc6000900082e */
[----:B------:R-:W4:Y:S01]  /*80c0*/  MUFU.EX2 R37, R37 ;  /* 0x0000002500257308 */ /* 0x000f220000000800 */
[----:B-----5:R-:W-:Y:S02]  /*80d0*/  FFMA2 R52, R8.F32x2.HI_LO, UR10.F32, -R56.F32x2.HI_LO ;  /* 0x0000000a08347c49 */ /* 0x020fe40009000838 */
[----:B------:R-:W-:Y:S02]  /*80e0*/  IMAD.U32 R8, RZ, RZ, UR8 ;  /* 0x00000008ff087e24 */ /* 0x000fe4000f8e00ff */
[----:B------:R-:W-:Y:S01]  /*80f0*/  FFMA2 R54, R10.F32x2.HI_LO, UR10.F32, -R58.F32x2.HI_LO ;  /* 0x0000000a0a367c49 */ /* 0x000fe2000900083a */
[----:B------:R-:W5:Y:S04]  /*8100*/  LDS.128 R4, [R4+UR4+0x32550] ;  /* 0x0325500404047984 */ /* 0x000f680008000c00 */
[----:B------:R-:W2:Y:S01]  /*8110*/  LDS.128 R8, [R8+UR4+0x32520] ;  /* 0x0325200408087984 */ /* 0x000ea20008000c00 */
[----:B------:R-:W-:Y:S01]  /*8120*/  MUFU.EX2 R38, R38 ;  /* 0x0000002600267308 */ /* 0x000fe20000000800 */
[----:B-1----:R-:W-:-:S02]  /*8130*/  FFMA2 R60, R16.F32x2.HI_LO, UR10.F32, -R60.F32x2.HI_LO ;  /* 0x0000000a103c7c49 */ /* 0x002fc4000900083c */
[----:B------:R-:W-:Y:S02]  /*8140*/  IMAD.U32 R16, RZ, RZ, UR8 ;  /* 0x00000008ff107e24 */ /* 0x000fe4000f8e00ff */
[----:B------:R-:W-:-:S03]  /*8150*/  FFMA2 R62, R18.F32x2.HI_LO, UR10.F32, -R62.F32x2.HI_LO ;  /* 0x0000000a123e7c49 */ /* 0x000fc6000900083e */
[----:B------:R-:W1:Y:S01]  /*8160*/  MUFU.EX2 R39, R39 ;  /* 0x0000002700277308 */ /* 0x000e620000000800 */
[----:B------:R-:W1:Y:S07]  /*8170*/  LDS.128 R16, [R16+UR4+0x32540] ;  /* 0x0325400410107984 */ /* 0x000e6e0008000c00 */
[----:B------:R-:W-:Y:S08]  /*8180*/  MUFU.EX2 R48, R48 ;  /* 0x0000003000307308 */ /* 0x000ff00000000800 */
[----:B------:R-:W1:Y:S08]  /*8190*/  MUFU.EX2 R49, R49 ;  /* 0x0000003100317308 */ /* 0x000e700000000800 */
[----:B------:R-:W-:Y:S01]  /*81a0*/  MUFU.EX2 R50, R50 ;  /* 0x0000003200327308 */ /* 0x000fe20000000800 */
[----:B-----5:R-:W-:-:S02]  /*81b0*/  FFMA2 R4, R24.F32x2.HI_LO, UR10.F32, -R4.F32x2.HI_LO ;  /* 0x0000000a18047c49 */ /* 0x020fc40009000804 */
[----:B------:R-:W-:Y:S02]  /*81c0*/  FFMA2 R26, R26.F32x2.HI_LO, UR10.F32, -R6.F32x2.HI_LO ;  /* 0x0000000a1a1a7c49 */ /* 0x000fe40009000806 */
[----:B--2---:R-:W-:Y:S02]  /*81d0*/  FFMA2 R64, R12.F32x2.HI_LO, UR10.F32, -R8.F32x2.HI_LO ;  /* 0x0000000a0c407c49 */ /* 0x004fe40009000808 */
[----:B------:R-:W-:Y:S02]  /*81e0*/  IMAD.U32 R8, RZ, RZ, UR8 ;  /* 0x00000008ff087e24 */ /* 0x000fe4000f8e00ff */
[----:B------:R-:W-:Y:S01]  /*81f0*/  FFMA2 R14, R14.F32x2.HI_LO, UR10.F32, -R10.F32x2.HI_LO ;  /* 0x0000000a0e0e7c49 */ /* 0x000fe2000900080a */
[----:B------:R2:W-:Y:S01]  /*8200*/  MUFU.EX2 R104, R4 ;  /* 0x0000000400687308 */ /* 0x0005e20000000800 */
[----:B------:R-:W-:Y:S02]  /*8210*/  IMAD.U32 R12, R120, 0x10000, RZ ;  /* 0x00010000780c7824 */ /* 0x000fe400078e00ff */
[----:B------:R-:W5:Y:S03]  /*8220*/  LDS.128 R8, [R8+UR4+0x32570] ;  /* 0x0325700408087984 */ /* 0x000f660008000c00 */
[----:B------:R-:W-:-:S02]  /*8230*/  LOP3.LUT R13, R12, 0x600000, RZ, 0xc0, !PT ;  /* 0x006000000c0d7812 */ /* 0x000fc400078ec0ff */
[----:B------:R4:W-:Y:S01]  /*8240*/  MUFU.EX2 R105, R5 ;  /* 0x0000000500697308 */ /* 0x0009e20000000800 */
[----:B------:R-:W-:Y:S02]  /*8250*/  F2FP.F16.F32.PACK_AB R12, R93, R92 ;  /* 0x0000005c5d0c723e */ /* 0x000fe400000000ff */
[----:B------:R-:W-:Y:S02]  /*8260*/  IMAD R124, R124, 0x20, R13 ;  /* 0x000000207c7c7824 */ /* 0x000fe400078e020d */
[----:B-1----:R-:W-:Y:S01]  /*8270*/  FFMA2 R16, R20.F32x2.HI_LO, UR10.F32, -R16.F32x2.HI_LO ;  /* 0x0000000a14107c49 */ /* 0x002fe20009000810 */
[----:B---3--:R-:W-:Y:S01]  /*8280*/  F2FP.F16.F32.PACK_AB R13, R95, R94 ;  /* 0x0000005e5f0d723e */ /* 0x008fe200000000ff */
[----:B------:R-:W-:Y:S02]  /*8290*/  FFMA2 R18, R22.F32x2.HI_LO, UR10.F32, -R18.F32x2.HI_LO ;  /* 0x0000000a16127c49 */ /* 0x000fe40009000812 */
[----:B------:R-:W-:Y:S01]  /*82a0*/  IMAD R123, R123, -0x10, R124 ;  /* 0xfffffff07b7b7824 */ /* 0x000fe200078e027c */
[----:B------:R-:W1:Y:S01]  /*82b0*/  MUFU.EX2 R51, R51 ;  /* 0x0000003300337308 */ /* 0x000e620000000800 */
[----:B--2---:R-:W-:Y:S01]  /*82c0*/  IMAD.U32 R4, RZ, RZ, UR8 ;  /* 0x00000008ff047e24 */ /* 0x004fe2000f8e00ff */
[----:B----4-:R-:W-:-:S02]  /*82d0*/  F2FP.F16.F32.PACK_AB R22, R37, R36 ;  /* 0x000000242516723e */ /* 0x010fc400000000ff */
[C---:B------:R-:W-:Y:S02]  /*82e0*/  R2UR UR6, R123.reuse ;  /* 0x000000007b0672ca */ /* 0x040fe400000e0000 */
[----:B------:R-:W-:Y:S02]  /*82f0*/  R2UR UR7, R123 ;  /* 0x000000007b0772ca */ /* 0x000fe400000e0000 */
[----:B------:R-:W-:Y:S01]  /*8300*/  MUFU.EX2 R96, R96 ;  /* 0x0000006000607308 */ /* 0x000fe20000000800 */
[----:B------:R-:W2:Y:S01]  /*8310*/  LDS.128 R4, [R4+UR4+0x32560] ;  /* 0x0325600404047984 */ /* 0x000ea20008000c00 */
[----:B------:R-:W-:Y:S02]  /*8320*/  F2FP.F16.F32.PACK_AB R23, R39, R38 ;  /* 0x000000262717723e */ /* 0x000fe400000000ff */
[----:B------:R-:W-:-:S04]  /*8330*/  F2FP.F16.F32.PACK_AB R20, R49, R48 ;  /* 0x000000303114723e */ /* 0x000fc800000000ff */
[----:B------:R-:W-:Y:S01]  /*8340*/  MUFU.EX2 R97, R97 ;  /* 0x0000006100617308 */ /* 0x000fe20000000800 */
[----:B-1----:R-:W-:-:S07]  /*8350*/  F2FP.F16.F32.PACK_AB R21, R51, R50 ;  /* 0x000000323315723e */ /* 0x002fce00000000ff */
[----:B------:R-:W-:Y:S01]  /*8360*/  MUFU.EX2 R98, R66 ;  /* 0x0000004200627308 */ /* 0x000fe20000000800 */
[----:B-----5:R-:W-:Y:S02]  /*8370*/  FFMA2 R8, R32.F32x2.HI_LO, UR10.F32, -R8.F32x2.HI_LO ;  /* 0x0000000a20087c49 */ /* 0x020fe40009000808 */
[----:B------:R-:W-:-:S05]  /*8380*/  FFMA2 R10, R34.F32x2.HI_LO, UR10.F32, -R10.F32x2.HI_LO ;  /* 0x0000000a220a7c49 */ /* 0x000fca000900080a */
[----:B------:R-:W-:Y:S08]  /*8390*/  MUFU.EX2 R99, R67 ;  /* 0x0000004300637308 */ /* 0x000ff00000000800 */
[----:B------:R-:W-:Y:S08]  /*83a0*/  MUFU.EX2 R100, R100 ;  /* 0x0000006400647308 */ /* 0x000ff00000000800 */
[----:B------:R-:W1:Y:S01]  /*83b0*/  MUFU.EX2 R101, R101 ;  /* 0x0000006500657308 */ /* 0x000e620000000800 */
[----:B--2---:R-:W-:-:S02]  /*83c0*/  FFMA2 R118, R30.F32x2.HI_LO, UR10.F32, -R6.F32x2.HI_LO ;  /* 0x0000000a1e767c49 */ /* 0x004fc40009000806 */
[----:B------:R-:W-:-:S05]  /*83d0*/  FFMA2 R4, R28.F32x2.HI_LO, UR10.F32, -R4.F32x2.HI_LO ;  /* 0x0000000a1c047c49 */ /* 0x000fca0009000804 */
[----:B------:R-:W-:Y:S08]  /*83e0*/  MUFU.EX2 R102, R102 ;  /* 0x0000006600667308 */ /* 0x000ff00000000800 */
[----:B------:R-:W2:Y:S01]  /*83f0*/  MUFU.EX2 R103, R103 ;  /* 0x0000006700677308 */ /* 0x000ea20000000800 */
[----:B-1----:R-:W-:-:S07]  /*8400*/  F2FP.F16.F32.PACK_AB R24, R101, R100 ;  /* 0x000000646518723e */ /* 0x002fce00000000ff */
[----:B------:R-:W-:Y:S08]  /*8410*/  MUFU.EX2 R52, R52 ;  /* 0x0000003400347308 */ /* 0x000ff00000000800 */
[----:B------:R-:W1:Y:S01]  /*8420*/  MUFU.EX2 R53, R53 ;  /* 0x0000003500357308 */ /* 0x000e620000000800 */
[----:B--2---:R-:W-:-:S07]  /*8430*/  F2FP.F16.F32.PACK_AB R25, R103, R102 ;  /* 0x000000666719723e */ /* 0x004fce00000000ff */
[----:B------:R-:W-:Y:S08]  /*8440*/  MUFU.EX2 R54, R54 ;  /* 0x0000003600367308 */ /* 0x000ff00000000800 */
[----:B------:R-:W2:Y:S01]  /*8450*/  MUFU.EX2 R55, R55 ;  /* 0x0000003700377308 */ /* 0x000ea20000000800 */
[----:B-1----:R-:W-:-:S07]  /*8460*/  F2FP.F16.F32.PACK_AB R6, R53, R52 ;  /* 0x000000343506723e */ /* 0x002fce00000000ff */
[----:B------:R-:W-:Y:S08]  /*8470*/  MUFU.EX2 R56, R44 ;  /* 0x0000002c00387308 */ /* 0x000ff00000000800 */
[----:B------:R-:W-:Y:S01]  /*8480*/  MUFU.EX2 R57, R45 ;  /* 0x0000002d00397308 */ /* 0x000fe20000000800 */
[----:B--2---:R-:W-:-:S07]  /*8490*/  F2FP.F16.F32.PACK_AB R7, R55, R54 ;  /* 0x000000363707723e */ /* 0x004fce00000000ff */
[----:B------:R-:W-:Y:S08]  /*84a0*/  MUFU.EX2 R58, R46 ;  /* 0x0000002e003a7308 */ /* 0x000ff00000000800 */
[----:B------:R-:W-:Y:S08]  /*84b0*/  MUFU.EX2 R59, R47 ;  /* 0x0000002f003b7308 */ /* 0x000ff00000000800 */
[----:B------:R-:W-:Y:S08]  /*84c0*/  MUFU.EX2 R60, R60 ;  /* 0x0000003c003c7308 */ /* 0x000ff00000000800 */
[----:B------:R-:W-:Y:S08]  /*84d0*/  MUFU.EX2 R61, R61 ;  /* 0x0000003d003d7308 */ /* 0x000ff00000000800 */
[----:B------:R-:W-:Y:S08]  /*84e0*/  MUFU.EX2 R62, R62 ;  /* 0x0000003e003e7308 */ /* 0x000ff00000000800 */
[----:B------:R-:W-:Y:S08]  /*84f0*/  MUFU.EX2 R63, R63 ;  /* 0x0000003f003f7308 */ /* 0x000ff00000000800 */
[----:B------:R-:W-:Y:S08]  /*8500*/  MUFU.EX2 R64, R64 ;  /* 0x0000004000407308 */ /* 0x000ff00000000800 */
[----:B------:R-:W1:Y:S08]  /*8510*/  MUFU.EX2 R65, R65 ;  /* 0x0000004100417308 */ /* 0x000e700000000800 */
[----:B------:R2:W-:Y:S08]  /*8520*/  MUFU.EX2 R66, R14 ;  /* 0x0000000e00427308 */ /* 0x0005f00000000800 */
[----:B------:R3:W4:Y:S08]  /*8530*/  MUFU.EX2 R67, R15 ;  /* 0x0000000f00437308 */ /* 0x0007300000000800 */
[----:B------:R5:W-:Y:S01]  /*8540*/  MUFU.EX2 R106, R26 ;  /* 0x0000001a006a7308 */ /* 0x000be20000000800 */
[----:B--2---:R-:W-:-:S07]  /*8550*/  F2FP.F16.F32.PACK_AB R14, R89, R88 ;  /* 0x00000058590e723e */ /* 0x004fce00000000ff */
[----:B------:R2:W1:Y:S01]  /*8560*/  MUFU.EX2 R107, R27 ;  /* 0x0000001b006b7308 */ /* 0x0004620000000800 */
[----:B---3--:R-:W-:-:S07]  /*8570*/  F2FP.F16.F32.PACK_AB R15, R91, R90 ;  /* 0x0000005a5b0f723e */ /* 0x008fce00000000ff */
[----:B------:R3:W-:Y:S01]  /*8580*/  MUFU.EX2 R108, R16 ;  /* 0x00000010006c7308 */ /* 0x0007e20000000800 */
[----:B-----5:R-:W-:-:S07]  /*8590*/  F2FP.F16.F32.PACK_AB R26, R97, R96 ;  /* 0x00000060611a723e */ /* 0x020fce00000000ff */
[----:B------:R5:W1:Y:S01]  /*85a0*/  MUFU.EX2 R109, R17 ;  /* 0x00000011006d7308 */ /* 0x000a620000000800 */
[----:B--2---:R-:W-:-:S07]  /*85b0*/  F2FP.F16.F32.PACK_AB R27, R99, R98 ;  /* 0x00000062631b723e */ /* 0x004fce00000000ff */
[----:B------:R2:W-:Y:S01]  /*85c0*/  MUFU.EX2 R110, R18 ;  /* 0x00000012006e7308 */ /* 0x0005e20000000800 */
[----:B---3--:R-:W-:-:S07]  /*85d0*/  F2FP.F16.F32.PACK_AB R16, R41, R40 ;  /* 0x000000282910723e */ /* 0x008fce00000000ff */
[----:B------:R3:W1:Y:S01]  /*85e0*/  MUFU.EX2 R111, R19 ;  /* 0x00000013006f7308 */ /* 0x0006620000000800 */
[----:B-----5:R-:W-:-:S07]  /*85f0*/  F2FP.F16.F32.PACK_AB R17, R43, R42 ;  /* 0x0000002a2b11723e */ /* 0x020fce00000000ff */
[----:B------:R1:W-:Y:S01]  /*8600*/  MUFU.EX2 R112, R8 ;  /* 0x0000000800707308 */ /* 0x0003e20000000800 */
[----:B--2---:R-:W-:-:S07]  /*8610*/  F2FP.F16.F32.PACK_AB R18, R85, R84 ;  /* 0x000000545512723e */ /* 0x004fce00000000ff */
[----:B------:R4:W2:Y:S01]  /*8620*/  MUFU.EX2 R113, R9 ;  /* 0x0000000900717308 */ /* 0x0008a20000000800 */
[----:B---3--:R-:W-:-:S04]  /*8630*/  F2FP.F16.F32.PACK_AB R19, R87, R86 ;  /* 0x000000565713723e */ /* 0x008fc800000000ff */
[----:B------:R3:W-:Y:S01]  /*8640*/  STTM.x16 tmem[UR6+0x140], R12 ;  /* 0x0001400c000079ed */ /* 0x0007e20008240006 */
[----:B------:R-:W-:Y:S02]  /*8650*/  USHF.L.U32 UR6, UR13, 0x1f, URZ ;  /* 0x0000001f0d067899 */ /* 0x000fe400080006ff */
[----:B------:R5:W-:Y:S01]  /*8660*/  MUFU.EX2 R114, R10 ;  /* 0x0000000a00727308 */ /* 0x000be20000000800 */
[----:B-1----:R-:W-:-:S07]  /*8670*/  F2FP.F16.F32.PACK_AB R8, R65, R64 ;  /* 0x000000404108723e */ /* 0x002fce00000000ff */
[----:B------:R1:W1:Y:S01]  /*8680*/  MUFU.EX2 R115, R11 ;  /* 0x0000000b00737308 */ /* 0x0002620000000800 */
[----:B----4-:R-:W-:-:S07]  /*8690*/  F2FP.F16.F32.PACK_AB R9, R67, R66 ;  /* 0x000000424309723e */ /* 0x010fce00000000ff */
[----:B------:R4:W-:Y:S01]  /*86a0*/  MUFU.EX2 R116, R4 ;  /* 0x0000000400747308 */ /* 0x0009e20000000800 */
[----:B-----5:R-:W-:-:S07]  /*86b0*/  F2FP.F16.F32.PACK_AB R10, R61, R60 ;  /* 0x0000003c3d0a723e */ /* 0x020fce00000000ff */
[----:B------:R5:W2:Y:S01]  /*86c0*/  MUFU.EX2 R117, R5 ;  /* 0x0000000500757308 */ /* 0x000aa20000000800 */
[----:B-1----:R-:W-:-:S07]  /*86d0*/  F2FP.F16.F32.PACK_AB R11, R63, R62 ;  /* 0x0000003e3f0b723e */ /* 0x002fce00000000ff */
[----:B------:R-:W-:Y:S01]  /*86e0*/  MUFU.EX2 R118, R118 ;  /* 0x0000007600767308 */ /* 0x000fe20000000800 */
[----:B----4-:R-:W-:-:S07]  /*86f0*/  F2FP.F16.F32.PACK_AB R4, R57, R56 ;  /* 0x000000383904723e */ /* 0x010fce00000000ff */
[----:B------:R-:W1:Y:S01]  /*8700*/  MUFU.EX2 R119, R119 ;  /* 0x0000007700777308 */ /* 0x000e620000000800 */
[----:B-----5:R-:W-:Y:S02]  /*8710*/  F2FP.F16.F32.PACK_AB R5, R59, R58 ;  /* 0x0000003a3b05723e */ /* 0x020fe400000000ff */
[----:B---3--:R-:W-:Y:S01]  /*8720*/  F2FP.F16.F32.PACK_AB R14, R105, R104 ;  /* 0x00000068690e723e */ /* 0x008fe200000000ff */
[----:B------:R-:W-:Y:S01]  /*8730*/  @!P1 IMAD.MOV.U32 R21, RZ, RZ, 0x1 ;  /* 0x00000001ff159424 */ /* 0x000fe200078e00ff */
[----:B------:R-:W-:Y:S01]  /*8740*/  F2FP.F16.F32.PACK_AB R15, R107, R106 ;  /* 0x0000006a6b0f723e */ /* 0x000fe200000000ff */
[----:B------:R-:W-:Y:S01]  /*8750*/  IMAD.U32 R20, RZ, RZ, UR6 ;  /* 0x00000006ff147e24 */ /* 0x000fe2000f8e00ff */
[----:B------:R-:W-:Y:S02]  /*8760*/  F2FP.F16.F32.PACK_AB R12, R109, R108 ;  /* 0x0000006c6d0c723e */ /* 0x000fe400000000ff */
[----:B------:R-:W-:Y:S02]  /*8770*/  F2FP.F16.F32.PACK_AB R13, R111, R110 ;  /* 0x0000006e6f0d723e */ /* 0x000fe400000000ff */
[----:B--2---:R-:W-:-:S02]  /*8780*/  F2FP.F16.F32.PACK_AB R18, R113, R112 ;  /* 0x000000707112723e */ /* 0x004fc400000000ff */
[----:B------:R-:W-:Y:S02]  /*8790*/  F2FP.F16.F32.PACK_AB R19, R115, R114 ;  /* 0x000000727313723e */ /* 0x000fe400000000ff */
[----:B------:R-:W-:Y:S02]  /*87a0*/  F2FP.F16.F32.PACK_AB R16, R117, R116 ;  /* 0x000000747510723e */ /* 0x000fe400000000ff */
[----:B-1----:R-:W-:-:S04]  /*87b0*/  F2FP.F16.F32.PACK_AB R17, R119, R118 ;  /* 0x000000767711723e */ /* 0x002fc800000000ff */
[----:B------:R1:W-:Y:S01]  /*87c0*/  STTM.x16 tmem[UR7+0x160], R4 ;  /* 0x00016004000079ed */ /* 0x0003e20008240007 */
[----:B------:R-:W2:Y:S01]  /*87d0*/  FENCE.VIEW.ASYNC.T ;  /* 0x00000000000073c6 */ /* 0x000ea20000000200 */
[----:B------:R3:W-:Y:S06]  /*87e0*/  MEMBAR.ALL.CTA ;  /* 0x0000000000007992 */ /* 0x0007ec0000008000 */
[----:B---3--:R-:W2:Y:S02]  /*87f0*/  FENCE.VIEW.ASYNC.S ;  /* 0x00000000000073c6 */ /* 0x008ea40000000000 */
[----:B--2---:R-:W-:Y:S06]  /*8800*/  BAR.SYNC.DEFER_BLOCKING 0x3, 0x100 ;  /* 0x00c4000000007b1d */ /* 0x004fec0000010000 */
[----:B------:R2:W-:Y:S01]  /*8810*/  @!P1 SYNCS.ARRIVE.TRANS64.ART0 RZ, [UR4+0x28], R21 ;  /* 0x00002815ffff99a7 */ /* 0x0005e20008500004 */
[----:B------:R-:W3:Y:S01]  /*8820*/  SYNCS.PHASECHK.TRANS64.TRYWAIT P0, [UR4+0x30], R20 ;  /* 0x00003014ff0075a7 */ /* 0x000ee20008001104 */
[----:B--2---:R-:W-:Y:S01]  /*8830*/  IMAD.U32 R21, RZ, RZ, UR5 ;  /* 0x00000005ff157e24 */ /* 0x004fe2000f8e00ff */
[----:B-1-3--:R-:W-:Y:S06]  /*8840*/  @!P0 BRA `(.L_x_109) ;  /* 0x0000004400408947 */ /* 0x00afec0003800000 */
.L_x_215:
[----:B------:R-:W2:Y:S02]  /*8850*/  SYNCS.PHASECHK.TRANS64.TRYWAIT P0, [UR4+0x50], R21 ;  /* 0x00005015ff0075a7 */ /* 0x000ea40008001104 */
[----:B--2---:R-:W-:Y:S05]  /*8860*/  @!P0 BRA `(.L_x_110) ;  /* 0x0000004400588947 */ /* 0x004fea0003800000 */
.L_x_217:
[----:B------:R-:W-:Y:S01]  /*8870*/  R2UR UR6, R124 ;  /* 0x000000007c0672ca */ /* 0x000fe200000e0000 */
[----:B------:R-:W-:-:S12]  /*8880*/  UIADD3 UR5, UPT, UPT, UR4, UR8, URZ ;  /* 0x0000000804057290 */ /* 0x000fd8000fffe0ff */
[----:B-1----:R-:W1:Y:S01]  /*8890*/  LDTM.x32 R4, tmem[UR6+0x180] ;  /* 0x00018006000479ee */ /* 0x002e6200082c0000 */
[----:B------:R-:W-:Y:S01]  /*88a0*/  NOP ;  /* 0x0000000000007918 */ /* 0x000fe20000000000 */
[----:B-1----:R-:W-:Y:S01]  /*88b0*/  BAR.SYNC.DEFER_BLOCKING 0x3, 0x100 ;  /* 0x00c4000000007b1d */ /* 0x002fe20000010000 */
[----:B------:R-:W-:-:S06]  /*88c0*/  USHF.L.U32 UR6, UR15, 0x1f, URZ ;  /* 0x0000001f0f067899 */ /* 0x000fcc00080006ff */
[----:B------:R-:W-:Y:S01]  /*88d0*/  MOV R125, UR6 ;  /* 0x00000006007d7c02 */ /* 0x000fe20008000f00 */
[----:B------:R-:W1:Y:S02]  /*88e0*/  LDS.128 R44, [UR5+0x32610] ;  /* 0x03261005ff2c7984 */ /* 0x000e640008000c00 */
[----:B-1----:R-:W-:Y:S02]  /*88f0*/  FADD2 R8, R8.F32x2.HI_LO, -R44.F32x2.HI_LO ;  /* 0x8000002c0808724b */ /* 0x002fe40000000000 */
[----:B------:R-:W-:Y:S02]  /*8900*/  FADD2 R10, R10.F32x2.HI_LO, -R46.F32x2.HI_LO ;  /* 0x8000002e0a0a724b */ /* 0x000fe40000000000 */
[----:B------:R-:W1:Y:S01]  /*8910*/  LDS.128 R44, [UR5+0x32600] ;  /* 0x03260005ff2c7984 */ /* 0x000e620008000c00 */
[----:B------:R-:W-:Y:S02]  /*8920*/  FMUL2 R8, R88.F32x2.HI_LO, R8.F32x2.HI_LO ;  /* 0x000000085808724a */ /* 0x000fe40000000000 */
[----:B------:R-:W-:-:S02]  /*8930*/  FMUL2 R10, R90.F32x2.HI_LO, R10.F32x2.HI_LO ;  /* 0x0000000a5a0a724a */ /* 0x000fc40000000000 */
[----:B------:R-:W2:Y:S01]  /*8940*/  LDS.128 R88, [UR5+0x32630] ;  /* 0x03263005ff587984 */ /* 0x000ea20008000c00 */
[----:B-1----:R-:W-:Y:S02]  /*8950*/  FADD2 R4, R4.F32x2.HI_LO, -R44.F32x2.HI_LO ;  /* 0x8000002c0404724b */ /* 0x002fe40000000000 */
[----:B------:R-:W-:Y:S02]  /*8960*/  FADD2 R6, R6.F32x2.HI_LO, -R46.F32x2.HI_LO ;  /* 0x8000002e0606724b */ /* 0x000fe40000000000 */
[----:B------:R-:W1:Y:S01]  /*8970*/  LDS.128 R44, [UR5+0x32620] ;  /* 0x03262005ff2c7984 */ /* 0x000e620008000c00 */
[----:B--2---:R-:W-:Y:S02]  /*8980*/  FADD2 R16, R16.F32x2.HI_LO, -R88.F32x2.HI_LO ;  /* 0x800000581010724b */ /* 0x004fe40000000000 */
[----:B------:R-:W-:Y:S02]  /*8990*/  FADD2 R18, R18.F32x2.HI_LO, -R90.F32x2.HI_LO ;  /* 0x8000005a1212724b */ /* 0x000fe40000000000 */
[----:B------:R-:W-:Y:S01]  /*89a0*/  FMUL2 R4, R92.F32x2.HI_LO, R4.F32x2.HI_LO ;  /* 0x000000045c04724a */ /* 0x000fe20000000000 */
[----:B------:R-:W2:Y:S01]  /*89b0*/  LDS.128 R88, [UR5+0x32640] ;  /* 0x03264005ff587984 */ /* 0x000ea20008000c00 */
[----:B------:R-:W-:-:S02]  /*89c0*/  FMUL2 R6, R94.F32x2.HI_LO, R6.F32x2.HI_LO ;  /* 0x000000065e06724a */ /* 0x000fc40000000000 */
[----:B------:R-:W-:Y:S01]  /*89d0*/  FMUL2 R16, R84.F32x2.HI_LO, R16.F32x2.HI_LO ;  /* 0x000000105410724a */ /* 0x000fe20000000000 */
[----:B------:R-:W3:Y:S01]  /*89e0*/  LDS.128 R92, [UR5+0x32650] ;  /* 0x03265005ff5c7984 */ /* 0x000ee20008000c00 */
[----:B------:R-:W-:-:S03]  /*89f0*/  FMUL2 R18, R86.F32x2.HI_LO, R18.F32x2.HI_LO ;  /* 0x000000125612724a */ /* 0x000fc60000000000 */
[----:B------:R-:W4:Y:S01]  /*8a00*/  LDS.128 R84, [UR5+0x32670] ;  /* 0x03267005ff547984 */ /* 0x000f220008000c00 */
[----:B-1----:R-:W-:Y:S02]  /*8a10*/  FADD2 R44, R12.F32x2.HI_LO, -R44.F32x2.HI_LO ;  /* 0x8000002c0c2c724b */ /* 0x002fe40000000000 */
[----:B------:R-:W-:Y:S02]  /*8a20*/  FADD2 R46, R14.F32x2.HI_LO, -R46.F32x2.HI_LO ;  /* 0x8000002e0e2e724b */ /* 0x000fe40000000000 */
[----:B------:R-:W1:Y:S01]  /*8a30*/  LDS.128 R12, [UR5+0x32660] ;  /* 0x03266005ff0c7984 */ /* 0x000e620008000c00 */
[----:B------:R-:W5:Y:S01]  /*8a40*/  SYNCS.PHASECHK.TRANS64.TRYWAIT P0, [UR4+0x68], R125 ;  /* 0x0000687dff0075a7 */ /* 0x000f620008001104 */
[----:B--2---:R-:W-:Y:S02]  /*8a50*/  FADD2 R20, R20.F32x2.HI_LO, -R88.F32x2.HI_LO ;  /* 0x800000581414724b */ /* 0x004fe40000000000 */
[----:B------:R-:W-:Y:S02]  /*8a60*/  FADD2 R22, R22.F32x2.HI_LO, -R90.F32x2.HI_LO ;  /* 0x8000005a1616724b */ /* 0x000fe40000000000 */
[----:B---3--:R-:W-:-:S02]  /*8a70*/  FADD2 R24, R24.F32x2.HI_LO, -R92.F32x2.HI_LO ;  /* 0x8000005c1818724b */ /* 0x008fc40000000000 */
[----:B------:R-:W-:Y:S02]  /*8a80*/  FADD2 R26, R26.F32x2.HI_LO, -R94.F32x2.HI_LO ;  /* 0x8000005e1a1a724b */ /* 0x000fe40000000000 */
[----:B----4-:R-:W-:Y:S02]  /*8a90*/  FADD2 R32, R32.F32x2.HI_LO, -R84.F32x2.HI_LO ;  /* 0x800000542020724b */ /* 0x010fe40000000000 */
[----:B------:R-:W-:Y:S02]  /*8aa0*/  FADD2 R34, R34.F32x2.HI_LO, -R86.F32x2.HI_LO ;  /* 0x800000562222724b */ /* 0x000fe40000000000 */
[----:B------:R-:W-:Y:S02]  /*8ab0*/  FMUL2 R40, R40.F32x2.HI_LO, R44.F32x2.HI_LO ;  /* 0x0000002c2828724a */ /* 0x000fe40000000000 */
[----:B------:R-:W-:Y:S01]  /*8ac0*/  FMUL2 R46, R42.F32x2.HI_LO, R46.F32x2.HI_LO ;  /* 0x0000002e2a2e724a */ /* 0x000fe20000000000 */
[----:B------:R-:W-:Y:S01]  /*8ad0*/  F2FP.F16.F32.PACK_AB R42, R17, R16 ;  /* 0x00000010112a723e */ /* 0x000fe200000000ff */
        /* <DEDUP_REMOVED lines=11> */
[----:B------:R-:W-:-:S02]  /*8b90*/  F2FP.F16.F32.PACK_AB R37, R7, R6 ;  /* 0x000000060725723e */ /* 0x000fc400000000ff */
[----:B------:R-:W-:Y:S02]  /*8ba0*/  F2FP.F16.F32.PACK_AB R43, R19, R18 ;  /* 0x00000012132b723e */ /* 0x000fe400000000ff */
[----:B------:R-:W-:Y:S02]  /*8bb0*/  F2FP.F16.F32.PACK_AB R46, R25, R24 ;  /* 0x00000018192e723e */ /* 0x000fe400000000ff */
[----:B------:R-:W-:Y:S02]  /*8bc0*/  F2FP.F16.F32.PACK_AB R47, R27, R26 ;  /* 0x0000001a1b2f723e */ /* 0x000fe400000000ff */
[----:B------:R-:W-:Y:S02]  /*8bd0*/  F2FP.F16.F32.PACK_AB R44, R21, R20 ;  /* 0x00000014152c723e */ /* 0x000fe400000000ff */
[----:B------:R-:W-:Y:S01]  /*8be0*/  F2FP.F16.F32.PACK_AB R45, R23, R22 ;  /* 0x00000016172d723e */ /* 0x000fe200000000ff */
[----:B-1----:R-:W-:Y:S01]  /*8bf0*/  FADD2 R28, R28.F32x2.HI_LO, -R12.F32x2.HI_LO ;  /* 0x8000000c1c1c724b */ /* 0x002fe20000000000 */
[----:B------:R-:W-:Y:S01]  /*8c00*/  F2FP.F16.F32.PACK_AB R50, R33, R32 ;  /* 0x000000202132723e */ /* 0x000fe200000000ff */
[----:B------:R-:W-:Y:S01]  /*8c10*/  FADD2 R30, R30.F32x2.HI_LO, -R14.F32x2.HI_LO ;  /* 0x8000000e1e1e724b */ /* 0x000fe20000000000 */
[----:B------:R-:W-:Y:S01]  /*8c20*/  F2FP.F16.F32.PACK_AB R51, R35, R34 ;  /* 0x000000222333723e */ /* 0x000fe200000000ff */
[----:B------:R-:W-:-:S02]  /*8c30*/  FMUL2 R28, R100.F32x2.HI_LO, R28.F32x2.HI_LO ;  /* 0x0000001c641c724a */ /* 0x000fc40000000000 */
[----:B------:R-:W-:-:S03]  /*8c40*/  FMUL2 R30, R102.F32x2.HI_LO, R30.F32x2.HI_LO ;  /* 0x0000001e661e724a */ /* 0x000fc60000000000 */
[----:B------:R-:W-:Y:S02]  /*8c50*/  F2FP.F16.F32.PACK_AB R48, R29, R28 ;  /* 0x0000001c1d30723e */ /* 0x000fe400000000ff */
[----:B------:R-:W-:Y:S01]  /*8c60*/  F2FP.F16.F32.PACK_AB R49, R31, R30 ;  /* 0x0000001e1f31723e */ /* 0x000fe200000000ff */
[----:B-----5:R-:W-:Y:S06]  /*8c70*/  @!P0 BRA `(.L_x_111) ;  /* 0x0000004000748947 */ /* 0x020fec0003800000 */
.L_x_219:
[----:B------:R-:W-:-:S13]  /*8c80*/  R2UR UR7, R123 ;  /* 0x000000007b0772ca */ /* 0x000fda00000e0000 */
[----:B------:R2:W-:Y:S01]  /*8c90*/  STTM.x16 tmem[UR7+0x180], R36 ;  /* 0x00018024000079ed */ /* 0x0005e20008240007 */
[----:B------:R-:W-:Y:S05]  /*8ca0*/  BRA.U !UP2, `(.L_x_112) ;  /* 0x000000010a947547 */ /* 0x000fea000b800000 */
[----:B------:R-:W-:Y:S02]  /*8cb0*/  IMAD.SHL.U32 R5, R120, 0x80, RZ ;  /* 0x0000008078057824 */ /* 0x000fe400078e00ff */
[----:B-1----:R-:W-:-:S03]  /*8cc0*/  IMAD.U32 R4, RZ, RZ, UR11 ;  /* 0x0000000bff047e24 */ /* 0x002fc6000f8e00ff */
[----:B------:R-:W-:-:S04]  /*8cd0*/  LOP3.LUT R5, R5, 0x3f80, RZ, 0xc0, !PT ;  /* 0x00003f8005057812 */ /* 0x000fc800078ec0ff */
[----:B------:R-:W-:-:S05]  /*8ce0*/  LEA R4, R4, R5, 0x6 ;  /* 0x0000000504047211 */ /* 0x000fca00078e30ff */
[----:B------:R-:W-:-:S04]  /*8cf0*/  VIADD R10, R4, UR4 ;  /* 0x00000004040a7c36 */ /* 0x000fc80008000000 */
[C---:B------:R-:W-:Y:S01]  /*8d00*/  VIADD R11, R10.reuse, 0x2a400 ;  /* 0x0002a4000a0b7836 */ /* 0x040fe20000000000 */
[C---:B------:R-:W-:Y:S01]  /*8d10*/  IADD3 R6, PT, PT, R10.reuse, 0x2a410, RZ ;  /* 0x0002a4100a067810 */ /* 0x040fe20007ffe0ff */
[C---:B------:R-:W-:Y:S02]  /*8d20*/  VIADD R8, R10.reuse, 0x2a420 ;  /* 0x0002a4200a087836 */ /* 0x040fe40000000000 */
[----:B------:R-:W-:Y:S01]  /*8d30*/  VIADD R10, R10, 0x2a430 ;  /* 0x0002a4300a0a7836 */ /* 0x000fe20000000000 */
[----:B------:R-:W-:Y:S02]  /*8d40*/  SHF.R.U32.HI R4, RZ, 0x3, R11 ;  /* 0x00000003ff047819 */ /* 0x000fe4000001160b */
[----:B------:R-:W-:Y:S02]  /*8d50*/  SHF.R.U32.HI R5, RZ, 0x3, R6 ;  /* 0x00000003ff057819 */ /* 0x000fe40000011606 */
[----:B------:R-:W-:Y:S02]  /*8d60*/  SHF.R.U32.HI R7, RZ, 0x3, R8 ;  /* 0x00000003ff077819 */ /* 0x000fe40000011608 */
[----:B------:R-:W-:-:S02]  /*8d70*/  SHF.R.U32.HI R9, RZ, 0x3, R10 ;  /* 0x00000003ff097819 */ /* 0x000fc4000001160a */
[----:B------:R-:W-:Y:S02]  /*8d80*/  LOP3.LUT R4, R11, 0x70, R4, 0x78, !PT ;  /* 0x000000700b047812 */ /* 0x000fe400078e7804 */
[----:B------:R-:W-:Y:S02]  /*8d90*/  LOP3.LUT R5, R6, 0x70, R5, 0x78, !PT ;  /* 0x0000007006057812 */ /* 0x000fe400078e7805 */
[----:B------:R-:W-:Y:S01]  /*8da0*/  LOP3.LUT R7, R8, 0x70, R7, 0x78, !PT ;  /* 0x0000007008077812 */ /* 0x000fe200078e7807 */
[----:B------:R1:W-:Y:S01]  /*8db0*/  STS.128 [R4], R36 ;  /* 0x0000002404007388 */ /* 0x0003e20000000c00 */
[----:B------:R-:W-:-:S03]  /*8dc0*/  LOP3.LUT R9, R10, 0x70, R9, 0x78, !PT ;  /* 0x000000700a097812 */ /* 0x000fc600078e7809 */
[----:B------:R3:W-:Y:S04]  /*8dd0*/  STS.128 [R5], R40 ;  /* 0x0000002805007388 */ /* 0x0007e80000000c00 */
[----:B------:R4:W-:Y:S04]  /*8de0*/  STS.128 [R7], R44 ;  /* 0x0000002c07007388 */ /* 0x0009e80000000c00 */
[----:B------:R5:W-:Y:S01]  /*8df0*/  STS.128 [R9], R48 ;  /* 0x0000003009007388 */ /* 0x000be20000000c00 */
[----:B-12---:R-:W-:Y:S01]  /*8e00*/  MOV R36, R68 ;  /* 0x0000004400247202 */ /* 0x006fe20000000f00 */
[----:B------:R-:W-:Y:S01]  /*8e10*/  IMAD.MOV.U32 R37, RZ, RZ, R69 ;  /* 0x000000ffff257224 */ /* 0x000fe200078e0045 */
[----:B------:R-:W-:Y:S01]  /*8e20*/  MOV R39, R71 ;  /* 0x0000004700277202 */ /* 0x000fe20000000f00 */
[----:B------:R-:W-:Y:S01]  /*8e30*/  IMAD.MOV.U32 R38, RZ, RZ, R70 ;  /* 0x000000ffff267224 */ /* 0x000fe200078e0046 */
[----:B---3--:R-:W-:Y:S01]  /*8e40*/  MOV R42, R74 ;  /* 0x0000004a002a7202 */ /* 0x008fe20000000f00 */
[----:B------:R-:W-:-:S02]  /*8e50*/  IMAD.MOV.U32 R40, RZ, RZ, R72 ;  /* 0x000000ffff287224 */ /* 0x000fc400078e0048 */
[----:B------:R-:W-:Y:S01]  /*8e60*/  IMAD.MOV.U32 R41, RZ, RZ, R73 ;  /* 0x000000ffff297224 */ /* 0x000fe200078e0049 */
[----:B----4-:R-:W-:Y:S01]  /*8e70*/  MOV R45, R77 ;  /* 0x0000004d002d7202 */ /* 0x010fe20000000f00 */
[----:B------:R-:W-:Y:S01]  /*8e80*/  IMAD.MOV.U32 R43, RZ, RZ, R75 ;  /* 0x000000ffff2b7224 */ /* 0x000fe200078e004b */
[----:B------:R-:W-:Y:S01]  /*8e90*/  MOV R47, R79 ;  /* 0x0000004f002f7202 */ /* 0x000fe20000000f00 */
[----:B------:R-:W-:Y:S01]  /*8ea0*/  IMAD.MOV.U32 R44, RZ, RZ, R76 ;  /* 0x000000ffff2c7224 */ /* 0x000fe200078e004c */
[----:B-----5:R-:W-:Y:S01]  /*8eb0*/  MOV R49, R81 ;  /* 0x0000005100317202 */ /* 0x020fe20000000f00 */
[----:B------:R-:W-:Y:S01]  /*8ec0*/  IMAD.MOV.U32 R46, RZ, RZ, R78 ;  /* 0x000000ffff2e7224 */ /* 0x000fe200078e004e */
[----:B------:R-:W-:Y:S01]  /*8ed0*/  MOV R51, R83 ;  /* 0x0000005300337202 */ /* 0x000fe20000000f00 */
[----:B------:R-:W-:Y:S02]  /*8ee0*/  IMAD.MOV.U32 R48, RZ, RZ, R80 ;  /* 0x000000ffff307224 */ /* 0x000fe400078e0050 */
[----:B------:R-:W-:-:S07]  /*8ef0*/  IMAD.MOV.U32 R50, RZ, RZ, R82 ;  /* 0x000000ffff327224 */ /* 0x000fce00078e0052 */
.L_x_112:
[----:B------:R-:W-:-:S13]  /*8f00*/  R2UR UR7, R124 ;  /* 0x000000007c0772ca */ /* 0x000fda00000e0000 */
[----:B-1----:R-:W1:Y:S01]  /*8f10*/  LDTM.x32 R4, tmem[UR7+0x1c0] ;  /* 0x0001c007000479ee */ /* 0x002e6200082c0000 */
[----:B------:R-:W-:Y:S01]  /*8f20*/  NOP ;  /* 0x0000000000007918 */ /* 0x000fe20000000000 */
[----:B-1----:R-:W-:Y:S06]  /*8f30*/  BAR.SYNC.DEFER_BLOCKING 0x3, 0x100 ;  /* 0x00c4000000007b1d */ /* 0x002fec0000010000 */
[----:B------:R-:W1:Y:S04]  /*8f40*/  LDS.128 R68, [UR5+0x32710] ;  /* 0x03271005ff447984 */ /* 0x000e680008000c00 */
[----:B------:R-:W3:Y:S04]  /*8f50*/  LDS.128 R92, [UR5+0x32700] ;  /* 0x03270005ff5c7984 */ /* 0x000ee80008000c00 */
[----:B------:R-:W4:Y:S04]  /*8f60*/  LDS.128 R88, [UR5+0x32730] ;  /* 0x03273005ff587984 */ /* 0x000f280008000c00 */
[----:B------:R-:W5:Y:S04]  /*8f70*/  LDS.128 R84, [UR5+0x32720] ;  /* 0x03272005ff547984 */ /* 0x000f680008000c00 */
[----:B------:R-:W2:Y:S04]  /*8f80*/  LDS.128 R80, [UR5+0x32750] ;  /* 0x03275005ff507984 */ /* 0x000ea80008000c00 */
[----:B------:R-:W2:Y:S04]  /*8f90*/  LDS.128 R72, [UR5+0x32740] ;  /* 0x03274005ff487984 */ /* 0x000ea80008000c00 */
[----:B------:R-:W2:Y:S01]  /*8fa0*/  LDS.128 R76, [UR5+0x32770] ;  /* 0x03277005ff4c7984 */ /* 0x000ea20008000c00 */
[----:B-1----:R-:W-:-:S02]  /*8fb0*/  FADD2 R8, R8.F32x2.HI_LO, -R68.F32x2.HI_LO ;  /* 0x800000440808724b */ /* 0x002fc40000000000 */
[----:B------:R-:W-:Y:S02]  /*8fc0*/  FADD2 R68, R10.F32x2.HI_LO, -R70.F32x2.HI_LO ;  /* 0x800000460a44724b */ /* 0x000fe40000000000 */
[----:B------:R-:W-:Y:S02]  /*8fd0*/  FMUL2 R52, R52.F32x2.HI_LO, R8.F32x2.HI_LO ;  /* 0x000000083434724a */ /* 0x000fe40000000000 */
[----:B------:R-:W1:Y:S01]  /*8fe0*/  LDS.128 R8, [UR5+0x32760] ;  /* 0x03276005ff087984 */ /* 0x000e620008000c00 */
[----:B---3--:R-:W-:Y:S01]  /*8ff0*/  FADD2 R4, R4.F32x2.HI_LO, -R92.F32x2.HI_LO ;  /* 0x8000005c0404724b */ /* 0x008fe20000000000 */
[----:B------:R-:W-:Y:S01]  /*9000*/  R2UR UR5, R123 ;  /* 0x000000007b0572ca */ /* 0x000fe200000e0000 */
[----:B------:R-:W-:Y:S01]  /*9010*/  FADD2 R6, R6.F32x2.HI_LO, -R94.F32x2.HI_LO ;  /* 0x8000005e0606724b */ /* 0x000fe20000000000 */
[----:B------:R-:W-:Y:S01]  /*9020*/  F2FP.F16.F32.PACK_AB R70, R53, R52 ;  /* 0x000000343546723e */ /* 0x000fe200000000ff */
[----:B----4-:R-:W-:Y:S02]  /*9030*/  FADD2 R16, R16.F32x2.HI_LO, -R88.F32x2.HI_LO ;  /* 0x800000581010724b */ /* 0x010fe40000000000 */
[----:B------:R-:W-:-:S02]  /*9040*/  FADD2 R18, R18.F32x2.HI_LO, -R90.F32x2.HI_LO ;  /* 0x8000005a1212724b */ /* 0x000fc40000000000 */
[----:B-----5:R-:W-:Y:S02]  /*9050*/  FADD2 R12, R12.F32x2.HI_LO, -R84.F32x2.HI_LO ;  /* 0x800000540c0c724b */ /* 0x020fe40000000000 */
[----:B------:R-:W-:Y:S02]  /*9060*/  FADD2 R14, R14.F32x2.HI_LO, -R86.F32x2.HI_LO ;  /* 0x800000560e0e724b */ /* 0x000fe40000000000 */
[----:B--2---:R-:W-:Y:S02]  /*9070*/  FADD2 R24, R24.F32x2.HI_LO, -R80.F32x2.HI_LO ;  /* 0x800000501818724b */ /* 0x004fe40000000000 */
[----:B------:R-:W-:Y:S02]  /*9080*/  FADD2 R26, R26.F32x2.HI_LO, -R82.F32x2.HI_LO ;  /* 0x800000521a1a724b */ /* 0x000fe40000000000 */
[----:B------:R-:W-:Y:S02]  /*9090*/  FADD2 R20, R20.F32x2.HI_LO, -R72.F32x2.HI_LO ;  /* 0x800000481414724b */ /* 0x000fe40000000000 */
[----:B------:R-:W-:-:S02]  /*90a0*/  FADD2 R22, R22.F32x2.HI_LO, -R74.F32x2.HI_LO ;  /* 0x8000004a1616724b */ /* 0x000fc40000000000 */
[----:B------:R-:W-:Y:S02]  /*90b0*/  FADD2 R32, R32.F32x2.HI_LO, -R76.F32x2.HI_LO ;  /* 0x8000004c2020724b */ /* 0x000fe40000000000 */
[----:B------:R-:W-:Y:S02]  /*90c0*/  FADD2 R34, R34.F32x2.HI_LO, -R78.F32x2.HI_LO ;  /* 0x8000004e2222724b */ /* 0x000fe40000000000 */
[----:B------:R-:W-:Y:S02]  /*90d0*/  FMUL2 R68, R54.F32x2.HI_LO, R68.F32x2.HI_LO ;  /* 0x000000443644724a */ /* 0x000fe40000000000 */
        /* <DEDUP_REMOVED lines=13> */
[----:B-1----:R-:W-:Y:S01]  /*91b0*/  FADD2 R28, R28.F32x2.HI_LO, -R8.F32x2.HI_LO ;  /* 0x800000081c1c724b */ /* 0x002fe20000000000 */
[----:B------:R-:W-:Y:S01]  /*91c0*/  F2FP.F16.F32.PACK_AB R73, R15, R14 ;  /* 0x0000000e0f49723e */ /* 0x000fe200000000ff */
[----:B------:R-:W-:Y:S01]  /*91d0*/  FADD2 R30, R30.F32x2.HI_LO, -R10.F32x2.HI_LO ;  /* 0x8000000a1e1e724b */ /* 0x000fe20000000000 */
[----:B------:R-:W-:Y:S01]  /*91e0*/  F2FP.F16.F32.PACK_AB R78, R25, R24 ;  /* 0x00000018194e723e */ /* 0x000fe200000000ff */
[----:B------:R-:W-:-:S02]  /*91f0*/  FMUL2 R26, R106.F32x2.HI_LO, R26.F32x2.HI_LO ;  /* 0x0000001a6a1a724a */ /* 0x000fc40000000000 */
        /* <DEDUP_REMOVED lines=12> */
[----:B------:R-:W-:-:S04]  /*92c0*/  F2FP.F16.F32.PACK_AB R81, R31, R30 ;  /* 0x0000001e1f51723e */ /* 0x000fc800000000ff */
[----:B------:R1:W-:Y:S01]  /*92d0*/  STTM.x16 tmem[UR5+0x1a0], R68 ;  /* 0x0001a044000079ed */ /* 0x0003e20008240005 */
[----:B------:R-:W-:Y:S05]  /*92e0*/  BRA.U !UP1, `(.L_x_113) ;  /* 0x0000000109947547 */ /* 0x000fea000b800000 */
[----:B------:R-:W-:Y:S02]  /*92f0*/  IMAD.SHL.U32 R5, R120, 0x80, RZ ;  /* 0x0000008078057824 */ /* 0x000fe400078e00ff */
[----:B------:R-:W-:-:S03]  /*9300*/  IMAD.U32 R4, RZ, RZ, UR11 ;  /* 0x0000000bff047e24 */ /* 0x000fc6000f8e00ff */
        /* <DEDUP_REMOVED lines=35> */
.L_x_113:
[----:B------:R-:W-:Y:S01]  /*9540*/  ELECT P0, URZ, PT ;  /* 0x0000000000ff782f */ /* 0x000fe20003800000 */
[----:B------:R-:W-:Y:S01]  /*9550*/  IMAD.U32 R10, RZ, RZ, UR6 ;  /* 0x00000006ff0a7e24 */ /* 0x000fe2000f8e00ff */
[----:B------:R-:W2:Y:S01]  /*9560*/  FENCE.VIEW.ASYNC.T ;  /* 0x00000000000073c6 */ /* 0x000ea20000000200 */
[----:B------:R-:W-:-:S04]  /*9570*/  SHF.L.U32 R5, R120, 0x7, RZ ;  /* 0x0000000778057819 */ /* 0x000fc800000006ff */
[----:B------:R-:W-:-:S06]  /*9580*/  LOP3.LUT R5, R5, 0x3f80, RZ, 0xc0, !PT ;  /* 0x00003f8005057812 */ /* 0x000fcc00078ec0ff */
[----:B------:R-:W-:-:S04]  /*9590*/  @P0 IMAD.MOV.U32 R4, RZ, RZ, 0x1 ;  /* 0x00000001ff040424 */ /* 0x000fc800078e00ff */
[----:B--2---:R2:W-:Y:S01]  /*95a0*/  @P0 SYNCS.ARRIVE.TRANS64.RED.ART0 RZ, [UR20], R4 ;  /* 0x00000004ffff09a7 */ /* 0x0045e20008500414 */
[----:B------:R-:W3:Y:S01]  /*95b0*/  SYNCS.PHASECHK.TRANS64.TRYWAIT P0, [UR4+0x128], R10 ;  /* 0x0001280aff0075a7 */ /* 0x000ee20008001104 */
[----:B--2---:R-:W-:-:S05]  /*95c0*/  IMAD.U32 R4, RZ, RZ, UR11 ;  /* 0x0000000bff047e24 */ /* 0x004fca000f8e00ff */
[----:B------:R-:W-:-:S05]  /*95d0*/  LEA R4, R4, R5, 0x6 ;  /* 0x0000000504047211 */ /* 0x000fca00078e30ff */
[----:B------:R-:W-:-:S04]  /*95e0*/  VIADD R7, R4, UR4 ;  /* 0x0000000404077c36 */ /* 0x000fc80008000000 */
[C---:B------:R-:W-:Y:S01]  /*95f0*/  VIADD R9, R7.reuse, 0x32830 ;  /* 0x0003283007097836 */ /* 0x040fe20000000000 */
[C---:B------:R-:W-:Y:S02]  /*9600*/  IADD3 R6, PT, PT, R7.reuse, 0x32800, RZ ;  /* 0x0003280007067810 */ /* 0x040fe40007ffe0ff */
[C---:B------:R-:W-:Y:S01]  /*9610*/  IADD3 R8, PT, PT, R7.reuse, 0x32820, RZ ;  /* 0x0003282007087810 */ /* 0x040fe20007ffe0ff */
[----:B------:R-:W-:Y:S01]  /*9620*/  VIADD R7, R7, 0x32810 ;  /* 0x0003281007077836 */ /* 0x000fe20000000000 */
[----:B------:R-:W-:Y:S01]  /*9630*/  SHF.R.U32.HI R5, RZ, 0x3, R6 ;  /* 0x00000003ff057819 */ /* 0x000fe20000011606 */
[----:B---3--:R-:W-:Y:S06]  /*9640*/  @!P0 BRA `(.L_x_114) ;  /* 0x0000003800208947 */ /* 0x008fec0003800000 */
.L_x_221:
[----:B--2---:R-:W-:Y:S02]  /*9650*/  SHF.R.U32.HI R4, RZ, 0x3, R7 ;  /* 0x00000003ff047819 */ /* 0x004fe40000011607 */
[----:B------:R-:W-:Y:S02]  /*9660*/  ELECT P0, URZ, PT ;  /* 0x0000000000ff782f */ /* 0x000fe40003800000 */
[----:B------:R-:W-:Y:S01]  /*9670*/  SHF.R.U32.HI R11, RZ, 0x3, R8 ;  /* 0x00000003ff0b7819 */ /* 0x000fe20000011608 */
[----:B------:R-:W-:Y:S01]  /*9680*/  BSSY.RECONVERGENT B0, `(.L_x_115) ;  /* 0x0000024000007945 */ /* 0x000fe20003800200 */
[----:B------:R-:W-:Y:S02]  /*9690*/  LOP3.LUT R5, R6, 0x70, R5, 0x78, !PT ;  /* 0x0000007006057812 */ /* 0x000fe400078e7805 */
[----:B------:R-:W-:Y:S02]  /*96a0*/  SHF.R.U32.HI R6, RZ, 0x3, R9 ;  /* 0x00000003ff067819 */ /* 0x000fe40000011609 */
[----:B------:R-:W-:Y:S01]  /*96b0*/  LOP3.LUT R4, R7, 0x70, R4, 0x78, !PT ;  /* 0x0000007007047812 */ /* 0x000fe200078e7804 */
[----:B------:R2:W-:Y:S01]  /*96c0*/  STS.128 [R5], R68 ;  /* 0x0000004405007388 */ /* 0x0005e20000000c00 */
[----:B------:R-:W-:Y:S01]  /*96d0*/  LOP3.LUT R11, R8, 0x70, R11, 0x78, !PT ;  /* 0x00000070080b7812 */ /* 0x000fe200078e780b */
[----:B------:R-:W-:Y:S01]  /*96e0*/  @!P1 IMAD.MOV.U32 R8, RZ, RZ, 0x1 ;  /* 0x00000001ff089424 */ /* 0x000fe200078e00ff */
[----:B------:R-:W-:Y:S01]  /*96f0*/  LOP3.LUT R6, R9, 0x70, R6, 0x78, !PT ;  /* 0x0000007009067812 */ /* 0x000fe200078e7806 */
[----:B------:R2:W-:Y:S01]  /*9700*/  STS.128 [R4], R72 ;  /* 0x0000004804007388 */ /* 0x0005e20000000c00 */
[----:B------:R-:W-:-:S03]  /*9710*/  @P0 IMAD.MOV.U32 R7, RZ, RZ, 0x1 ;  /* 0x00000001ff070424 */ /* 0x000fc600078e00ff */
[----:B------:R2:W-:Y:S04]  /*9720*/  STS.128 [R11], R76 ;  /* 0x0000004c0b007388 */ /* 0x0005e80000000c00 */
[----:B------:R2:W-:Y:S01]  /*9730*/  STS.128 [R6], R80 ;  /* 0x0000005006007388 */ /* 0x0005e20000000c00 */
[----:B------:R3:W-:Y:S06]  /*9740*/  MEMBAR.ALL.CTA ;  /* 0x0000000000007992 */ /* 0x0007ec0000008000 */
[----:B---3--:R-:W3:Y:S02]  /*9750*/  FENCE.VIEW.ASYNC.S ;  /* 0x00000000000073c6 */ /* 0x008ee40000000000 */
[----:B---3--:R-:W-:Y:S06]  /*9760*/  BAR.SYNC.DEFER_BLOCKING 0x3, 0x100 ;  /* 0x00c4000000007b1d */ /* 0x008fec0000010000 */
[----:B------:R2:W-:Y:S01]  /*9770*/  @!P1 SYNCS.ARRIVE.TRANS64.ART0 RZ, [UR4+0x38], R8 ;  /* 0x00003808ffff99a7 */ /* 0x0005e20008500004 */
[----:B------:R2:W-:Y:S01]  /*9780*/  @P0 SYNCS.ARRIVE.TRANS64.RED.ART0 RZ, [UR19], R7 ;  /* 0x00000007ffff09a7 */ /* 0x0005e20008500413 */
[----:B------:R-:W-:-:S13]  /*9790*/  LOP3.LUT P0, RZ, R120, 0xff, RZ, 0xc0, !PT ;  /* 0x000000ff78ff7812 */ /* 0x000fda000780c0ff */
[----:B------:R-:W-:Y:S05]  /*97a0*/  @P0 BRA `(.L_x_116) ;  /* 0x0000000000440947 */ /* 0x000fea0003800000 */
[----:B------:R-:W-:Y:S01]  /*97b0*/  UIADD3 UR5, UPT, UPT, UR4, 0x118, URZ ;  /* 0x0000011804057890 */ /* 0x000fe2000fffe0ff */
[----:B--2---:R-:W-:Y:S01]  /*97c0*/  IMAD.MOV.U32 R5, RZ, RZ, 0x4000 ;  /* 0x00004000ff057424 */ /* 0x004fe200078e00ff */
[----:B------:R-:W-:Y:S01]  /*97d0*/  ULEA UR6, UR17, UR4, 0xe ;  /* 0x0000000411067291 */ /* 0x000fe2000f8e70ff */
[----:B------:R-:W-:Y:S01]  /*97e0*/  PLOP3.LUT P0, PT, PT, PT, PT, 0x80, 0x8 ;  /* 0x000000000008781c */ /* 0x000fe20003f0f070 */
[----:B------:R-:W-:Y:S01]  /*97f0*/  UPRMT UR5, UR22, 0x654, UR5 ;  /* 0x0000065416057896 */ /* 0x000fe20008000005 */
[----:B------:R2:W-:Y:S01]  /*9800*/  SYNCS.ARRIVE.TRANS64.RED RZ, [R122+URZ], R5 ;  /* 0x000000057aff79a7 */ /* 0x0005e200080004ff */
[----:B------:R-:W-:Y:S01]  /*9810*/  UIADD3 UR6, UPT, UPT, UR6, 0x2a400, URZ ;  /* 0x0002a40006067890 */ /* 0x000fe2000fffe0ff */
[----:B------:R-:W-:-:S03]  /*9820*/  UMOV UR9, 0x400 ;  /* 0x0000040000097882 */ /* 0x000fc60000000000 */
[----:B------:R-:W-:Y:S01]  /*9830*/  UPRMT UR6, UR22, 0x654, UR6 ;  /* 0x0000065416067896 */ /* 0x000fe20008000006 */
[----:B--2---:R-:W-:Y:S01]  /*9840*/  IMAD.U32 R122, RZ, RZ, UR5 ;  /* 0x00000005ff7a7e24 */ /* 0x004fe2000f8e00ff */
[----:B------:R-:W-:-:S04]  /*9850*/  UIADD3 UR5, UPT, UPT, UR4, 0x32800, URZ ;  /* 0x0003280004057890 */ /* 0x000fc8000fffe0ff */
[----:B------:R-:W-:-:S15]  /*9860*/  R2UR UR7, R122 ;  /* 0x000000007a0772ca */ /* 0x000fde00000e0000 */
.L_x_117:
[----:B------:R-:W-:Y:S01]  /*9870*/  @P0 ELECT P1, URZ, PT ;  /* 0x0000000000ff082f */ /* 0x000fe20003820000 */
[----:B------:R3:W-:-:S12]  /*9880*/  UBLKCP.S.S [UR6], [UR5], UR9 ;  /* 0x00000006050073ba */ /* 0x0007d80008000609 */
[----:B------:R-:W-:Y:S02]  /*9890*/  @P1 PLOP3.LUT P0, PT, P1, PT, PT, 0x8, 0x80 ;  /* 0x000000000080181c */ /* 0x000fe40000f0e170 */
[----:B------:R-:W-:-:S11]  /*98a0*/  PLOP3.LUT P1, PT, PT, PT, PT, 0x8, 0x80 ;  /* 0x000000000080781c */ /* 0x000fd60003f2e170 */
[----:B---3--:R-:W-:Y:S05]  /*98b0*/  @P0 BRA.U.ANY `(.L_x_117) ;  /* 0xfffffffd00ec0947 */ /* 0x008fea000393ffff */
.L_x_116:
[----:B------:R-:W-:Y:S05]  /*98c0*/  BSYNC.RECONVERGENT B0 ;  /* 0x0000000000007941 */ /* 0x000fea0003800200 */
.L_x_115:
[----:B------:R-:W-:Y:S02]  /*98d0*/  ULOP3.LUT UR12, UR12, 0x1, URZ, 0x3c, !UPT ;  /* 0x000000010c0c7892 */ /* 0x000fe4000f8e3cff */
[----:B------:R-:W-:Y:S02]  /*98e0*/  ULOP3.LUT UR14, UR14, 0x1, URZ, 0x3c, !UPT ;  /* 0x000000010e0e7892 */ /* 0x000fe4000f8e3cff */
[----:B------:R-:W-:Y:S02]  /*98f0*/  ULOP3.LUT UR13, UR13, 0x1, URZ, 0x3c, !UPT ;  /* 0x000000010d0d7892 */ /* 0x000fe4000f8e3cff */
[----:B------:R-:W-:Y:S01]  /*9900*/  ULOP3.LUT UR15, UR15, 0x1, URZ, 0x3c, !UPT ;  /* 0x000000010f0f7892 */ /* 0x000fe2000f8e3cff */
[----:B------:R-:W-:Y:S11]  /*9910*/  BRA.U UP0, `(.L_x_118) ;  /* 0xffffffdd00847547 */ /* 0x000ff6000b83ffff */
.L_x_106:
[----:B------:R-:W5:Y:S01]  /*9920*/  S2UR UR4, SR_CgaCtaId ;  /* 0x00000000000479c3 */ /* 0x000f620000008800 */
[----:B------:R-:W-:Y:S01]  /*9930*/  UMOV UR6, 0x400 ;  /* 0x0000040000067882 */ /* 0x000fe20000000000 */
[----:B-12---:R-:W1:Y:S06]  /*9940*/  S2R R68, SR_TID.X ;  /* 0x0000000000447919 */ /* 0x006e6c0000002100 */
[----:B------:R-:W2:Y:S01]  /*9950*/  S2UR UR10, SR_CTAID.X ;  /* 0x00000000000a79c3 */ /* 0x000ea20000002500 */
[----:B-----5:R-:W-:-:S09]  /*9960*/  ULEA UR6, UR4, UR6, 0x18 ;  /* 0x0000000604067291 */ /* 0x020fd2000f8ec0ff */
[----:B------:R-:W5:Y:S01]  /*9970*/  SYNCS.PHASECHK.TRANS64.TRYWAIT P0, [UR6+0x70], RZ ;  /* 0x000070ffff0075a7 */ /* 0x000f620008001106 */
[C---:B-1----:R-:W-:Y:S01]  /*9980*/  LOP3.LUT R4, R68.reuse, 0x80, RZ, 0xc0, !PT ;  /* 0x0000008044047812 */ /* 0x042fe200078ec0ff */
[----:B------:R-:W-:-:S03]  /*9990*/  IMAD.U32 R69, R68, 0x10000, RZ ;  /* 0x0001000044457824 */ /* 0x000fc600078e00ff */
[----:B------:R-:W-:Y:S01]  /*99a0*/  R2UR UR4, R4 ;  /* 0x00000000040472ca */ /* 0x000fe200000e0000 */
[----:B------:R-:W-:Y:S01]  /*99b0*/  IMAD.SHL.U32 R4, R68, 0x80, RZ ;  /* 0x0000008044047824 */ /* 0x000fe200078e00ff */
[----:B------:R-:W-:-:S04]  /*99c0*/  LOP3.LUT R69, R69, 0x600000, RZ, 0xc0, !PT ;  /* 0x0060000045457812 */ /* 0x000fc800078ec0ff */
[----:B------:R-:W-:-:S05]  /*99d0*/  LOP3.LUT R4, R4, 0x3f80, RZ, 0xc0, !PT ;  /* 0x00003f8004047812 */ /* 0x000fca00078ec0ff */
[----:B------:R-:W-:Y:S02]  /*99e0*/  VIADD R4, R4, UR6 ;  /* 0x0000000604047c36 */ /* 0x000fe40008000000 */
[----:B------:R-:W-:Y:S02]  /*99f0*/  USHF.R.U32.HI UR7, URZ, 0x7, UR4 ;  /* 0x00000007ff077899 */ /* 0x000fe40008011604 */
[C---:B------:R-:W-:Y:S02]  /*9a00*/  VIADD R12, R4.reuse, 0x12400 ;  /* 0x00012400040c7836 */ /* 0x040fe40000000000 */
[C---:B------:R-:W-:Y:S02]  /*9a10*/  VIADD R10, R4.reuse, 0x12410 ;  /* 0x00012410040a7836 */ /* 0x040fe40000000000 */
[----:B------:R-:W-:Y:S01]  /*9a20*/  IMAD.U32 R70, RZ, RZ, UR7 ;  /* 0x00000007ff467e24 */ /* 0x000fe2000f8e00ff */
[----:B------:R-:W-:Y:S01]  /*9a30*/  SHF.R.U32.HI R77, RZ, 0x3, R12 ;  /* 0x00000003ff4d7819 */ /* 0x000fe2000001160c */
[----:B---3--:R-:W-:Y:S01]  /*9a40*/  VIADD R8, R4, 0x12420 ;  /* 0x0001242004087836 */ /* 0x008fe20000000000 */
[----:B------:R-:W-:Y:S01]  /*9a50*/  SHF.R.U32.HI R85, RZ, 0x3, R10 ;  /* 0x00000003ff557819 */ /* 0x000fe2000001160a */
[----:B------:R-:W-:Y:S01]  /*9a60*/  IMAD R5, R70, 0x20, R69 ;  /* 0x0000002046057824 */ /* 0x000fe200078e0245 */
[----:B------:R-:W-:Y:S01]  /*9a70*/  LOP3.LUT R77, R12, 0x70, R77, 0x78, !PT ;  /* 0x000000700c4d7812 */ /* 0x000fe200078e784d */
[----:B------:R-:W-:Y:S01]  /*9a80*/  VIADD R6, R4, 0x12430 ;  /* 0x0001243004067836 */ /* 0x000fe20000000000 */
[----:B------:R-:W-:Y:S01]  /*9a90*/  SHF.R.U32.HI R75, RZ, 0x3, R8 ;  /* 0x00000003ff4b7819 */ /* 0x000fe20000011608 */
[----:B------:R-:W-:Y:S01]  /*9aa0*/  IMAD R5, R70, -0x10, R5 ;  /* 0xfffffff046057824 */ /* 0x000fe200078e0205 */
[----:B------:R-:W-:-:S02]  /*9ab0*/  LOP3.LUT R85, R10, 0x70, R85, 0x78, !PT ;  /* 0x000000700a557812 */ /* 0x000fc400078e7855 */
[----:B------:R-:W-:Y:S01]  /*9ac0*/  LOP3.LUT R75, R8, 0x70, R75, 0x78, !PT ;  /* 0x00000070084b7812 */ /* 0x000fe200078e784b */
[----:B------:R-:W-:Y:S01]  /*9ad0*/  IMAD R5, R70, 0x30, R5 ;  /* 0x0000003046057824 */ /* 0x000fe200078e0205 */
[----:B------:R-:W-:-:S04]  /*9ae0*/  SHF.R.U32.HI R83, RZ, 0x3, R6 ;  /* 0x00000003ff537819 */ /* 0x000fc80000011606 */
[----:B------:R-:W-:Y:S01]  /*9af0*/  R2UR UR4, R5 ;  /* 0x00000000050472ca */ /* 0x000fe200000e0000 */
[----:B--2--5:R-:W-:-:S14]  /*9b00*/  @!P0 BRA `(.L_x_119) ;  /* 0x0000003400108947 */ /* 0x024fdc0003800000 */
.L_x_223:
[----:B------:R-:W2:Y:S01]  /*9b10*/  LDTM.x32 R36, tmem[UR4] ;  /* 0x00000004002479ee */ /* 0x000ea200082c0000 */
[----:B------:R-:W-:Y:S01]  /*9b20*/  R2UR UR4, R5 ;  /* 0x00000000050472ca */ /* 0x000fe200000e0000 */
[----:B------:R-:W-:Y:S01]  /*9b30*/  VIADD R10, R4, 0x12440 ;  /* 0x00012440040a7836 */ /* 0x000fe20000000000 */
[----:B------:R-:W-:Y:S01]  /*9b40*/  LOP3.LUT R83, R6, 0x70, R83, 0x78, !PT ;  /* 0x0000007006537812 */ /* 0x000fe200078e7853 */
[----:B------:R-:W-:Y:S01]  /*9b50*/  VIADD R8, R4, 0x12450 ;  /* 0x0001245004087836 */ /* 0x000fe20000000000 */
[----:B------:R-:W-:Y:S01]  /*9b60*/  R2UR UR5, R0 ;  /* 0x00000000000572ca */ /* 0x000fe200000e0000 */
[C---:B------:R-:W-:Y:S01]  /*9b70*/  VIADD R6, R4.reuse, 0x12460 ;  /* 0x0001246004067836 */ /* 0x040fe20000000000 */
[----:B------:R-:W-:Y:S01]  /*9b80*/  SHF.R.U32.HI R73, RZ, 0x3, R10 ;  /* 0x00000003ff497819 */ /* 0x000fe2000001160a */
[----:B------:R-:W-:Y:S01]  /*9b90*/  VIADD R4, R4, 0x12470 ;  /* 0x0001247004047836 */ /* 0x000fe20000000000 */
[----:B------:R-:W-:Y:S01]  /*9ba0*/  SHF.R.U32.HI R81, RZ, 0x3, R8 ;  /* 0x00000003ff517819 */ /* 0x000fe20000011608 */
[C---:B------:R-:W-:Y:S01]  /*9bb0*/  IMAD R77, R70.reuse, 0x4000, R77 ;  /* 0x00004000464d7824 */ /* 0x040fe200078e024d */
[----:B------:R-:W-:Y:S01]  /*9bc0*/  SHF.R.U32.HI R71, RZ, 0x3, R6 ;  /* 0x00000003ff477819 */ /* 0x000fe20000011606 */
[C---:B------:R-:W-:Y:S01]  /*9bd0*/  IMAD R76, R70.reuse, 0x4000, R85 ;  /* 0x00004000464c7824 */ /* 0x040fe200078e0255 */
[----:B------:R-:W-:Y:S01]  /*9be0*/  SHF.R.U32.HI R79, RZ, 0x3, R4 ;  /* 0x00000003ff4f7819 */ /* 0x000fe20000011604 */
[----:B------:R-:W-:Y:S01]  /*9bf0*/  IMAD R75, R70, 0x4000, R75 ;  /* 0x00004000464b7824 */ /* 0x000fe200078e024b */
[----:B------:R-:W-:Y:S01]  /*9c00*/  LOP3.LUT R73, R10, 0x70, R73, 0x78, !PT ;  /* 0x000000700a497812 */ /* 0x000fe200078e7849 */
[----:B------:R-:W-:Y:S01]  /*9c10*/  IMAD R74, R70, 0x4000, R83 ;  /* 0x00004000464a7824 */ /* 0x000fe200078e0253 */
[----:B------:R-:W-:Y:S01]  /*9c20*/  LOP3.LUT R81, R8, 0x70, R81, 0x78, !PT ;  /* 0x0000007008517812 */ /* 0x000fe200078e7851 */
[----:B------:R-:W3:Y:S01]  /*9c30*/  S2UR UR11, SR_CTAID.Y ;  /* 0x00000000000b79c3 */ /* 0x000ee20000002600 */
[----:B------:R-:W-:Y:S01]  /*9c40*/  LOP3.LUT R71, R6, 0x70, R71, 0x78, !PT ;  /* 0x0000007006477812 */ /* 0x000fe200078e7847 */
[----:B------:R-:W-:Y:S01]  /*9c50*/  IMAD R73, R70, 0x4000, R73 ;  /* 0x0000400046497824 */ /* 0x000fe200078e0249 */
[----:B------:R-:W-:Y:S01]  /*9c60*/  LOP3.LUT R79, R4, 0x70, R79, 0x78, !PT ;  /* 0x00000070044f7812 */ /* 0x000fe200078e784f */
[C---:B------:R-:W-:Y:S01]  /*9c70*/  IMAD R72, R70.reuse, 0x4000, R81 ;  /* 0x0000400046487824 */ /* 0x040fe200078e0251 */
[----:B-1--4-:R-:W1:Y:S01]  /*9c80*/  LDTM.x32 R4, tmem[UR4+0x20] ;  /* 0x00002004000479ee */ /* 0x012e6200082c0000 */
[----:B--2---:R-:W-:Y:S01]  /*9c90*/  F2FP.F16.F32.PACK_AB R43, R43, R42 ;  /* 0x0000002a2b2b723e */ /* 0x004fe200000000ff */
[----:B------:R-:W-:Y:S01]  /*9ca0*/  NOP ;  /* 0x0000000000007918 */ /* 0x000fe20000000000 */
[----:B------:R-:W-:Y:S01]  /*9cb0*/  F2FP.F16.F32.PACK_AB R51, R51, R50 ;  /* 0x000000323333723e */ /* 0x000fe200000000ff */
[C---:B------:R-:W-:Y:S01]  /*9cc0*/  IMAD R71, R70.reuse, 0x4000, R71 ;  /* 0x0000400046477824 */ /* 0x040fe200078e0247 */
[----:B------:R-:W-:Y:S01]  /*9cd0*/  F2FP.F16.F32.PACK_AB R42, R41, R40 ;  /* 0x00000028292a723e */ /* 0x000fe200000000ff */
[----:B------:R-:W-:Y:S01]  /*9ce0*/  IMAD R70, R70, 0x4000, R79 ;  /* 0x0000400046467824 */ /* 0x000fe200078e024f */
[----:B------:R-:W-:Y:S01]  /*9cf0*/  F2FP.F16.F32.PACK_AB R59, R59, R58 ;  /* 0x0000003a3b3b723e */ /* 0x000fe200000000ff */
[----:B------:R-:W-:Y:S01]  /*9d00*/  UIADD3 UR4, UPT, UPT, UR7, 0x1, URZ ;  /* 0x0000000107047890 */ /* 0x000fe2000fffe0ff */
[----:B------:R-:W-:Y:S01]  /*9d10*/  F2FP.F16.F32.PACK_AB R50, R49, R48 ;  /* 0x000000303132723e */ /* 0x000fe200000000ff */
[----:B------:R-:W2:Y:S01]  /*9d20*/  S2UR UR12, SR_CTAID.Z ;  /* 0x00000000000c79c3 */ /* 0x000ea20000002700 */
[----:B------:R-:W-:Y:S01]  /*9d30*/  F2FP.F16.F32.PACK_AB R41, R39, R38 ;  /* 0x000000262729723e */ /* 0x000fe200000000ff */
[----:B------:R-:W-:Y:S01]  /*9d40*/  ULOP3.LUT UP0, UR13, UR5, 0x3, URZ, 0xc0, !UPT ;  /* 0x00000003050d7892 */ /* 0x000fe2000f80c0ff */
[----:B------:R-:W-:Y:S01]  /*9d50*/  F2FP.F16.F32.PACK_AB R40, R37, R36 ;  /* 0x000000242528723e */ /* 0x000fe200000000ff */
[----:B------:R-:W-:Y:S01]  /*9d60*/  IMAD.U32 R36, RZ, RZ, UR4 ;  /* 0x00000004ff247e24 */ /* 0x000fe2000f8e00ff */
[----:B------:R-:W-:Y:S01]  /*9d70*/  F2FP.F16.F32.PACK_AB R67, R67, R66 ;  /* 0x000000424343723e */ /* 0x000fe200000000ff */
[----:B------:R-:W-:Y:S01]  /*9d80*/  USHF.L.U32 UR10, UR10, 0x7, URZ ;  /* 0x000000070a0a7899 */ /* 0x000fe200080006ff */
[----:B------:R-:W-:Y:S01]  /*9d90*/  F2FP.F16.F32.PACK_AB R58, R57, R56 ;  /* 0x00000038393a723e */ /* 0x000fe200000000ff */
[----:B------:R4:W-:Y:S01]  /*9da0*/  STS.128 [R77], R40 ;  /* 0x000000284d007388 */ /* 0x0009e20000000c00 */
[----:B------:R-:W-:Y:S01]  /*9db0*/  F2FP.F16.F32.PACK_AB R49, R47, R46 ;  /* 0x0000002e2f31723e */ /* 0x000fe200000000ff */
[----:B------:R-:W-:Y:S01]  /*9dc0*/  USHF.L.U32 UR4, UR7, 0xd, URZ ;  /* 0x0000000d07047899 */ /* 0x000fe200080006ff */
[----:B------:R-:W-:-:S02]  /*9dd0*/  F2FP.F16.F32.PACK_AB R48, R45, R44 ;  /* 0x0000002c2d30723e */ /* 0x000fc400000000ff */
[----:B------:R-:W-:Y:S02]  /*9de0*/  F2FP.F16.F32.PACK_AB R66, R65, R64 ;  /* 0x000000404142723e */ /* 0x000fe400000000ff */
[----:B------:R-:W-:Y:S01]  /*9df0*/  F2FP.F16.F32.PACK_AB R57, R55, R54 ;  /* 0x000000363739723e */ /* 0x000fe200000000ff */
[----:B------:R4:W-:Y:S01]  /*9e00*/  STS.128 [R76], R48 ;  /* 0x000000304c007388 */ /* 0x0009e20000000c00 */
[----:B------:R-:W-:Y:S02]  /*9e10*/  F2FP.F16.F32.PACK_AB R56, R53, R52 ;  /* 0x000000343538723e */ /* 0x000fe400000000ff */
[----:B-1----:R-:W-:Y:S02]  /*9e20*/  F2FP.F16.F32.PACK_AB R11, R11, R10 ;  /* 0x0000000a0b0b723e */ /* 0x002fe400000000ff */
[----:B------:R-:W-:Y:S01]  /*9e30*/  F2FP.F16.F32.PACK_AB R65, R63, R62 ;  /* 0x0000003e3f41723e */ /* 0x000fe200000000ff */
[----:B------:R4:W-:Y:S01]  /*9e40*/  STS.128 [R75], R56 ;  /* 0x000000384b007388 */ /* 0x0009e20000000c00 */
[----:B------:R-:W-:-:S02]  /*9e50*/  F2FP.F16.F32.PACK_AB R64, R61, R60 ;  /* 0x0000003c3d40723e */ /* 0x000fc400000000ff */
[----:B------:R-:W-:Y:S02]  /*9e60*/  F2FP.F16.F32.PACK_AB R19, R19, R18 ;  /* 0x000000121313723e */ /* 0x000fe400000000ff */
[----:B------:R-:W-:Y:S01]  /*9e70*/  F2FP.F16.F32.PACK_AB R10, R9, R8 ;  /* 0x00000008090a723e */ /* 0x000fe200000000ff */
[----:B------:R4:W-:Y:S01]  /*9e80*/  STS.128 [R74], R64 ;  /* 0x000000404a007388 */ /* 0x0009e20000000c00 */
[----:B------:R-:W-:Y:S02]  /*9e90*/  F2FP.F16.F32.PACK_AB R27, R27, R26 ;  /* 0x0000001a1b1b723e */ /* 0x000fe400000000ff */
[----:B------:R-:W-:Y:S02]  /*9ea0*/  F2FP.F16.F32.PACK_AB R18, R17, R16 ;  /* 0x000000101112723e */ /* 0x000fe400000000ff */
[----:B------:R-:W-:Y:S02]  /*9eb0*/  F2FP.F16.F32.PACK_AB R9, R7, R6 ;  /* 0x000000060709723e */ /* 0x000fe400000000ff */
[----:B------:R-:W-:-:S02]  /*9ec0*/  F2FP.F16.F32.PACK_AB R8, R5, R4 ;  /* 0x000000040508723e */ /* 0x000fc400000000ff */
[----:B------:R-:W-:Y:S02]  /*9ed0*/  F2FP.F16.F32.PACK_AB R35, R35, R34 ;  /* 0x000000222323723e */ /* 0x000fe400000000ff */
[----:B------:R-:W-:Y:S01]  /*9ee0*/  F2FP.F16.F32.PACK_AB R26, R25, R24 ;  /* 0x00000018191a723e */ /* 0x000fe200000000ff */
[----:B------:R4:W-:Y:S01]  /*9ef0*/  STS.128 [R73], R8 ;  /* 0x0000000849007388 */ /* 0x0009e20000000c00 */
[----:B------:R-:W-:Y:S02]  /*9f00*/  F2FP.F16.F32.PACK_AB R17, R15, R14 ;  /* 0x0000000e0f11723e */ /* 0x000fe400000000ff */
[----:B------:R-:W-:Y:S02]  /*9f10*/  F2FP.F16.F32.PACK_AB R16, R13, R12 ;  /* 0x0000000c0d10723e */ /* 0x000fe400000000ff */
[----:B------:R-:W-:Y:S02]  /*9f20*/  F2FP.F16.F32.PACK_AB R34, R33, R32 ;  /* 0x000000202122723e */ /* 0x000fe400000000ff */
[----:B------:R-:W-:Y:S01]  /*9f30*/  F2FP.F16.F32.PACK_AB R25, R23, R22 ;  /* 0x000000161719723e */ /* 0x000fe200000000ff */
[----:B------:R4:W-:Y:S01]  /*9f40*/  STS.128 [R72], R16 ;  /* 0x0000001048007388 */ /* 0x0009e20000000c00 */
[----:B------:R-:W-:-:S02]  /*9f50*/  F2FP.F16.F32.PACK_AB R24, R21, R20 ;  /* 0x000000141518723e */ /* 0x000fc400000000ff */
[----:B------:R-:W-:Y:S02]  /*9f60*/  F2FP.F16.F32.PACK_AB R33, R31, R30 ;  /* 0x0000001e1f21723e */ /* 0x000fe400000000ff */
[----:B------:R-:W-:Y:S01]  /*9f70*/  F2FP.F16.F32.PACK_AB R32, R29, R28 ;  /* 0x0000001c1d20723e */ /* 0x000fe200000000ff */
[----:B------:R4:W-:Y:S04]  /*9f80*/  STS.128 [R71], R24 ;  /* 0x0000001847007388 */ /* 0x0009e80000000c00 */
[----:B------:R4:W-:Y:S01]  /*9f90*/  STS.128 [R70], R32 ;  /* 0x0000002046007388 */ /* 0x0009e20000000c00 */
[----:B------:R1:W-:Y:S06]  /*9fa0*/  MEMBAR.ALL.CTA ;  /* 0x0000000000007992 */ /* 0x0003ec0000008000 */
[----:B-1----:R-:W1:Y:S02]  /*9fb0*/  FENCE.VIEW.ASYNC.S ;  /* 0x00000000000073c6 */ /* 0x002e640000000000 */
[----:B-1----:R4:W-:Y:S06]  /*9fc0*/  BAR.SYNC.DEFER_BLOCKING R36, 0x80 ;  /* 0x000200240000751d */ /* 0x0029ec0000010000 */
[----:B--23--:R-:W-:Y:S05]  /*9fd0*/  BRA.U UP0, `(.L_x_120) ;  /* 0x0000000100287547 */ /* 0x00cfea000b800000 */
[----:B------:R-:W1:Y:S01]  /*9fe0*/  LDCU.64 UR14, c[0x0][0x348] ;  /* 0x00006900ff0e77ac */ /* 0x000e620008000a00 */
[----:B------:R-:W-:Y:S02]  /*9ff0*/  UIADD3 UR5, UPT, UPT, UR6, UR4, UR4 ;  /* 0x0000000406057290 */ /* 0x000fe4000fffe004 */
[----:B------:R-:W-:Y:S02]  /*a000*/  USHF.L.U32 UR9, UR7, 0x6, URZ ;  /* 0x0000000607097899 */ /* 0x000fe400080006ff */
[----:B------:R-:W-:-:S07]  /*a010*/  UIADD3 UR5, UPT, UPT, UR5, 0x12400, URZ ;  /* 0x0001240005057890 */ /* 0x000fce000fffe0ff */
[----:B------:R-:W-:Y:S01]  /*a020*/  UMOV UR8, UR5 ;  /* 0x0000000500087c82 */ /* 0x000fe20008000000 */
[----:B-1----:R-:W-:-:S04]  /*a030*/  UIADD3 UR14, UP0, UPT, UR14, 0x500, URZ ;  /* 0x000005000e0e7890 */ /* 0x002fc8000ff1e0ff */
[----:B------:R-:W-:-:S09]  /*a040*/  UIADD3.X UR15, UPT, UPT, URZ, UR15, URZ, UP0, !UPT ;  /* 0x0000000fff0f7290 */ /* 0x000fd200087fe4ff */
[----:B------:R1:W-:Y:S01]  /*a050*/  UTMASTG.4D [UR8], [UR14], desc[URZ] ;  /* 0x0000ff080e0073b5 */ /* 0x0003e20008019000 */
[----:B------:R1:W-:Y:S06]  /*a060*/  BAR.ARV R36, 0xa0 ;  /* 0x000280240000751d */ /* 0x0003ec0000002000 */
[----:B------:R-:W-:Y:S01]  /*a070*/  NOP ;  /* 0x0000000000007918 */ /* 0x000fe20000000000 */
.L_x_120:
[----:B------:R2:W-:Y:S06]  /*a080*/  MEMBAR.ALL.CTA ;  /* 0x0000000000007992 */ /* 0x0005ec0000008000 */
[----:B--2---:R-:W2:Y:S01]  /*a090*/  FENCE.VIEW.ASYNC.S ;  /* 0x00000000000073c6 */ /* 0x004ea20000000000 */
[----:B-1----:R-:W-:Y:S01]  /*a0a0*/  R2UR UR8, R2 ;  /* 0x00000000020872ca */ /* 0x002fe200000e0000 */
[----:B--2---:R1:W-:Y:S01]  /*a0b0*/  BAR.SYNC.DEFER_BLOCKING R36, 0xa0 ;  /* 0x000280240000751d */ /* 0x0043e20000010000 */
[----:B------:R-:W-:Y:S01]  /*a0c0*/  ELECT P0, URZ, PT ;  /* 0x0000000000ff782f */ /* 0x000fe20003800000 */
[----:B------:R-:W-:-:S02]  /*a0d0*/  UIADD3 UR5, UPT, UPT, UR6, 0x80, URZ ;  /* 0x0000008006057890 */ /* 0x000fc4000fffe0ff */
[----:B------:R-:W-:-:S08]  /*a0e0*/  UIMAD UR7, UR7, 0x60, URZ ;  /* 0x00000060070778a4 */ /* 0x000fd0000f8e02ff */
[----:B------:R-:W-:Y:S02]  /*a0f0*/  UPRMT UR5, UR8, 0x654, UR5 ;  /* 0x0000065408057896 */ /* 0x000fe40008000005 */
[----:B------:R-:W-:Y:S01]  /*a100*/  @P0 IMAD.MOV.U32 R4, RZ, RZ, 0x1 ;  /* 0x00000001ff040424 */ /* 0x000fe200078e00ff */
[----:B------:R-:W-:-:S06]  /*a110*/  NOP ;  /* 0x0000000000007918 */ /* 0x000fcc0000000000 */
[----:B------:R2:W-:Y:S01]  /*a120*/  @P0 SYNCS.ARRIVE.TRANS64.RED.ART0 RZ, [UR5], R4 ;  /* 0x00000004ffff09a7 */ /* 0x0005e20008500405 */
[----:B------:R-:W3:Y:S01]  /*a130*/  SYNCS.PHASECHK.TRANS64.TRYWAIT P0, [UR6+0x78], RZ ;  /* 0x000078ffff0075a7 */ /* 0x000ee20008001106 */
[----:B--2---:R-:W-:-:S05]  /*a140*/  IMAD.U32 R4, RZ, RZ, UR7 ;  /* 0x00000007ff047e24 */ /* 0x004fca000f8e00ff */
[----:B------:R-:W-:-:S04]  /*a150*/  LOP3.LUT R69, R69, 0x80, R4, 0xfe, !PT ;  /* 0x0000008045457812 */ /* 0x000fc800078efe04 */
[----:B------:R-:W-:Y:S01]  /*a160*/  R2UR UR5, R69 ;  /* 0x00000000450572ca */ /* 0x000fe200000e0000 */
[----:B-1-3--:R-:W-:-:S14]  /*a170*/  @!P0 BRA `(.L_x_121) ;  /* 0x0000002c008c8947 */ /* 0x00afdc0003800000 */
.L_x_225:
[----:B-1--4-:R-:W1:Y:S01]  /*a180*/  LDTM.x32 R4, tmem[UR5] ;  /* 0x00000005000479ee */ /* 0x012e6200082c0000 */
[----:B------:R-:W-:Y:S01]  /*a190*/  LOP3.LUT R39, R68, 0x7f, RZ, 0xc0, !PT ;  /* 0x0000007f44277812 */ /* 0x000fe200078ec0ff */
[----:B------:R-:W1:Y:S01]  /*a1a0*/  LDCU UR5, c[0x0][0x990] ;  /* 0x00013200ff0577ac */ /* 0x000e620008000800 */
[----:B------:R-:W-:Y:S01]  /*a1b0*/  NOP ;  /* 0x0000000000007918 */ /* 0x000fe20000000000 */
[----:B------:R-:W-:Y:S02]  /*a1c0*/  R2UR UR16, R69 ;  /* 0x00000000451072ca */ /* 0x000fe400000e0000 */
[----:B------:R-:W-:Y:S01]  /*a1d0*/  LEA R39, R39, UR6, 0x6 ;  /* 0x0000000627277c11 */ /* 0x000fe2000f8e30ff */
[----:B------:R-:W-:Y:S02]  /*a1e0*/  UISETP.NE.AND UP1, UPT, UR13, URZ, UPT ;  /* 0x000000ff0d00728c */ /* 0x000fe4000bf25270 */
[----:B------:R-:W-:Y:S02]  /*a1f0*/  UIADD3 UR13, UPT, UPT, UR6, UR4, URZ ;  /* 0x00000004060d7290 */ /* 0x000fe4000fffe0ff */
[----:B------:R-:W-:-:S02]  /*a200*/  VIADD R37, R39, 0x6400 ;  /* 0x0000640027257836 */ /* 0x000fc40000000000 */
[----:B------:R-:W-:-:S03]  /*a210*/  VIADD R38, R39, 0x6410 ;  /* 0x0000641027267836 */ /* 0x000fc60000000000 */
[----:B------:R-:W-:Y:S02]  /*a220*/  SHF.R.U32.HI R40, RZ, 0x3, R37 ;  /* 0x00000003ff287819 */ /* 0x000fe40000011625 */
[----:B------:R-:W-:Y:S02]  /*a230*/  SHF.R.U32.HI R41, RZ, 0x3, R38 ;  /* 0x00000003ff297819 */ /* 0x000fe40000011626 */
[----:B------:R-:W-:Y:S01]  /*a240*/  LOP3.LUT R37, R37, 0x30, R40, 0x78, !PT ;  /* 0x0000003025257812 */ /* 0x000fe200078e7828 */
[----:B------:R-:W-:Y:S01]  /*a250*/  VIADD R40, R39, 0x6430 ;  /* 0x0000643027287836 */ /* 0x000fe20000000000 */
[----:B------:R-:W-:Y:S01]  /*a260*/  LOP3.LUT R38, R38, 0x30, R41, 0x78, !PT ;  /* 0x0000003026267812 */ /* 0x000fe200078e7829 */
[----:B-1----:R-:W-:Y:S02]  /*a270*/  FMUL2 R46, R16.F32x2.HI_LO, UR5.F32 ;  /* 0x00000005102e7c4a */ /* 0x002fe40009000000 */
[----:B------:R-:W-:Y:S02]  /*a280*/  VIADD R16, R39, 0x6420 ;  /* 0x0000642027107836 */ /* 0x000fe40000000000 */
[----:B------:R-:W-:Y:S01]  /*a290*/  FMUL2 R50, R10.F32x2.HI_LO, UR5.F32 ;  /* 0x000000050a327c4a */ /* 0x000fe20009000000 */
[----:B------:R-:W-:Y:S01]  /*a2a0*/  SHF.R.U32.HI R11, RZ, 0x3, R40 ;  /* 0x00000003ff0b7819 */ /* 0x000fe20000011628 */
[----:B------:R-:W-:Y:S01]  /*a2b0*/  FMUL2 R52, R8.F32x2.HI_LO, UR5.F32 ;  /* 0x0000000508347c4a */ /* 0x000fe20009000000 */
[----:B------:R-:W-:Y:S01]  /*a2c0*/  F2FP.F16.F32.PACK_AB R10, R47, R46 ;  /* 0x0000002e2f0a723e */ /* 0x000fe200000000ff */
[----:B------:R-:W-:Y:S01]  /*a2d0*/  FMUL2 R54, R6.F32x2.HI_LO, UR5.F32 ;  /* 0x0000000506367c4a */ /* 0x000fe20009000000 */
[----:B------:R-:W-:Y:S01]  /*a2e0*/  SHF.R.U32.HI R39, RZ, 0x3, R16 ;  /* 0x00000003ff277819 */ /* 0x000fe20000011610 */
[----:B------:R-:W-:Y:S01]  /*a2f0*/  FMUL2 R56, R4.F32x2.HI_LO, UR5.F32 ;  /* 0x0000000504387c4a */ /* 0x000fe20009000000 */
[----:B------:R-:W-:Y:S01]  /*a300*/  LOP3.LUT R40, R40, 0x30, R11, 0x78, !PT ;  /* 0x0000003028287812 */ /* 0x000fe200078e780b */
[----:B------:R-:W-:Y:S01]  /*a310*/  FMUL2 R44, R18.F32x2.HI_LO, UR5.F32 ;  /* 0x00000005122c7c4a */ /* 0x000fe20009000000 */
[----:B------:R-:W-:Y:S01]  /*a320*/  F2FP.F16.F32.PACK_AB R7, R51, R50 ;  /* 0x000000323307723e */ /* 0x000fe200000000ff */
        /* <DEDUP_REMOVED lines=20> */
[----:B------:R1:W-:Y:S01]  /*a470*/  STS.128 [R37+UR4], R4 ;  /* 0x0000000425007988 */ /* 0x0003e20008000c04 */
[----:B------:R-:W-:-:S02]  /*a480*/  F2FP.F16.F32.PACK_AB R12, R21, R20 ;  /* 0x00000014150c723e */ /* 0x000fc400000000ff */
[----:B------:R-:W-:Y:S01]  /*a490*/  F2FP.F16.F32.PACK_AB R19, R35, R34 ;  /* 0x000000222313723e */ /* 0x000fe200000000ff */
[----:B------:R1:W-:Y:S01]  /*a4a0*/  STS.128 [R38+UR4], R8 ;  /* 0x0000000826007988 */ /* 0x0003e20008000c04 */
[----:B------:R-:W-:Y:S02]  /*a4b0*/  F2FP.F16.F32.PACK_AB R18, R33, R32 ;  /* 0x000000202112723e */ /* 0x000fe400000000ff */
[----:B------:R-:W-:Y:S01]  /*a4c0*/  F2FP.F16.F32.PACK_AB R17, R31, R30 ;  /* 0x0000001e1f11723e */ /* 0x000fe200000000ff */
[----:B------:R1:W-:Y:S01]  /*a4d0*/  STS.128 [R39+UR4], R12 ;  /* 0x0000000c27007988 */ /* 0x0003e20008000c04 */
[----:B------:R-:W-:-:S05]  /*a4e0*/  F2FP.F16.F32.PACK_AB R16, R29, R28 ;  /* 0x0000001c1d10723e */ /* 0x000fca00000000ff */
[----:B------:R1:W-:Y:S01]  /*a4f0*/  STS.128 [R40+UR4], R16 ;  /* 0x0000001028007988 */ /* 0x0003e20008000c04 */
[----:B------:R2:W-:Y:S06]  /*a500*/  MEMBAR.ALL.CTA ;  /* 0x0000000000007992 */ /* 0x0005ec0000008000 */
[----:B--2---:R-:W2:Y:S02]  /*a510*/  FENCE.VIEW.ASYNC.S ;  /* 0x00000000000073c6 */ /* 0x004ea40000000000 */
[----:B--2---:R1:W-:Y:S06]  /*a520*/  BAR.SYNC.DEFER_BLOCKING R36, 0x80 ;  /* 0x000200240000751d */ /* 0x0043ec0000010000 */
[----:B------:R-:W-:Y:S05]  /*a530*/  BRA.U UP1, `(.L_x_122) ;  /* 0x0000000101287547 */ /* 0x000fea000b800000 */
[----:B------:R-:W2:Y:S02]  /*a540*/  LDCU.64 UR8, c[0x0][0x348] ;  /* 0x00006900ff0877ac */ /* 0x000ea40008000a00 */
[----:B--2---:R-:W-:Y:S02]  /*a550*/  UIADD3 UR14, UP0, UPT, UR8, 0x580, URZ ;  /* 0x00000580080e7890 */ /* 0x004fe4000ff1e0ff */
[----:B------:R-:W-:Y:S02]  /*a560*/  UIADD3 UR8, UPT, UPT, UR13, 0x6400, URZ ;  /* 0x000064000d087890 */ /* 0x000fe4000fffe0ff */
[----:B------:R-:W-:-:S03]  /*a570*/  UIADD3.X UR15, UPT, UPT, URZ, UR9, URZ, UP0, !UPT ;  /* 0x00000009ff0f7290 */ /* 0x000fc600087fe4ff */
[----:B------:R-:W-:-:S06]  /*a580*/  UMOV UR9, UR7 ;  /* 0x0000000700097c82 */ /* 0x000fcc0008000000 */
[----:B------:R2:W-:Y:S01]  /*a590*/  UTMASTG.4D [UR8], [UR14], desc[URZ] ;  /* 0x0000ff080e0073b5 */ /* 0x0005e20008019000 */
[----:B------:R0:W-:Y:S01]  /*a5a0*/  UTMACMDFLUSH ;  /* 0x00000000000079b7 */ /* 0x0001e20000000000 */
[----:B------:R-:W-:-:S04]  /*a5b0*/  DEPBAR.LE SB0, 0x0 ;  /* 0x000080000000791a */ /* 0x000fc80000000000 */
[----:B------:R2:W-:Y:S06]  /*a5c0*/  BAR.ARV R36, 0xa0 ;  /* 0x000280240000751d */ /* 0x0005ec0000002000 */
[----:B------:R-:W-:Y:S01]  /*a5d0*/  NOP ;  /* 0x0000000000007918 */ /* 0x000fe20000000000 */
.L_x_122:
[----:B------:R3:W-:Y:S06]  /*a5e0*/  MEMBAR.ALL.CTA ;  /* 0x0000000000007992 */ /* 0x0007ec0000008000 */
[----:B---3--:R-:W3:Y:S02]  /*a5f0*/  FENCE.VIEW.ASYNC.S ;  /* 0x00000000000073c6 */ /* 0x008ee40000000000 */
[----:B---3--:R3:W-:Y:S06]  /*a600*/  BAR.SYNC.DEFER_BLOCKING R36, 0xa0 ;  /* 0x000280240000751d */ /* 0x0087ec0000010000 */
[----:B-1----:R-:W1:Y:S01]  /*a610*/  LDTM.x32 R4, tmem[UR16+0x20] ;  /* 0x00002010000479ee */ /* 0x002e6200082c0000 */
[----:B------:R-:W-:Y:S01]  /*a620*/  R2UR UR16, R69 ;  /* 0x00000000451072ca */ /* 0x000fe200000e0000 */
[----:B------:R-:W-:Y:S01]  /*a630*/  NOP ;  /* 0x0000000000007918 */ /* 0x000fe20000000000 */
[----:B-1----:R-:W-:-:S02]  /*a640*/  FMUL2 R50, R10.F32x2.HI_LO, UR5.F32 ;  /* 0x000000050a327c4a */ /* 0x002fc40009000000 */
[----:B------:R-:W-:Y:S02]  /*a650*/  FMUL2 R52, R8.F32x2.HI_LO, UR5.F32 ;  /* 0x0000000508347c4a */ /* 0x000fe40009000000 */
        /* <DEDUP_REMOVED lines=31> */
[----:B------:R3:W-:Y:S04]  /*a850*/  STS.128 [R38+UR4], R8 ;  /* 0x0000000826007988 */ /* 0x0007e80008000c04 */
[----:B------:R3:W-:Y:S04]  /*a860*/  STS.128 [R39+UR4], R12 ;  /* 0x0000000c27007988 */ /* 0x0007e80008000c04 */
[----:B------:R3:W-:Y:S01]  /*a870*/  STS.128 [R40+UR4], R16 ;  /* 0x0000001028007988 */ /* 0x0007e20008000c04 */
[----:B------:R1:W-:Y:S06]  /*a880*/  MEMBAR.ALL.CTA ;  /* 0x0000000000007992 */ /* 0x0003ec0000008000 */
[----:B-1----:R-:W1:Y:S02]  /*a890*/  FENCE.VIEW.ASYNC.S ;  /* 0x00000000000073c6 */ /* 0x002e640000000000 */
[----:B-1----:R3:W-:Y:S06]  /*a8a0*/  BAR.SYNC.DEFER_BLOCKING R36, 0x80 ;  /* 0x000200240000751d */ /* 0x0027ec0000010000 */
[----:B------:R-:W-:Y:S05]  /*a8b0*/  BRA.U UP1, `(.L_x_123) ;  /* 0x0000000101287547 */ /* 0x000fea000b800000 */
[----:B--2---:R-:W1:Y:S01]  /*a8c0*/  LDCU.64 UR14, c[0x0][0x348] ;  /* 0x00006900ff0e77ac */ /* 0x004e620008000a00 */
[----:B------:R-:W-:Y:S02]  /*a8d0*/  UIADD3 UR8, UPT, UPT, UR13, 0x6400, URZ ;  /* 0x000064000d087890 */ /* 0x000fe4000fffe0ff */
[----:B------:R-:W-:Y:S02]  /*a8e0*/  UIADD3 UR9, UPT, UPT, UR7, 0x20, URZ ;  /* 0x0000002007097890 */ /* 0x000fe4000fffe0ff */
[----:B-1----:R-:W-:-:S04]  /*a8f0*/  UIADD3 UR14, UP0, UPT, UR14, 0x580, URZ ;  /* 0x000005800e0e7890 */ /* 0x002fc8000ff1e0ff */
[----:B------:R-:W-:-:S09]  /*a900*/  UIADD3.X UR15, UPT, UPT, URZ, UR15, URZ, UP0, !UPT ;  /* 0x0000000fff0f7290 */ /* 0x000fd200087fe4ff */
[----:B------:R1:W-:Y:S01]  /*a910*/  UTMASTG.4D [UR8], [UR14], desc[URZ] ;  /* 0x0000ff080e0073b5 */ /* 0x0003e20008019000 */
[----:B------:R0:W-:Y:S01]  /*a920*/  UTMACMDFLUSH ;  /* 0x00000000000079b7 */ /* 0x0001e20000000000 */
[----:B------:R-:W-:-:S04]  /*a930*/  DEPBAR.LE SB0, 0x0 ;  /* 0x000080000000791a */ /* 0x000fc80000000000 */
[----:B------:R1:W-:Y:S06]  /*a940*/  BAR.ARV R36, 0xa0 ;  /* 0x000280240000751d */ /* 0x0003ec0000002000 */
[----:B------:R-:W-:Y:S01]  /*a950*/  NOP ;  /* 0x0000000000007918 */ /* 0x000fe20000000000 */
.L_x_123:
[----:B------:R4:W-:Y:S06]  /*a960*/  MEMBAR.ALL.CTA ;  /* 0x0000000000007992 */ /* 0x0009ec0000008000 */
[----:B----4-:R-:W4:Y:S02]  /*a970*/  FENCE.VIEW.ASYNC.S ;  /* 0x00000000000073c6 */ /* 0x010f240000000000 */
[----:B----4-:R4:W-:Y:S06]  /*a980*/  BAR.SYNC.DEFER_BLOCKING R36, 0xa0 ;  /* 0x000280240000751d */ /* 0x0109ec0000010000 */
[----:B---3--:R-:W3:Y:S01]  /*a990*/  LDTM.x32 R4, tmem[UR16+0x40] ;  /* 0x00004010000479ee */ /* 0x008ee200082c0000 */
[----:B------:R-:W-:Y:S01]  /*a9a0*/  NOP ;  /* 0x0000000000007918 */ /* 0x000fe20000000000 */
[----:B---3--:R-:W-:-:S02]  /*a9b0*/  FMUL2 R50, R10.F32x2.HI_LO, UR5.F32 ;  /* 0x000000050a327c4a */ /* 0x008fc40009000000 */
        /* <DEDUP_REMOVED lines=36> */
[----:B---3--:R-:W3:Y:S02]  /*ac00*/  FENCE.VIEW.ASYNC.S ;  /* 0x00000000000073c6 */ /* 0x008ee40000000000 */
[----:B---3--:R4:W-:Y:S06]  /*ac10*/  BAR.SYNC.DEFER_BLOCKING R36, 0x80 ;  /* 0x000200240000751d */ /* 0x0089ec0000010000 */
[----:B------:R-:W-:Y:S05]  /*ac20*/  BRA.U UP1, `(.L_x_124) ;  /* 0x0000000101247547 */ /* 0x000fea000b800000 */
[----:B------:R-:W3:Y:S01]  /*ac30*/  LDCU.64 UR4, c[0x0][0x348] ;  /* 0x00006900ff0477ac */ /* 0x000ee20008000a00 */
[----:B-12---:R-:W-:Y:S02]  /*ac40*/  UIADD3 UR8, UPT, UPT, UR13, 0x6400, URZ ;  /* 0x000064000d087890 */ /* 0x006fe4000fffe0ff */
[----:B------:R-:W-:-:S07]  /*ac50*/  UIADD3 UR7, UPT, UPT, UR7, 0x40, URZ ;  /* 0x0000004007077890 */ /* 0x000fce000fffe0ff */
[----:B------:R-:W-:Y:S01]  /*ac60*/  UMOV UR9, UR7 ;  /* 0x0000000700097c82 */ /* 0x000fe20008000000 */
[----:B---3--:R-:W-:-:S04]  /*ac70*/  UIADD3 UR4, UP0, UPT, UR4, 0x580, URZ ;  /* 0x0000058004047890 */ /* 0x008fc8000ff1e0ff */
[----:B------:R-:W-:-:S09]  /*ac80*/  UIADD3.X UR5, UPT, UPT, URZ, UR5, URZ, UP0, !UPT ;  /* 0x00000005ff057290 */ /* 0x000fd200087fe4ff */
[----:B------:R3:W-:Y:S01]  /*ac90*/  UTMASTG.4D [UR8], [UR4], desc[URZ] ;  /* 0x0000ff08040073b5 */ /* 0x0007e20008019000 */
[----:B------:R3:W-:Y:S06]  /*aca0*/  BAR.ARV R36, 0xa0 ;  /* 0x000280240000751d */ /* 0x0007ec0000002000 */
[----:B------:R-:W-:Y:S01]  /*acb0*/  NOP ;  /* 0x0000000000007918 */ /* 0x000fe20000000000 */
.L_x_124:
[----:B------:R5:W-:Y:S06]  /*acc0*/  MEMBAR.ALL.CTA ;  /* 0x0000000000007992 */ /* 0x000bec0000008000 */
[----:B-----5:R-:W5:Y:S01]  /*acd0*/  FENCE.VIEW.ASYNC.S ;  /* 0x00000000000073c6 */ /* 0x020f620000000000 */
[----:B---3--:R-:W-:Y:S01]  /*ace0*/  R2UR UR5, R2 ;  /* 0x00000000020572ca */ /* 0x008fe200000e0000 */
[----:B-----5:R3:W-:Y:S01]  /*acf0*/  BAR.SYNC.DEFER_BLOCKING R36, 0xa0 ;  /* 0x000280240000751d */ /* 0x0207e20000010000 */
[----:B------:R-:W-:Y:S01]  /*ad00*/  ELECT P0, URZ, PT ;  /* 0x0000000000ff782f */ /* 0x000fe20003800000 */
[----:B------:R-:W-:-:S10]  /*ad10*/  UIADD3 UR4, UPT, UPT, UR6, 0x88, URZ ;  /* 0x0000008806047890 */ /* 0x000fd4000fffe0ff */
[----:B------:R-:W-:Y:S02]  /*ad20*/  UPRMT UR4, UR5, 0x654, UR4 ;  /* 0x0000065405047896 */ /* 0x000fe40008000004 */
[----:B----4-:R-:W-:Y:S01]  /*ad30*/  @P0 IMAD.MOV.U32 R4, RZ, RZ, 0x1 ;  /* 0x00000001ff040424 */ /* 0x010fe200078e00ff */
[----:B------:R-:W-:-:S06]  /*ad40*/  NOP ;  /* 0x0000000000007918 */ /* 0x000fcc0000000000 */
[----:B------:R3:W-:Y:S01]  /*ad50*/  @P0 SYNCS.ARRIVE.TRANS64.RED.ART0 RZ, [UR4], R4 ;  /* 0x00000004ffff09a7 */ /* 0x0007e20008500404 */
[----:B------:R-:W-:Y:S06]  /*ad60*/  BAR.ARV 0x5, 0x1a0 ;  /* 0x0146800000007b1d */ /* 0x000fec0000002000 */
[----:B------:R-:W-:Y:S05]  /*ad70*/  BRA `(.L_x_125) ;  /* 0x0000000000347947 */ /* 0x000fea0003800000 */
.L_x_104:
        /* <DEDUP_REMOVED lines=10> */
[----:B-----5:R1:W3:Y:S02]  /*ae20*/  SYNCS.EXCH.64 URZ, [UR6+0xe8], UR4 ;  /* 0x0000e80406ff75b2 */ /* 0x0202e40008000100 */
[----:B-1----:R-:W-:Y:S01]  /*ae30*/  NOP ;  /* 0x0000000000007918 */ /* 0x002fe20000000000 */
.L_x_126:
[----:B------:R-:W-:Y:S01]  /*ae40*/  NOP ;  /* 0x0000000000007918 */ /* 0x000fe20000000000 */
.L_x_125:
[----:B------:R-:W-:-:S13]  /*ae50*/  R2UR UR4, R0 ;  /* 0x00000000000472ca */ /* 0x000fda00000e0000 */
[----:B------:R-:W-:Y:S01]  /*ae60*/  UISETP.GT.U32.AND UP0, UPT, UR4, 0x3, UPT ;  /* 0x000000030400788c */ /* 0x000fe2000bf04070 */
[----:B------:R-:W-:Y:S10]  /*ae70*/  @!P2 BRA `(.L_x_127) ;  /* 0x00000000002ca947 */ /* 0x000ff40003800000 */
        /* <DEDUP_REMOVED lines=9> */
[----:B-----5:R1:W4:Y:S02]  /*af10*/  SYNCS.EXCH.64 URZ, [UR6+0xe8], UR4 ;  /* 0x0000e80406ff75b2 */ /* 0x0203240008000100 */
[----:B-1----:R-:W-:Y:S01]  /*af20*/  NOP ;  /* 0x0000000000007918 */ /* 0x002fe20000000000 */
.L_x_127:
[----:B------:R-:W-:Y:S01]  /*af30*/  NOP ;  /* 0x0000000000007918 */ /* 0x000fe20000000000 */
[----:B------:R-:W-:Y:S05]  /*af40*/  BRA.U UP0, `(.L_x_128) ;  /* 0x0000000900e07547 */ /* 0x000fea000b800000 */
[----:B------:R-:W-:Y:S01]  /*af50*/  NOP ;  /* 0x0000000000007918 */ /* 0x000fe20000000000 */
.L_x_129:
[----:B------:R-:W-:Y:S05]  /*af60*/  WARPSYNC.ALL ;  /* 0x0000000000007948 */ /* 0x000fea0003800000 */
[----:B------:R-:W-:-:S04]  /*af70*/  NOP ;  /* 0x0000000000007918 */ /* 0x000fc80000000000 */
[----:B------:R-:W5:Y:S02]  /*af80*/  USETMAXREG.TRY_ALLOC.CTAPOOL UP0, 0x88 ;  /* 0x00000088000079c8 */ /* 0x000f640008000600 */
[----:B-----5:R-:W-:-:S13]  /*af90*/  PLOP3.LUT P0, PT, PT, PT, UP0, 0x80, 0x8 ;  /* 0x000000000008781c */ /* 0x020fda0003f0f008 */
[----:B------:R-:W-:Y:S05]  /*afa0*/  @!P0 BRA `(.L_x_129) ;  /* 0xfffffffc00ec8947 */ /* 0x000fea000383ffff */
[----:B------:R-:W-:Y:S05]  /*afb0*/  WARPSYNC.ALL ;  /* 0x0000000000007948 */ /* 0x000fea0003800000 */
[----:B------:R-:W-:Y:S01]  /*afc0*/  NOP ;  /* 0x0000000000007918 */ /* 0x000fe20000000000 */
[----:B-12---:R-:W1:Y:S01]  /*afd0*/  LDCU UR9, c[0x0][0x380] ;  /* 0x00007000ff0977ac */ /* 0x006e620008000800 */
[----:B------:R-:W-:Y:S01]  /*afe0*/  R2UR UR4, R0 ;  /* 0x00000000000472ca */ /* 0x000fe200000e0000 */
[----:B------:R-:W2:Y:S01]  /*aff0*/  S2UR UR10, SR_CTAID.Z ;  /* 0x00000000000a79c3 */ /* 0x000ea20000002700 */
[----:B------:R-:W2:Y:S07]  /*b000*/  LDCU.128 UR12, c[0x0][0x4a0] ;  /* 0x00009400ff0c77ac */ /* 0x000eae0008000c00 */
[----:B------:R-:W5:Y:S04]  /*b010*/  S2UR UR26, SR_CTAID.Y ;  /* 0x00000000001a79c3 */ /* 0x000f680000002600 */
[----:B------:R-:W-:-:S02]  /*b020*/  ULOP3.LUT UR7, UR4, 0x3, URZ, 0xc0, !UPT ;  /* 0x0000000304077892 */ /* 0x000fc4000f8ec0ff */
[----:B-1----:R-:W-:Y:S02]  /*b030*/  UIADD3 UR6, UPT, UPT, -UR9, URZ, URZ ;  /* 0x000000ff09067290 */ /* 0x002fe4000fffe1ff */
[----:B------:R-:W-:Y:S02]  /*b040*/  UIADD3 UR8, UPT, UPT, UR9, -0x1, URZ ;  /* 0xffffffff09087890 */ /* 0x000fe4000fffe0ff */
[----:B------:R-:W-:Y:S01]  /*b050*/  MOV R0, UR7 ;  /* 0x0000000700007c02 */ /* 0x000fe20008000f00 */
[----:B------:R-:W-:Y:S02]  /*b060*/  USHF.R.S32.HI UR6, URZ, 0x1f, UR6 ;  /* 0x0000001fff067899 */ /* 0x000fe40008011406 */
[----:B------:R-:W-:Y:S02]  /*b070*/  USHF.R.S32.HI UR7, URZ, 0x1f, UR8 ;  /* 0x0000001fff077899 */ /* 0x000fe40008011408 */
[----:B------:R-:W-:Y:S01]  /*b080*/  ULEA.HI UR6, UR6, -UR9, URZ, 0x7 ;  /* 0x8000000906067291 */ /* 0x000fe2000f8f38ff */
[----:B------:R-:W1:Y:S01]  /*b090*/  SHFL.IDX PT, R0, R0, RZ, 0x1f ;  /* 0x00001fff00007589 */ /* 0x000e6200000e0000 */
[----:B------:R-:W-:-:S02]  /*b0a0*/  ULEA.HI UR8, UR7, UR8, URZ, 0x7 ;  /* 0x0000000807087291 */ /* 0x000fc4000f8f38ff */
[----:B------:R-:W-:Y:S02]  /*b0b0*/  UISETP.GT.AND UP0, UPT, UR9, URZ, UPT ;  /* 0x000000ff0900728c */ /* 0x000fe4000bf04270 */
[----:B------:R-:W-:Y:S02]  /*b0c0*/  USHF.R.S32.HI UR7, URZ, 0x7, UR6 ;  /* 0x00000007ff077899 */ /* 0x000fe40008011406 */
[----:B------:R-:W-:Y:S02]  /*b0d0*/  ULEA.HI.SX32 UR6, UR8, 0x1, 0x19 ;  /* 0x0000000108067891 */ /* 0x000fe4000f8fcaff */
[----:B------:R-:W-:Y:S02]  /*b0e0*/  UIADD3 UR7, UPT, UPT, -UR7, URZ, URZ ;  /* 0x000000ff07077290 */ /* 0x000fe4000fffe1ff */
[----:B--2---:R-:W-:-:S04]  /*b0f0*/  UIMAD.WIDE.U32 UR4, UR10, UR14, URZ ;  /* 0x0000000e0a0472a5 */ /* 0x004fc8000f8e00ff */
[----:B------:R-:W-:Y:S01]  /*b100*/  UIMAD UR5, UR10, UR15, UR5 ;  /* 0x0000000f0a0572a4 */ /* 0x000fe2000f8e0205 */
[----:B------:R-:W-:Y:S02]  /*b110*/  @!UP0 UMOV UR6, UR7 ;  /* 0x0000000700068c82 */ /* 0x000fe40008000000 */
[----:B------:R-:W-:Y:S02]  /*b120*/  UISETP.GE.AND UP0, UPT, UR6, 0x1, UPT ;  /* 0x000000010600788c */ /* 0x000fe4000bf06270 */
[----:B-----5:R-:W-:-:S04]  /*b130*/  UIMAD.WIDE.U32 UR22, UR26, UR12, UR4 ;  /* 0x0000000c1a1672a5 */ /* 0x020fc8000f8e0004 */
[----:B------:R-:W-:Y:S01]  /*b140*/  UIMAD UR26, UR26, UR13, UR23 ;  /* 0x0000000d1a1a72a4 */ /* 0x000fe2000f8e0217 */
[----:B---34-:R-:W-:Y:S06]  /*b150*/  BAR.SYNC.DEFER_BLOCKING 0x5, 0x1a0 ;  /* 0x0146800000007b1d */ /* 0x018fec0000010000 */
[----:B-1----:R-:W-:Y:S05]  /*b160*/  BRA.U !UP0, `(.L_x_130) ;  /* 0x00000009083c7547 */ /* 0x002fea000b800000 */
[----:B------:R-:W1:Y:S01]  /*b170*/  S2R R104, SR_TID.X ;  /* 0x0000000000687919 */ /* 0x000e620000002100 */
[----:B------:R-:W2:Y:S01]  /*b180*/  S2UR UR27, SR_CgaCtaId ;  /* 0x00000000001b79c3 */ /* 0x000ea20000008800 */
[----:B------:R-:W-:Y:S01]  /*b190*/  R2UR UR5, R2 ;  /* 0x00000000020572ca */ /* 0x000fe200000e0000 */
[----:B------:R-:W-:Y:S01]  /*b1a0*/  UMOV UR4, 0x400 ;  /* 0x0000040000047882 */ /* 0x000fe20000000000 */
[----:B------:R-:W-:Y:S01]  /*b1b0*/  UIADD3 UR18, UPT, UPT, -UR6, URZ, URZ ;  /* 0x000000ff06127290 */ /* 0x000fe2000fffe1ff */
[----:B------:R-:W-:Y:S01]  /*b1c0*/  IMAD.MOV.U32 R100, RZ, RZ, RZ ;  /* 0x000000ffff647224 */ /* 0x000fe200078e00ff */
[----:B------:R-:W3:Y:S01]  /*b1d0*/  LDCU.64 UR16, c[0x0][0x488] ;  /* 0x00009100ff1077ac */ /* 0x000ee20008000a00 */
[----:B------:R-:W-:Y:S01]  /*b1e0*/  IMAD.MOV.U32 R2, RZ, RZ, 0x1 ;  /* 0x00000001ff027424 */ /* 0x000fe200078e00ff */
[----:B------:R-:W-:Y:S01]  /*b1f0*/  UMOV UR10, 0x5 ;  /* 0x00000005000a7882 */ /* 0x000fe20000000000 */
[----:B------:R-:W-:Y:S01]  /*b200*/  UMOV UR14, URZ ;  /* 0x000000ff000e7c82 */ /* 0x000fe20008000000 */
[----:B--2---:R-:W-:-:S02]  /*b210*/  ULEA UR6, UR27, UR4, 0x18 ;  /* 0x000000041b067291 */ /* 0x004fc4000f8ec0ff */
[----:B------:R-:W-:Y:S02]  /*b220*/  UIMAD UR27, UR27, 0x3000, URZ ;  /* 0x000030001b1b78a4 */ /* 0x000fe4000f8e02ff */
[----:B------:R-:W-:Y:S02]  /*b230*/  UIADD3 UR25, UPT, UPT, UR6, 0x98, URZ ;  /* 0x0000009806197890 */ /* 0x000fe4000fffe0ff */
[----:B------:R-:W-:Y:S01]  /*b240*/  UIADD3 UR20, UPT, UPT, UR27, 0x1800, URZ ;  /* 0x000018001b147890 */ /* 0x000fe2000fffe0ff */
[C---:B-1----:R-:W-:Y:S01]  /*b250*/  IMAD.U32 R101, R104.reuse, 0x10000, RZ ;  /* 0x0001000068657824 */ /* 0x042fe200078e00ff */
[----:B------:R-:W-:Y:S01]  /*b260*/  UIADD3 UR19, UPT, UPT, UR27, 0x2400, URZ ;  /* 0x000024001b137890 */ /* 0x000fe2000fffe0ff */
[----:B------:R-:W-:Y:S01]  /*b270*/  IMAD.SHL.U32 R104, R104, 0x10, RZ ;  /* 0x0000001068687824 */ /* 0x000fe200078e00ff */
[----:B------:R-:W-:Y:S02]  /*b280*/  UIADD3 UR24, UPT, UPT, UR6, 0x32800, URZ ;  /* 0x0003280006187890 */ /* 0x000fe4000fffe0ff */
[----:B------:R-:W-:Y:S01]  /*b290*/  LOP3.LUT R101, R101, 0x600000, RZ, 0xc0, !PT ;  /* 0x0060000065657812 */ /* 0x000fe200078ec0ff */
[----:B------:R-:W-:Y:S01]  /*b2a0*/  UIADD3 UR21, UPT, UPT, UR6, 0x32800, URZ ;  /* 0x0003280006157890 */ /* 0x000fe2000fffe0ff */
[----:B------:R-:W-:Y:S01]  /*b2b0*/  LOP3.LUT R104, R104, 0x7f0, RZ, 0xc0, !PT ;  /* 0x000007f068687812 */ /* 0x000fe200078ec0ff */
[----:B------:R-:W-:Y:S01]  /*b2c0*/  UPRMT UR25, UR5, 0x654, UR25 ;  /* 0x0000065405197896 */ /* 0x000fe20008000019 */
[----:B------:R-:W-:-:S02]  /*b2d0*/  LOP3.LUT R105, R101, 0x1a0, RZ, 0xfc, !PT ;  /* 0x000001a065697812 */ /* 0x000fc400078efcff */
[C---:B------:R-:W-:Y:S01]  /*b2e0*/  LOP3.LUT R102, R101.reuse, 0x1c0, RZ, 0xfc, !PT ;  /* 0x000001c065667812 */ /* 0x040fe200078efcff */
[----:B------:R-:W-:Y:S01]  /*b2f0*/  VIADD R103, R104, UR6 ;  /* 0x0000000668677c36 */ /* 0x000fe20008000000 */
[----:B---3--:R-:W-:-:S07]  /*b300*/  LOP3.LUT R101, R101, 0x1e0, RZ, 0xfc, !PT ;  /* 0x000001e065657812 */ /* 0x008fce00078efcff */
.L_x_137:
[----:B--2---:R-:W-:Y:S01]  /*b310*/  IMAD.U32 R4, R100, -0x80000000, RZ ;  /* 0x8000000064047824 */ /* 0x004fe200078e00ff */
[----:B------:R-:W-:Y:S02]  /*b320*/  R2UR UR4, R105 ;  /* 0x00000000690472ca */ /* 0x000fe400000e0000 */
[----:B------:R-:W-:Y:S01]  /*b330*/  R2UR UR7, R102 ;  /* 0x00000000660772ca */ /* 0x000fe200000e0000 */
[----:B-1----:R-:W1:Y:S02]  /*b340*/  SYNCS.PHASECHK.TRANS64.TRYWAIT P0, [UR6+0x90], R4 ;  /* 0x00009004ff0075a7 */ /* 0x002e640008001106 */
[----:B-1-34-:R-:W-:-:S12]  /*b350*/  @!P0 BRA `(.L_x_131) ;  /* 0x0000001c002c8947 */ /* 0x01afd80003800000 */
.L_x_227:
[----:B------:R-:W-:Y:S01]  /*b360*/  LDTM.x32 R68, tmem[UR4] ;  /* 0x00000004004479ee */ /* 0x000fe200082c0000 */
[----:B------:R-:W-:Y:S02]  /*b370*/  ELECT P0, URZ, PT ;  /* 0x0000000000ff782f */ /* 0x000fe40003800000 */
[----:B------:R-:W-:Y:S01]  /*b380*/  R2UR UR4, R101 ;  /* 0x00000000650472ca */ /* 0x000fe200000e0000 */
[----:B------:R-:W-:Y:S01]  /*b390*/  LDTM.x32 R36, tmem[UR7] ;  /* 0x00000007002479ee */ /* 0x000fe200082c0000 */
[----:B------:R-:W-:Y:S02]  /*b3a0*/  UIADD3 UR8, UPT, UPT, UR10, -0x2, URZ ;  /* 0xfffffffe0a087890 */ /* 0x000fe4000fffe0ff */
[----:B------:R-:W-:Y:S02]  /*b3b0*/  UIADD3 UR11, UP0, UPT, UR14, UR22, URZ ;  /* 0x000000160e0b7290 */ /* 0x000fe4000ff1e0ff */
[----:B------:R-:W-:Y:S02]  /*b3c0*/  ULEA.HI UR5, UR8, UR8, URZ, 0x1 ;  /* 0x0000000808057291 */ /* 0x000fe4000f8f08ff */
[----:B------:R-:W-:-:S02]  /*b3d0*/  ULEA.HI.X.SX32 UR12, UR14, UR26, 0x1, UP0 ;  /* 0x0000001a0e0c7291 */ /* 0x000fc400080f0eff */
[----:B------:R-:W-:Y:S01]  /*b3e0*/  ULOP3.LUT UR5, UR5, 0x3ffffe, URZ, 0xc0, !UPT ;  /* 0x003ffffe05057892 */ /* 0x000fe2000f8ec0ff */
[----:B-1----:R-:W-:Y:S02]  /*b3f0*/  @P0 IMAD.MOV.U32 R3, RZ, RZ, 0x1 ;  /* 0x00000001ff030424 */ /* 0x002fe400078e00ff */
[----:B------:R-:W1:Y:S01]  /*b400*/  LDTM.x32 R4, tmem[UR4] ;  /* 0x00000004000479ee */ /* 0x000e6200082c0000 */
[----:B------:R-:W-:Y:S01]  /*b410*/  NOP ;  /* 0x0000000000007918 */ /* 0x000fe20000000000 */
[----:B-1----:R-:W-:Y:S01]  /*b420*/  NOP ;  /* 0x0000000000007918 */ /* 0x002fe20000000000 */
[----:B------:R1:W-:Y:S01]  /*b430*/  @P0 SYNCS.ARRIVE.TRANS64.RED.ART0 RZ, [UR25], R3 ;  /* 0x00000003ffff09a7 */ /* 0x0003e20008500419 */
[----:B------:R1:W-:Y:S01]  /*b440*/  STS.128 [R104+UR6+0x32800], R68 ;  /* 0x0328004468007988 */ /* 0x0003e20008000c06 */
[----:B------:R-:W-:Y:S01]  /*b450*/  ISETP.NE.AND P0, PT, R0, RZ, PT ;  /* 0x000000ff0000720c */ /* 0x000fe20003f05270 */
[----:B------:R-:W-:Y:S02]  /*b460*/  UIADD3 UR9, UP0, UPT, UR27, UR11, URZ ;  /* 0x0000000b1b097290 */ /* 0x000fe4000ff1e0ff */
[----:B------:R1:W-:Y:S01]  /*b470*/  STS.128 [R104+UR6+0x33000], R72 ;  /* 0x0330004868007988 */ /* 0x0003e20008000c06 */
[----:B------:R-:W-:-:S02]  /*b480*/  ULEA.HI UR13, UR10, UR10, URZ, 0x1 ;  /* 0x0000000a0a0d7291 */ /* 0x000fc4000f8f08ff */
[----:B------:R-:W-:Y:S01]  /*b490*/  UIADD3 UR7, UPT, UPT, UR8, -UR5, URZ ;  /* 0x8000000508077290 */ /* 0x000fe2000fffe0ff */
[----:B------:R1:W-:Y:S01]  /*b4a0*/  STS.128 [R104+UR6+0x33800], R76 ;  /* 0x0338004c68007988 */ /* 0x0003e20008000c06 */
[----:B------:R-:W-:Y:S02]  /*b4b0*/  ULEA.HI.X.SX32 UR15, UR27, UR12, 0x1, UP0 ;  /* 0x0000000c1b0f7291 */ /* 0x000fe400080f0eff */
[----:B------:R-:W-:Y:S01]  /*b4c0*/  ULEA UR4, UP0, UR9, UR16, 0x2 ;  /* 0x0000001009047291 */ /* 0x000fe2000f8010ff */
[----:B------:R1:W-:Y:S01]  /*b4d0*/  STS.128 [R104+UR6+0x34000], R80 ;  /* 0x0340005068007988 */ /* 0x0003e20008000c06 */
[----:B------:R-:W-:Y:S01]  /*b4e0*/  ULOP3.LUT UR8, UR13, 0x3ffffe, URZ, 0xc0, !UPT ;  /* 0x003ffffe0d087892 */ /* 0x000fe2000f8ec0ff */
[----:B------:R-:W-:Y:S01]  /*b4f0*/  IMAD.U32 R106, RZ, RZ, UR7 ;  /* 0x00000007ff6a7e24 */ /* 0x000fe2000f8e00ff */
[----:B------:R-:W-:Y:S01]  /*b500*/  ULEA.HI.X UR5, UR9, UR17, UR15, 0x2, UP0 ;  /* 0x0000001109057291 */ /* 0x000fe200080f140f */
[----:B------:R1:W-:Y:S01]  /*b510*/  STS.128 [R104+UR6+0x34800], R84 ;  /* 0x0348005468007988 */ /* 0x0003e20008000c06 */
[----:B------:R-:W-:Y:S01]  /*b520*/  UIADD3 UR8, UPT, UPT, -UR8, UR10, URZ ;  /* 0x0000000a08087290 */ /* 0x000fe2000fffe1ff */
[----:B------:R-:W-:-:S02]  /*b530*/  IMAD R106, R106, 0x3000, R103 ;  /* 0x000030006a6a7824 */ /* 0x000fc400078e0267 */
[----:B------:R1:W-:Y:S01]  /*b540*/  STS.128 [R104+UR6+0x35000], R88 ;  /* 0x0350005868007988 */ /* 0x0003e20008000c06 */
[----:B------:R2:W-:Y:S06]  /*b550*/  MEMBAR.ALL.CTA ;  /* 0x0000000000007992 */ /* 0x0005ec0000008000 */
[----:B--2---:R-:W2:Y:S02]  /*b560*/  FENCE.VIEW.ASYNC.S ;  /* 0x00000000000073c6 */ /* 0x004ea40000000000 */
[----:B--2---:R-:W-:Y:S06]  /*b570*/  BAR.SYNC.DEFER_BLOCKING 0x4, 0x80 ;  /* 0x0102000000007b1d */ /* 0x004fec0000010000 */
[----:B------:R-:W-:Y:S05]  /*b580*/  @P0 BRA `(.L_x_132) ;  /* 0x0000000000100947 */ /* 0x000fea0003800000 */
[----:B------:R-:W-:Y:S02]  /*b590*/  UMOV UR9, 0x300 ;  /* 0x0000030000097882 */ /* 0x000fe40000000000 */
[----:B------:R2:W-:Y:S01]  /*b5a0*/  UBLKRED.G.S.ADD.F32.RN [UR4], [UR24], UR9 ;  /* 0x00000004180073bb */ /* 0x0005e200080a0409 */
[----:B------:R0:W-:Y:S01]  /*b5b0*/  UTMACMDFLUSH ;  /* 0x00000000000079b7 */ /* 0x0001e20000000000 */
[----:B--2---:R-:W-:-:S04]  /*b5c0*/  DEPBAR.LE SB0, 0x1 ;  /* 0x000080400000791a */ /* 0x004fc80000000000 */
.L_x_132:
[----:B------:R-:W-:Y:S01]  /*b5d0*/  BAR.SYNC.DEFER_BLOCKING 0x4, 0x80 ;  /* 0x0102000000007b1d */ /* 0x000fe20000010000 */
[----:B-1----:R-:W-:-:S05]  /*b5e0*/  MOV R68, UR8 ;  /* 0x0000000800447c02 */ /* 0x002fca0008000f00 */
[----:B------:R1:W-:Y:S04]  /*b5f0*/  STS.128 [R106+0x32800], R92 ;  /* 0x0328005c6a007388 */ /* 0x0003e80000000c00 */
[----:B------:R1:W-:Y:S04]  /*b600*/  STS.128 [R106+0x33000], R96 ;  /* 0x033000606a007388 */ /* 0x0003e80000000c00 */
[----:B------:R1:W-:Y:S04]  /*b610*/  STS.128 [R106+0x33800], R36 ;  /* 0x033800246a007388 */ /* 0x0003e80000000c00 */
[----:B------:R1:W-:Y:S04]  /*b620*/  STS.128 [R106+0x34000], R40 ;  /* 0x034000286a007388 */ /* 0x0003e80000000c00 */
[----:B------:R1:W-:Y:S04]  /*b630*/  STS.128 [R106+0x34800], R44 ;  /* 0x0348002c6a007388 */ /* 0x0003e80000000c00 */
[----:B------:R1:W-:Y:S01]  /*b640*/  STS.128 [R106+0x35000], R48 ;  /* 0x035000306a007388 */ /* 0x0003e20000000c00 */
[----:B------:R2:W-:Y:S06]  /*b650*/  MEMBAR.ALL.CTA ;  /* 0x0000000000007992 */ /* 0x0005ec0000008000 */
[----:B--2---:R-:W2:Y:S02]  /*b660*/  FENCE.VIEW.ASYNC.S ;  /* 0x00000000000073c6 */ /* 0x004ea40000000000 */
[----:B--2---:R-:W-:Y:S06]  /*b670*/  BAR.SYNC.DEFER_BLOCKING 0x4, 0x80 ;  /* 0x0102000000007b1d */ /* 0x004fec0000010000 */
[----:B------:R-:W-:Y:S05]  /*b680*/  @P0 BRA `(.L_x_133) ;  /* 0x0000000000200947 */ /* 0x000fea0003800000 */
[----:B------:R-:W-:Y:S02]  /*b690*/  UIMAD UR7, UR7, 0x3000, UR6 ;  /* 0x00003000070778a4 */ /* 0x000fe4000f8e0206 */
[----:B------:R-:W-:Y:S02]  /*b6a0*/  UIADD3 UR4, UP0, UPT, UR4, 0x3000, URZ ;  /* 0x0000300004047890 */ /* 0x000fe4000ff1e0ff */
[----:B------:R-:W-:Y:S02]  /*b6b0*/  UIADD3 UR7, UPT, UPT, UR7, 0x32800, URZ ;  /* 0x0003280007077890 */ /* 0x000fe4000fffe0ff */
[----:B------:R-:W-:Y:S01]  /*b6c0*/  UIADD3.X UR5, UPT, UPT, URZ, UR5, URZ, UP0, !UPT ;  /* 0x00000005ff057290 */ /* 0x000fe200087fe4ff */
[----:B------:R-:W-:-:S08]  /*b6d0*/  UMOV UR9, 0x300 ;  /* 0x0000030000097882 */ /* 0x000fd00000000000 */
[----:B------:R2:W-:Y:S01]  /*b6e0*/  UBLKRED.G.S.ADD.F32.RN [UR4], [UR7], UR9 ;  /* 0x00000004070073bb */ /* 0x0005e200080a0409 */
[----:B------:R0:W-:Y:S01]  /*b6f0*/  UTMACMDFLUSH ;  /* 0x00000000000079b7 */ /* 0x0001e20000000000 */
[----:B--2---:R-:W-:-:S04]  /*b700*/  DEPBAR.LE SB0, 0x1 ;  /* 0x000080400000791a */ /* 0x004fc80000000000 */
.L_x_133:
[----:B------:R-:W-:Y:S01]  /*b710*/  BAR.SYNC.DEFER_BLOCKING 0x4, 0x80 ;  /* 0x0102000000007b1d */ /* 0x000fe20000010000 */
[----:B------:R-:W-:-:S05]  /*b720*/  IMAD R68, R68, 0x3000, R103 ;  /* 0x0000300044447824 */ /* 0x000fca00078e0267 */
[----:B------:R2:W-:Y:S04]  /*b730*/  STS.128 [R104+UR6+0x32800], R52 ;  /* 0x0328003468007988 */ /* 0x0005e80008000c06 */
[----:B------:R2:W-:Y:S04]  /*b740*/  STS.128 [R104+UR6+0x33000], R56 ;  /* 0x0330003868007988 */ /* 0x0005e80008000c06 */
[----:B------:R2:W-:Y:S04]  /*b750*/  STS.128 [R104+UR6+0x33800], R60 ;  /* 0x0338003c68007988 */ /* 0x0005e80008000c06 */
[----:B------:R2:W-:Y:S04]  /*b760*/  STS.128 [R104+UR6+0x34000], R64 ;  /* 0x0340004068007988 */ /* 0x0005e80008000c06 */
[----:B------:R2:W-:Y:S04]  /*b770*/  STS.128 [R104+UR6+0x34800], R4 ;  /* 0x0348000468007988 */ /* 0x0005e80008000c06 */
[----:B------:R2:W-:Y:S01]  /*b780*/  STS.128 [R104+UR6+0x35000], R8 ;  /* 0x0350000868007988 */ /* 0x0005e20008000c06 */
[----:B------:R3:W-:Y:S06]  /*b790*/  MEMBAR.ALL.CTA ;  /* 0x0000000000007992 */ /* 0x0007ec0000008000 */
[----:B---3--:R-:W3:Y:S02]  /*b7a0*/  FENCE.VIEW.ASYNC.S ;  /* 0x00000000000073c6 */ /* 0x008ee40000000000 */
[----:B---3--:R-:W-:Y:S06]  /*b7b0*/  BAR.SYNC.DEFER_BLOCKING 0x4, 0x80 ;  /* 0x0102000000007b1d */ /* 0x008fec0000010000 */
[----:B------:R-:W-:Y:S05]  /*b7c0*/  @P0 BRA `(.L_x_134) ;  /* 0x0000000000200947 */ /* 0x000fea0003800000 */
[----:B------:R-:W-:-:S04]  /*b7d0*/  UIADD3 UR5, UP0, UPT, UR20, UR11, URZ ;  /* 0x0000000b14057290 */ /* 0x000fc8000ff1e0ff */
[----:B------:R-:W-:Y:S02]  /*b7e0*/  ULEA.HI.X.SX32 UR7, UR20, UR12, 0x1, UP0 ;  /* 0x0000000c14077291 */ /* 0x000fe400080f0eff */
[----:B------:R-:W-:-:S04]  /*b7f0*/  ULEA UR4, UP0, UR5, UR16, 0x2 ;  /* 0x0000001005047291 */ /* 0x000fc8000f8010ff */
[----:B------:R-:W-:-:S03]  /*b800*/  ULEA.HI.X UR5, UR5, UR17, UR7, 0x2, UP0 ;  /* 0x0000001105057291 */ /* 0x000fc600080f1407 */
[----:B------:R-:W-:-:S06]  /*b810*/  UMOV UR7, 0x300 ;  /* 0x0000030000077882 */ /* 0x000fcc0000000000 */
[----:B------:R3:W-:Y:S01]  /*b820*/  UBLKRED.G.S.ADD.F32.RN [UR4], [UR21], UR7 ;  /* 0x00000004150073bb */ /* 0x0007e200080a0407 */
[----:B------:R0:W-:Y:S01]  /*b830*/  UTMACMDFLUSH ;  /* 0x00000000000079b7 */ /* 0x0001e20000000000 */
[----:B---3--:R-:W-:-:S04]  /*b840*/  DEPBAR.LE SB0, 0x1 ;  /* 0x000080400000791a */ /* 0x008fc80000000000 */
.L_x_134:
[----:B------:R-:W-:Y:S06]  /*b850*/  BAR.SYNC.DEFER_BLOCKING 0x4, 0x80 ;  /* 0x0102000000007b1d */ /* 0x000fec0000010000 */
[----:B------:R3:W-:Y:S04]  /*b860*/  STS.128 [R68+0x32800], R12 ;  /* 0x0328000c44007388 */ /* 0x0007e80000000c00 */
[----:B------:R3:W-:Y:S04]  /*b870*/  STS.128 [R68+0x33000], R16 ;  /* 0x0330001044007388 */ /* 0x0007e80000000c00 */
[----:B------:R3:W-:Y:S04]  /*b880*/  STS.128 [R68+0x33800], R20 ;  /* 0x0338001444007388 */ /* 0x0007e80000000c00 */
[----:B------:R3:W-:Y:S04]  /*b890*/  STS.128 [R68+0x34000], R24 ;  /* 0x0340001844007388 */ /* 0x0007e80000000c00 */
[----:B------:R3:W-:Y:S04]  /*b8a0*/  STS.128 [R68+0x34800], R28 ;  /* 0x0348001c44007388 */ /* 0x0007e80000000c00 */
[----:B------:R3:W-:Y:S01]  /*b8b0*/  STS.128 [R68+0x35000], R32 ;  /* 0x0350002044007388 */ /* 0x0007e20000000c00 */
[----:B------:R4:W-:Y:S06]  /*b8c0*/  MEMBAR.ALL.CTA ;  /* 0x0000000000007992 */ /* 0x0009ec0000008000 */
[----:B----4-:R-:W4:Y:S02]  /*b8d0*/  FENCE.VIEW.ASYNC.S ;  /* 0x00000000000073c6 */ /* 0x010f240000000000 */
[----:B----4-:R-:W-:Y:S06]  /*b8e0*/  BAR.SYNC.DEFER_BLOCKING 0x4, 0x80 ;  /* 0x0102000000007b1d */ /* 0x010fec0000010000 */
[----:B------:R-:W-:Y:S05]  /*b8f0*/  @P0 BRA `(.L_x_135) ;  /* 0x0000000000280947 */ /* 0x000fea0003800000 */
[----:B------:R-:W-:Y:S02]  /*b900*/  UIADD3 UR5, UP0, UPT, UR19, UR11, URZ ;  /* 0x0000000b13057290 */ /* 0x000fe4000ff1e0ff */
[----:B------:R-:W-:Y:S02]  /*b910*/  UIMAD UR7, UR8, 0x3000, UR6 ;  /* 0x00003000080778a4 */ /* 0x000fe4000f8e0206 */
[----:B------:R-:W-:Y:S02]  /*b920*/  ULEA.HI.X.SX32 UR8, UR19, UR12, 0x1, UP0 ;  /* 0x0000000c13087291 */ /* 0x000fe400080f0eff */
[----:B------:R-:W-:Y:S02]  /*b930*/  ULEA UR4, UP0, UR5, UR16, 0x2 ;  /* 0x0000001005047291 */ /* 0x000fe4000f8010ff */
[----:B------:R-:W-:Y:S02]  /*b940*/  UIADD3 UR7, UPT, UPT, UR7, 0x32800, URZ ;  /* 0x0003280007077890 */ /* 0x000fe4000fffe0ff */
[----:B------:R-:W-:-:S03]  /*b950*/  ULEA.HI.X UR5, UR5, UR17, UR8, 0x2, UP0 ;  /* 0x0000001105057291 */ /* 0x000fc600080f1408 */
[----:B------:R-:W-:-:S06]  /*b960*/  UMOV UR8, 0x300 ;  /* 0x0000030000087882 */ /* 0x000fcc0000000000 */
[----:B------:R4:W-:Y:S01]  /*b970*/  UBLKRED.G.S.ADD.F32.RN [UR4], [UR7], UR8 ;  /* 0x00000004070073bb */ /* 0x0009e200080a0408 */
[----:B------:R0:W-:Y:S01]  /*b980*/  UTMACMDFLUSH ;  /* 0x00000000000079b7 */ /* 0x0001e20000000000 */
[----:B----4-:R-:W-:-:S04]  /*b990*/  DEPBAR.LE SB0, 0x1 ;  /* 0x000080400000791a */ /* 0x010fc80000000000 */
.L_x_135:
[----:B------:R-:W-:Y:S01]  /*b9a0*/  UIADD3 UR18, UPT, UPT, UR18, 0x1, URZ ;  /* 0x0000000112127890 */ /* 0x000fe2000fffe0ff */
[----:B------:R-:W-:Y:S03]  /*b9b0*/  BAR.SYNC.DEFER_BLOCKING 0x4, 0x80 ;  /* 0x0102000000007b1d */ /* 0x000fe60000010000 */
[----:B------:R-:W-:-:S03]  /*b9c0*/  UISETP.NE.AND UP0, UPT, UR18, URZ, UPT ;  /* 0x000000ff1200728c */ /* 0x000fc6000bf05270 */
[----:B------:R-:W-:Y:S08]  /*b9d0*/  @P0 BRA `(.L_x_136) ;  /* 0x0000000000040947 */ /* 0x000ff00003800000 */
[----:B------:R-:W-:-:S04]  /*b9e0*/  DEPBAR.LE SB0, 0x0 ;  /* 0x000080000000791a */ /* 0x000fc80000000000 */
.L_x_136:
[----:B------:R-:W-:Y:S01]  /*b9f0*/  BAR.SYNC.DEFER_BLOCKING 0x4, 0x80 ;  /* 0x0102000000007b1d */ /* 0x000fe20000010000 */
[----:B------:R-:W-:Y:S02]  /*ba00*/  ELECT P0, URZ, PT ;  /* 0x0000000000ff782f */ /* 0x000fe40003800000 */
[----:B------:R-:W-:Y:S01]  /*ba10*/  LOP3.LUT R100, R100, 0x1, RZ, 0x3c, !PT ;  /* 0x0000000164647812 */ /* 0x000fe200078e3cff */
[----:B------:R-:W-:Y:S02]  /*ba20*/  UIADD3 UR10, UPT, UPT, UR10, 0x4, URZ ;  /* 0x000000040a0a7890 */ /* 0x000fe4000fffe0ff */
[----:B------:R-:W-:-:S08]  /*ba30*/  UIADD3 UR14, UPT, UPT, UR14, 0x6000, URZ ;  /* 0x000060000e0e7890 */ /* 0x000fd0000fffe0ff */
[----:B------:R4:W-:Y:S01]  /*ba40*/  @P0 SYNCS.ARRIVE.TRANS64.ART0 RZ, [UR6+0x128], R2 ;  /* 0x00012802ffff09a7 */ /* 0x0009e20008500006 */
[----:B------:R-:W-:Y:S05]  /*ba50*/  BRA.U UP0, `(.L_x_137) ;  /* 0xfffffff9002c7547 */ /* 0x000fea000b83ffff */
.L_x_130:
[----:B------:R-:W-:-:S13]  /*ba60*/  ISETP.NE.AND P0, PT, R0, RZ, PT ;  /* 0x000000ff0000720c */ /* 0x000fda0003f05270 */
[----:B------:R-:W-:Y:S05]  /*ba70*/  @P0 BRA `(.L_x_138) ;  /* 0x0000000000040947 */ /* 0x000fea0003800000 */
[----:B------:R-:W-:-:S04]  /*ba80*/  DEPBAR.LE SB0, 0x0 ;  /* 0x000080000000791a */ /* 0x000fc80000000000 */
.L_x_138:
[----:B------:R-:W-:Y:S06]  /*ba90*/  BAR.SYNC.DEFER_BLOCKING 0x4, 0x80 ;  /* 0x0102000000007b1d */ /* 0x000fec0000010000 */
[----:B------:R-:W-:-:S04]  /*baa0*/  DEPBAR.LE SB0, 0x0 ;  /* 0x000080000000791a */ /* 0x000fc80000000000 */
[----:B------:R-:W-:Y:S06]  /*bab0*/  BAR.ARV 0x5, 0x1a0 ;  /* 0x0146800000007b1d */ /* 0x000fec0000002000 */
[----:B------:R-:W-:Y:S05]  /*bac0*/  BRA `(.L_x_139) ;  /* 0x0000000000347947 */ /* 0x000fea0003800000 */
.L_x_128:
        /* <DEDUP_REMOVED lines=12> */
.L_x_140:
[----:B------:R-:W-:Y:S01]  /*bb90*/  NOP ;  /* 0x0000000000007918 */ /* 0x000fe20000000000 */
.L_x_139:
        /* <DEDUP_REMOVED lines=12> */
.L_x_141:
[----:B------:R-:W-:Y:S01]  /*bc60*/  NOP ;  /* 0x0000000000007918 */ /* 0x000fe20000000000 */
[----:B-12---:R-:W-:Y:S05]  /*bc70*/  EXIT ;  /* 0x000000000000794d */ /* 0x006fea0003800000 */
.L_x_37:
[----:B------:R-:W-:-:S07]  /*bc80*/  MOV R7, UR4 ;  /* 0x0000000400077c02 */ /* 0x000fce0008000f00 */
.L_x_142:
[----:B-1----:R1:W2:Y:S02]  /*bc90*/  SYNCS.PHASECHK.TRANS64.TRYWAIT P0, [R7+URZ+0x118], RZ ;  /* 0x000118ff070075a7 */ /* 0x0022a400080011ff */
[----:B--2---:R-:W-:Y:S05]  /*bca0*/  @!P0 NANOSLEEP.SYNCS 0x989680 ;  /* 0x009896800000895d */ /* 0x004fea0003900000 */
[----:B------:R-:W2:Y:S02]  /*bcb0*/  @!P0 SYNCS.PHASECHK.TRANS64 P0, [R7+URZ+0x118], RZ ;  /* 0x000118ff070085a7 */ /* 0x000ea400080010ff */
[----:B--2---:R-:W-:Y:S05]  /*bcc0*/  @!P0 BRA `(.L_x_142) ;  /* 0xfffffffc00f08947 */ /* 0x004fea000383ffff */
[----:B------:R-:W-:Y:S05]  /*bcd0*/  BRA `(.L_x_143) ;  /* 0xffffff5400fc7947 */ /* 0x000fea000383ffff */
.L_x_38:
[----:B------:R-:W-:Y:S02]  /*bce0*/  MOV R7, UR4 ;  /* 0x0000000400077c02 */ /* 0x000fe40008000f00 */
[----:B------:R-:W-:Y:S02]  /*bcf0*/  MOV R10, 0x80000000 ;  /* 0x80000000000a7802 */ /* 0x000fe40000000f00 */
[----:B------:R-:W-:-:S07]  /*bd00*/  MOV R11, 0x80000000 ;  /* 0x80000000000b7802 */ /* 0x000fce0000000f00 */
.L_x_144:
[----:B-1----:R1:W2:Y:S02]  /*bd10*/  SYNCS.PHASECHK.TRANS64.TRYWAIT P0, [R7+URZ+0x118], R11 ;  /* 0x0001180b070075a7 */ /* 0x0022a400080011ff */
[----:B--2---:R-:W-:Y:S05]  /*bd20*/  @!P0 NANOSLEEP.SYNCS 0x989680 ;  /* 0x009896800000895d */ /* 0x004fea0003900000 */
[----:B------:R-:W2:Y:S02]  /*bd30*/  @!P0 SYNCS.PHASECHK.TRANS64 P0, [R7+URZ+0x118], R11 ;  /* 0x0001180b070085a7 */ /* 0x000ea400080010ff */
[----:B--2---:R-:W-:Y:S05]  /*bd40*/  @!P0 BRA `(.L_x_144) ;  /* 0xfffffffc00f08947 */ /* 0x004fea000383ffff */
[----:B------:R-:W-:Y:S05]  /*bd50*/  BRA `(.L_x_145) ;  /* 0xffffff5400f47947 */ /* 0x000fea000383ffff */
.L_x_39:
[----:B------:R-:W-:-:S07]  /*bd60*/  MOV R7, UR4 ;  /* 0x0000000400077c02 */ /* 0x000fce0008000f00 */
.L_x_146:
[----:B-1----:R1:W2:Y:S02]  /*bd70*/  SYNCS.PHASECHK.TRANS64.TRYWAIT P0, [R7+URZ+0x118], RZ ;  /* 0x000118ff070075a7 */ /* 0x0022a400080011ff */
[----:B--2---:R-:W-:Y:S05]  /*bd80*/  @!P0 NANOSLEEP.SYNCS 0x989680 ;  /* 0x009896800000895d */ /* 0x004fea0003900000 */
[----:B------:R-:W2:Y:S02]  /*bd90*/  @!P0 SYNCS.PHASECHK.TRANS64 P0, [R7+URZ+0x118], RZ ;  /* 0x000118ff070085a7 */ /* 0x000ea400080010ff */
[----:B--2---:R-:W-:Y:S05]  /*bda0*/  @!P0 BRA `(.L_x_146) ;  /* 0xfffffffc00f08947 */ /* 0x004fea000383ffff */
[----:B------:R-:W-:Y:S05]  /*bdb0*/  BRA `(.L_x_147) ;  /* 0xffffff5400f07947 */ /* 0x000fea000383ffff */
.L_x_40:
[----:B------:R-:W-:Y:S01]  /*bdc0*/  HFMA2 R10, -RZ, RZ, -0.0 , 0 ;  /* 0x80000000ff0a7431 */ /* 0x000fe200000001ff */
[----:B------:R-:W-:Y:S02]  /*bdd0*/  MOV R7, UR4 ;  /* 0x0000000400077c02 */ /* 0x000fe40008000f00 */
[----:B------:R-:W-:-:S07]  /*bde0*/  MOV R11, 0x80000000 ;  /* 0x80000000000b7802 */ /* 0x000fce0000000f00 */
.L_x_148:
[----:B-1----:R1:W2:Y:S02]  /*bdf0*/  SYNCS.PHASECHK.TRANS64.TRYWAIT P0, [R7+URZ+0x118], R11 ;  /* 0x0001180b070075a7 */ /* 0x0022a400080011ff */
[----:B--2---:R-:W-:Y:S05]  /*be00*/  @!P0 NANOSLEEP.SYNCS 0x989680 ;  /* 0x009896800000895d */ /* 0x004fea0003900000 */
[----:B------:R-:W2:Y:S02]  /*be10*/  @!P0 SYNCS.PHASECHK.TRANS64 P0, [R7+URZ+0x118], R11 ;  /* 0x0001180b070085a7 */ /* 0x000ea400080010ff */
[----:B--2---:R-:W-:Y:S05]  /*be20*/  @!P0 BRA `(.L_x_148) ;  /* 0xfffffffc00f08947 */ /* 0x004fea000383ffff */
[----:B------:R-:W-:Y:S05]  /*be30*/  BRA `(.L_x_149) ;  /* 0xffffff5400e47947 */ /* 0x000fea000383ffff */
.L_x_42:
[----:B-1----:R-:W-:Y:S02]  /*be40*/  MOV R7, UR4 ;  /* 0x0000000400077c02 */ /* 0x002fe40008000f00 */
[----:B------:R-:W-:-:S07]  /*be50*/  MOV R11, R10 ;  /* 0x0000000a000b7202 */ /* 0x000fce0000000f00 */
.L_x_150:
[----:B-1----:R1:W2:Y:S02]  /*be60*/  SYNCS.PHASECHK.TRANS64.TRYWAIT P0, [R7+URZ+0x118], R11 ;  /* 0x0001180b070075a7 */ /* 0x0022a400080011ff */
[----:B--2---:R-:W-:Y:S05]  /*be70*/  @!P0 NANOSLEEP.SYNCS 0x989680 ;  /* 0x009896800000895d */ /* 0x004fea0003900000 */
[----:B------:R-:W2:Y:S02]  /*be80*/  @!P0 SYNCS.PHASECHK.TRANS64 P0, [R7+URZ+0x118], R11 ;  /* 0x0001180b070085a7 */ /* 0x000ea400080010ff */
[----:B--2---:R-:W-:Y:S05]  /*be90*/  @!P0 BRA `(.L_x_150) ;  /* 0xfffffffc00f08947 */ /* 0x004fea000383ffff */
[----:B------:R-:W-:Y:S05]  /*bea0*/  BRA `(.L_x_151) ;  /* 0xffffff5400fc7947 */ /* 0x000fea000383ffff */
.L_x_45:
[----:B------:R-:W-:Y:S02]  /*beb0*/  MOV R7, UR4 ;  /* 0x0000000400077c02 */ /* 0x000fe40008000f00 */
[----:B------:R-:W-:Y:S02]  /*bec0*/  MOV R10, 0x80000000 ;  /* 0x80000000000a7802 */ /* 0x000fe40000000f00 */
[----:B------:R-:W-:-:S07]  /*bed0*/  MOV R11, 0x80000000 ;  /* 0x80000000000b7802 */ /* 0x000fce0000000f00 */
.L_x_152:
[----:B-1----:R1:W2:Y:S02]  /*bee0*/  SYNCS.PHASECHK.TRANS64.TRYWAIT P0, [R7+URZ+0x8], R11 ;  /* 0x0000080b070075a7 */ /* 0x0022a400080011ff */
[----:B--2---:R-:W-:Y:S05]  /*bef0*/  @!P0 NANOSLEEP.SYNCS 0x989680 ;  /* 0x009896800000895d */ /* 0x004fea0003900000 */
[----:B------:R-:W2:Y:S02]  /*bf00*/  @!P0 SYNCS.PHASECHK.TRANS64 P0, [R7+URZ+0x8], R11 ;  /* 0x0000080b070085a7 */ /* 0x000ea400080010ff */
[----:B--2---:R-:W-:Y:S05]  /*bf10*/  @!P0 BRA `(.L_x_152) ;  /* 0xfffffffc00f08947 */ /* 0x004fea000383ffff */
[----:B------:R-:W-:Y:S05]  /*bf20*/  BRA `(.L_x_153) ;  /* 0xffffff5800ec7947 */ /* 0x000fea000383ffff */
.L_x_47:
[----:B------:R-:W-:Y:S01]  /*bf30*/  HFMA2 R10, -RZ, RZ, -0.0 , 0 ;  /* 0x80000000ff0a7431 */ /* 0x000fe200000001ff */
[----:B------:R-:W-:Y:S02]  /*bf40*/  MOV R7, UR4 ;  /* 0x0000000400077c02 */ /* 0x000fe40008000f00 */
[----:B------:R-:W-:-:S07]  /*bf50*/  MOV R11, 0x80000000 ;  /* 0x80000000000b7802 */ /* 0x000fce0000000f00 */
.L_x_154:
[----:B-1----:R1:W2:Y:S02]  /*bf60*/  SYNCS.PHASECHK.TRANS64.TRYWAIT P0, [R7+URZ+0x28], R11 ;  /* 0x0000280b070075a7 */ /* 0x0022a400080011ff */
[----:B--2---:R-:W-:Y:S05]  /*bf70*/  @!P0 NANOSLEEP.SYNCS 0x989680 ;  /* 0x009896800000895d */ /* 0x004fea0003900000 */
[----:B------:R-:W2:Y:S02]  /*bf80*/  @!P0 SYNCS.PHASECHK.TRANS64 P0, [R7+URZ+0x28], R11 ;  /* 0x0000280b070085a7 */ /* 0x000ea400080010ff */
[----:B--2---:R-:W-:Y:S05]  /*bf90*/  @!P0 BRA `(.L_x_154) ;  /* 0xfffffffc00f08947 */ /* 0x004fea000383ffff */
[----:B------:R-:W-:Y:S05]  /*bfa0*/  BRA `(.L_x_155) ;  /* 0xffffff5c00507947 */ /* 0x000fea000383ffff */
.L_x_48:
[----:B------:R-:W-:Y:S01]  /*bfb0*/  HFMA2 R10, -RZ, RZ, -0.0 , 0 ;  /* 0x80000000ff0a7431 */ /* 0x000fe200000001ff */
[----:B------:R-:W-:Y:S02]  /*bfc0*/  MOV R7, UR4 ;  /* 0x0000000400077c02 */ /* 0x000fe40008000f00 */
[----:B------:R-:W-:-:S07]  /*bfd0*/  MOV R11, 0x80000000 ;  /* 0x80000000000b7802 */ /* 0x000fce0000000f00 */
.L_x_156:
[----:B-1----:R1:W2:Y:S02]  /*bfe0*/  SYNCS.PHASECHK.TRANS64.TRYWAIT P0, [R7+URZ+0x18], R11 ;  /* 0x0000180b070075a7 */ /* 0x0022a400080011ff */
[----:B--2---:R-:W-:Y:S05]  /*bff0*/  @!P0 NANOSLEEP.SYNCS 0x989680 ;  /* 0x009896800000895d */ /* 0x004fea0003900000 */
[----:B------:R-:W2:Y:S02]  /*c000*/  @!P0 SYNCS.PHASECHK.TRANS64 P0, [R7+URZ+0x18], R11 ;  /* 0x0000180b070085a7 */ /* 0x000ea400080010ff */
[----:B--2---:R-:W-:Y:S05]  /*c010*/  @!P0 BRA `(.L_x_156) ;  /* 0xfffffffc00f08947 */ /* 0x004fea000383ffff */
[----:B------:R-:W-:Y:S05]  /*c020*/  BRA `(.L_x_157) ;  /* 0xffffff5c00ec7947 */ /* 0x000fea000383ffff */
.L_x_50:
[----:B------:R-:W-:Y:S01]  /*c030*/  HFMA2 R10, -RZ, RZ, -0.0 , 0 ;  /* 0x80000000ff0a7431 */ /* 0x000fe200000001ff */
[----:B-12---:R-:W-:Y:S02]  /*c040*/  MOV R7, UR4 ;  /* 0x0000000400077c02 */ /* 0x006fe40008000f00 */
[----:B------:R-:W-:-:S07]  /*c050*/  MOV R11, 0x80000000 ;  /* 0x80000000000b7802 */ /* 0x000fce0000000f00 */
.L_x_158:
[----:B-1----:R1:W2:Y:S02]  /*c060*/  SYNCS.PHASECHK.TRANS64.TRYWAIT P0, [R7+URZ+0x38], R11 ;  /* 0x0000380b070075a7 */ /* 0x0022a400080011ff */
[----:B--2---:R-:W-:Y:S05]  /*c070*/  @!P0 NANOSLEEP.SYNCS 0x989680 ;  /* 0x009896800000895d */ /* 0x004fea0003900000 */
[----:B------:R-:W2:Y:S02]  /*c080*/  @!P0 SYNCS.PHASECHK.TRANS64 P0, [R7+URZ+0x38], R11 ;  /* 0x0000380b070085a7 */ /* 0x000ea400080010ff */
[----:B--2---:R-:W-:Y:S05]  /*c090*/  @!P0 BRA `(.L_x_158) ;  /* 0xfffffffc00f08947 */ /* 0x004fea000383ffff */
[----:B------:R-:W-:Y:S05]  /*c0a0*/  BRA `(.L_x_159) ;  /* 0xffffff6000387947 */ /* 0x000fea000383ffff */
.L_x_51:
[----:B------:R-:W-:-:S07]  /*c0b0*/  MOV R7, UR4 ;  /* 0x0000000400077c02 */ /* 0x000fce0008000f00 */
.L_x_160:
[----:B-1----:R1:W2:Y:S02]  /*c0c0*/  SYNCS.PHASECHK.TRANS64.TRYWAIT P0, [R7+URZ+0x8], RZ ;  /* 0x000008ff070075a7 */ /* 0x0022a400080011ff */
[----:B--2---:R-:W-:Y:S05]  /*c0d0*/  @!P0 NANOSLEEP.SYNCS 0x989680 ;  /* 0x009896800000895d */ /* 0x004fea0003900000 */
[----:B------:R-:W2:Y:S02]  /*c0e0*/  @!P0 SYNCS.PHASECHK.TRANS64 P0, [R7+URZ+0x8], RZ ;  /* 0x000008ff070085a7 */ /* 0x000ea400080010ff */
[----:B--2---:R-:W-:Y:S05]  /*c0f0*/  @!P0 BRA `(.L_x_160) ;  /* 0xfffffffc00f08947 */ /* 0x004fea000383ffff */
[----:B------:R-:W-:Y:S05]  /*c100*/  BRA `(.L_x_161) ;  /* 0xffffff64000c7947 */ /* 0x000fea000383ffff */
.L_x_53:
[----:B-12---:R-:W-:-:S07]  /*c110*/  MOV R7, UR4 ;  /* 0x0000000400077c02 */ /* 0x006fce0008000f00 */
.L_x_162:
[----:B-1----:R1:W2:Y:S02]  /*c120*/  SYNCS.PHASECHK.TRANS64.TRYWAIT P0, [R7+URZ+0x18], RZ ;  /* 0x000018ff070075a7 */ /* 0x0022a400080011ff */
[----:B--2---:R-:W-:Y:S05]  /*c130*/  @!P0 NANOSLEEP.SYNCS 0x989680 ;  /* 0x009896800000895d */ /* 0x004fea0003900000 */
[----:B------:R-:W2:Y:S02]  /*c140*/  @!P0 SYNCS.PHASECHK.TRANS64 P0, [R7+URZ+0x18], RZ ;  /* 0x000018ff070085a7 */ /* 0x000ea400080010ff */
[----:B--2---:R-:W-:Y:S05]  /*c150*/  @!P0 BRA `(.L_x_162) ;  /* 0xfffffffc00f08947 */ /* 0x004fea000383ffff */
[----:B------:R-:W-:Y:S05]  /*c160*/  BRA `(.L_x_163) ;  /* 0xffffff6400b87947 */ /* 0x000fea000383ffff */
.L_x_56:
[----:B-123--:R-:W-:Y:S02]  /*c170*/  MOV R7, UR4 ;  /* 0x0000000400077c02 */ /* 0x00efe40008000f00 */
[-C--:B------:R-:W-:Y:S02]  /*c180*/  MOV R24, R9.reuse ;  /* 0x0000000900187202 */ /* 0x080fe40000000f00 */
[----:B------:R-:W-:-:S07]  /*c190*/  MOV R25, R9 ;  /* 0x0000000900197202 */ /* 0x000fce0000000f00 */
.L_x_164:
[----:B-1----:R1:W2:Y:S02]  /*c1a0*/  SYNCS.PHASECHK.TRANS64.TRYWAIT P0, [R7+URZ+0x28], R25 ;  /* 0x00002819070075a7 */ /* 0x0022a400080011ff */
[----:B--2---:R-:W-:Y:S05]  /*c1b0*/  @!P0 NANOSLEEP.SYNCS 0x989680 ;  /* 0x009896800000895d */ /* 0x004fea0003900000 */
[----:B------:R-:W2:Y:S02]  /*c1c0*/  @!P0 SYNCS.PHASECHK.TRANS64 P0, [R7+URZ+0x28], R25 ;  /* 0x00002819070085a7 */ /* 0x000ea400080010ff */
[----:B--2---:R-:W-:Y:S05]  /*c1d0*/  @!P0 BRA `(.L_x_164) ;  /* 0xfffffffc00f08947 */ /* 0x004fea000383ffff */
[----:B------:R-:W-:Y:S05]  /*c1e0*/  BRA `(.L_x_165) ;  /* 0xffffff6800a47947 */ /* 0x000fea000383ffff */
.L_x_57:
[----:B------:R-:W-:Y:S01]  /*c1f0*/  HFMA2 R24, -RZ, RZ, -0.0 , 0 ;  /* 0x80000000ff187431 */ /* 0x000fe200000001ff */
[----:B------:R-:W-:Y:S02]  /*c200*/  MOV R7, UR4 ;  /* 0x0000000400077c02 */ /* 0x000fe40008000f00 */
[----:B------:R-:W-:-:S07]  /*c210*/  MOV R25, 0x80000000 ;  /* 0x8000000000197802 */ /* 0x000fce0000000f00 */
.L_x_166:
[----:B-1----:R1:W2:Y:S02]  /*c220*/  SYNCS.PHASECHK.TRANS64.TRYWAIT P0, [R7+URZ+0x8], R25 ;  /* 0x00000819070075a7 */ /* 0x0022a400080011ff */
[----:B--2---:R-:W-:Y:S05]  /*c230*/  @!P0 NANOSLEEP.SYNCS 0x989680 ;  /* 0x009896800000895d */ /* 0x004fea0003900000 */
[----:B------:R-:W2:Y:S02]  /*c240*/  @!P0 SYNCS.PHASECHK.TRANS64 P0, [R7+URZ+0x8], R25 ;  /* 0x00000819070085a7 */ /* 0x000ea400080010ff */
[----:B--2---:R-:W-:Y:S05]  /*c250*/  @!P0 BRA `(.L_x_166) ;  /* 0xfffffffc00f08947 */ /* 0x004fea000383ffff */
[----:B------:R-:W-:Y:S05]  /*c260*/  BRA `(.L_x_167) ;  /* 0xffffff6800e87947 */ /* 0x000fea000383ffff */
.L_x_59:
[----:B-12---:R-:W-:Y:S02]  /*c270*/  MOV R7, UR4 ;  /* 0x0000000400077c02 */ /* 0x006fe40008000f00 */
[-C--:B------:R-:W-:Y:S02]  /*c280*/  MOV R24, R9.reuse ;  /* 0x0000000900187202 */ /* 0x080fe40000000f00 */
[----:B------:R-:W-:-:S07]  /*c290*/  MOV R25, R9 ;  /* 0x0000000900197202 */ /* 0x000fce0000000f00 */
.L_x_168:
[----:B-1----:R1:W2:Y:S02]  /*c2a0*/  SYNCS.PHASECHK.TRANS64.TRYWAIT P0, [R7+URZ+0x38], R25 ;  /* 0x00003819070075a7 */ /* 0x0022a400080011ff */
[----:B--2---:R-:W-:Y:S05]  /*c2b0*/  @!P0 NANOSLEEP.SYNCS 0x989680 ;  /* 0x009896800000895d */ /* 0x004fea0003900000 */
[----:B------:R-:W2:Y:S02]  /*c2c0*/  @!P0 SYNCS.PHASECHK.TRANS64 P0, [R7+URZ+0x38], R25 ;  /* 0x00003819070085a7 */ /* 0x000ea400080010ff */
[----:B--2---:R-:W-:Y:S05]  /*c2d0*/  @!P0 BRA `(.L_x_168) ;  /* 0xfffffffc00f08947 */ /* 0x004fea000383ffff */
[----:B------:R-:W-:Y:S05]  /*c2e0*/  BRA `(.L_x_169) ;  /* 0xffffff6800fc7947 */ /* 0x000fea000383ffff */
.L_x_60:
[----:B------:R-:W-:Y:S01]  /*c2f0*/  HFMA2 R24, -RZ, RZ, -0.0 , 0 ;  /* 0x80000000ff187431 */ /* 0x000fe200000001ff */
[----:B------:R-:W-:Y:S02]  /*c300*/  MOV R7, UR4 ;  /* 0x0000000400077c02 */ /* 0x000fe40008000f00 */
[----:B------:R-:W-:-:S07]  /*c310*/  MOV R25, 0x80000000 ;  /* 0x8000000000197802 */ /* 0x000fce0000000f00 */
.L_x_170:
[----:B-1----:R1:W2:Y:S02]  /*c320*/  SYNCS.PHASECHK.TRANS64.TRYWAIT P0, [R7+URZ+0x18], R25 ;  /* 0x00001819070075a7 */ /* 0x0022a400080011ff */
[----:B--2---:R-:W-:Y:S05]  /*c330*/  @!P0 NANOSLEEP.SYNCS 0x989680 ;  /* 0x009896800000895d */ /* 0x004fea0003900000 */
[----:B------:R-:W2:Y:S02]  /*c340*/  @!P0 SYNCS.PHASECHK.TRANS64 P0, [R7+URZ+0x18], R25 ;  /* 0x00001819070085a7 */ /* 0x000ea400080010ff */
[----:B--2---:R-:W-:Y:S05]  /*c350*/  @!P0 BRA `(.L_x_170) ;  /* 0xfffffffc00f08947 */ /* 0x004fea000383ffff */
[----:B------:R-:W-:Y:S05]  /*c360*/  BRA `(.L_x_171) ;  /* 0xffffff6c00287947 */ /* 0x000fea000383ffff */
.L_x_62:
[----:B-12---:R-:W-:-:S07]  /*c370*/  MOV R7, UR4 ;  /* 0x0000000400077c02 */ /* 0x006fce0008000f00 */
.L_x_172:
[----:B-1----:R1:W2:Y:S02]  /*c380*/  SYNCS.PHASECHK.TRANS64.TRYWAIT P0, [R7+URZ+0x8], RZ ;  /* 0x000008ff070075a7 */ /* 0x0022a400080011ff */
[----:B--2---:R-:W-:Y:S05]  /*c390*/  @!P0 NANOSLEEP.SYNCS 0x989680 ;  /* 0x009896800000895d */ /* 0x004fea0003900000 */
[----:B------:R-:W2:Y:S02]  /*c3a0*/  @!P0 SYNCS.PHASECHK.TRANS64 P0, [R7+URZ+0x8], RZ ;  /* 0x000008ff070085a7 */ /* 0x000ea400080010ff */
[----:B--2---:R-:W-:Y:S05]  /*c3b0*/  @!P0 BRA `(.L_x_172) ;  /* 0xfffffffc00f08947 */ /* 0x004fea000383ffff */
[----:B------:R-:W-:Y:S05]  /*c3c0*/  BRA `(.L_x_173) ;  /* 0xffffff6c005c7947 */ /* 0x000fea000383ffff */
.L_x_64:
[----:B-123--:R-:W-:-:S07]  /*c3d0*/  MOV R7, UR4 ;  /* 0x0000000400077c02 */ /* 0x00efce0008000f00 */
.L_x_174:
[----:B-1----:R1:W2:Y:S02]  /*c3e0*/  SYNCS.PHASECHK.TRANS64.TRYWAIT P0, [R7+URZ+0x18], RZ ;  /* 0x000018ff070075a7 */ /* 0x0022a400080011ff */
[----:B--2---:R-:W-:Y:S05]  /*c3f0*/  @!P0 NANOSLEEP.SYNCS 0x989680 ;  /* 0x009896800000895d */ /* 0x004fea0003900000 */
[----:B------:R-:W2:Y:S02]  /*c400*/  @!P0 SYNCS.PHASECHK.TRANS64 P0, [R7+URZ+0x18], RZ ;  /* 0x000018ff070085a7 */ /* 0x000ea400080010ff */
[----:B--2---:R-:W-:Y:S05]  /*c410*/  @!P0 BRA `(.L_x_174) ;  /* 0xfffffffc00f08947 */ /* 0x004fea000383ffff */
[----:B------:R-:W-:Y:S05]  /*c420*/  BRA `(.L_x_175) ;  /* 0xffffff6c00687947 */ /* 0x000fea000383ffff */
.L_x_67:
[----:B------:R-:W-:Y:S01]  /*c430*/  HFMA2 R12, -RZ, RZ, -0.0 , 0 ;  /* 0x80000000ff0c7431 */ /* 0x000fe200000001ff */
[----:B-1234-:R-:W-:Y:S02]  /*c440*/  MOV R7, UR4 ;  /* 0x0000000400077c02 */ /* 0x01efe40008000f00 */
[----:B------:R-:W-:-:S07]  /*c450*/  MOV R13, 0x80000000 ;  /* 0x80000000000d7802 */ /* 0x000fce0000000f00 */
.L_x_176:
[----:B-1----:R1:W2:Y:S02]  /*c460*/  SYNCS.PHASECHK.TRANS64.TRYWAIT P0, [R7+URZ+0x8], R13 ;  /* 0x0000080d070075a7 */ /* 0x0022a400080011ff */
[----:B--2---:R-:W-:Y:S05]  /*c470*/  @!P0 NANOSLEEP.SYNCS 0x989680 ;  /* 0x009896800000895d */ /* 0x004fea0003900000 */
[----:B------:R-:W2:Y:S02]  /*c480*/  @!P0 SYNCS.PHASECHK.TRANS64 P0, [R7+URZ+0x8], R13 ;  /* 0x0000080d070085a7 */ /* 0x000ea400080010ff */
[----:B--2---:R-:W-:Y:S05]  /*c490*/  @!P0 BRA `(.L_x_176) ;  /* 0xfffffffc00f08947 */ /* 0x004fea000383ffff */
[----:B------:R-:W-:Y:S05]  /*c4a0*/  BRA `(.L_x_177) ;  /* 0xffffff6c008c7947 */ /* 0x000fea000383ffff */
.L_x_69:
[----:B-1234-:R-:W-:Y:S02]  /*c4b0*/  MOV R7, UR4 ;  /* 0x0000000400077c02 */ /* 0x01efe40008000f00 */
[----:B------:R-:W-:-:S07]  /*c4c0*/  MOV R15, R14 ;  /* 0x0000000e000f7202 */ /* 0x000fce0000000f00 */
.L_x_178:
[----:B-1----:R1:W2:Y:S02]  /*c4d0*/  SYNCS.PHASECHK.TRANS64.TRYWAIT P0, [R7+URZ+0x28], R15 ;  /* 0x0000280f070075a7 */ /* 0x0022a400080011ff */
[----:B--2---:R-:W-:Y:S05]  /*c4e0*/  @!P0 NANOSLEEP.SYNCS 0x989680 ;  /* 0x009896800000895d */ /* 0x004fea0003900000 */
[----:B------:R-:W2:Y:S02]  /*c4f0*/  @!P0 SYNCS.PHASECHK.TRANS64 P0, [R7+URZ+0x28], R15 ;  /* 0x0000280f070085a7 */ /* 0x000ea400080010ff */
[----:B--2---:R-:W-:Y:S05]  /*c500*/  @!P0 BRA `(.L_x_178) ;  /* 0xfffffffc00f08947 */ /* 0x004fea000383ffff */
[----:B------:R-:W-:Y:S05]  /*c510*/  BRA `(.L_x_179) ;  /* 0xffffff6c00887947 */ /* 0x000fea000383ffff */
.L_x_70:
[----:B------:R-:W-:Y:S01]  /*c520*/  HFMA2 R8, -RZ, RZ, -0.0 , 0 ;  /* 0x80000000ff087431 */ /* 0x000fe200000001ff */
[----:B------:R-:W-:Y:S02]  /*c530*/  MOV R7, UR4 ;  /* 0x0000000400077c02 */ /* 0x000fe40008000f00 */
[----:B------:R-:W-:-:S07]  /*c540*/  MOV R9, 0x80000000 ;  /* 0x8000000000097802 */ /* 0x000fce0000000f00 */
.L_x_180:
[----:B-1----:R1:W2:Y:S02]  /*c550*/  SYNCS.PHASECHK.TRANS64.TRYWAIT P0, [R7+URZ+0x18], R9 ;  /* 0x00001809070075a7 */ /* 0x0022a400080011ff */
[----:B--2---:R-:W-:Y:S05]  /*c560*/  @!P0 NANOSLEEP.SYNCS 0x989680 ;  /* 0x009896800000895d */ /* 0x004fea0003900000 */
[----:B------:R-:W2:Y:S02]  /*c570*/  @!P0 SYNCS.PHASECHK.TRANS64 P0, [R7+URZ+0x18], R9 ;  /* 0x00001809070085a7 */ /* 0x000ea400080010ff */
[----:B--2---:R-:W-:Y:S05]  /*c580*/  @!P0 BRA `(.L_x_180) ;  /* 0xfffffffc00f08947 */ /* 0x004fea000383ffff */
[----:B------:R-:W-:Y:S05]  /*c590*/  BRA `(.L_x_181) ;  /* 0xffffff6c00807947 */ /* 0x000fea000383ffff */
.L_x_72:
[----:B-12---:R-:W-:Y:S02]  /*c5a0*/  MOV R7, UR4 ;  /* 0x0000000400077c02 */ /* 0x006fe40008000f00 */
[----:B------:R-:W-:-:S07]  /*c5b0*/  MOV R11, R10 ;  /* 0x0000000a000b7202 */ /* 0x000fce0000000f00 */
.L_x_182:
[----:B-1----:R1:W2:Y:S02]  /*c5c0*/  SYNCS.PHASECHK.TRANS64.TRYWAIT P0, [R7+URZ+0x38], R11 ;  /* 0x0000380b070075a7 */ /* 0x0022a400080011ff */
[----:B--2---:R-:W-:Y:S05]  /*c5d0*/  @!P0 NANOSLEEP.SYNCS 0x989680 ;  /* 0x009896800000895d */ /* 0x004fea0003900000 */
[----:B------:R-:W2:Y:S02]  /*c5e0*/  @!P0 SYNCS.PHASECHK.TRANS64 P0, [R7+URZ+0x38], R11 ;  /* 0x0000380b070085a7 */ /* 0x000ea400080010ff */
[----:B--2---:R-:W-:Y:S05]  /*c5f0*/  @!P0 BRA `(.L_x_182) ;  /* 0xfffffffc00f08947 */ /* 0x004fea000383ffff */
[----:B------:R-:W-:Y:S05]  /*c600*/  BRA `(.L_x_183) ;  /* 0xffffff6c007c7947 */ /* 0x000fea000383ffff */
.L_x_80:
[----:B------:R-:W-:-:S07]  /*c610*/  MOV R17, R16 ;  /* 0x0000001000117202 */ /* 0x000fce0000000f00 */
.L_x_184:
[----:B-1----:R1:W2:Y:S02]  /*c620*/  SYNCS.PHASECHK.TRANS64.TRYWAIT P0, [R14+URZ], R17 ;  /* 0x000000110e0075a7 */ /* 0x0022a400080011ff */
[----:B--2---:R-:W-:Y:S05]  /*c630*/  @!P0 NANOSLEEP.SYNCS 0x989680 ;  /* 0x009896800000895d */ /* 0x004fea0003900000 */
[----:B------:R-:W2:Y:S02]  /*c640*/  @!P0 SYNCS.PHASECHK.TRANS64 P0, [R14+URZ], R17 ;  /* 0x000000110e0085a7 */ /* 0x000ea400080010ff */
[----:B--2---:R-:W-:Y:S05]  /*c650*/  @!P0 BRA `(.L_x_184) ;  /* 0xfffffffc00f08947 */ /* 0x004fea000383ffff */
[----:B------:R-:W-:Y:S05]  /*c660*/  BRA `(.L_x_79) ;  /* 0xffffff7000647947 */ /* 0x000fea000383ffff */
.L_x_83:
[----:B------:R-:W-:-:S07]  /*c670*/  MOV R9, R8 ;  /* 0x0000000800097202 */ /* 0x000fce0000000f00 */
.L_x_185:
[----:B-1----:R1:W2:Y:S02]  /*c680*/  SYNCS.PHASECHK.TRANS64.TRYWAIT P0, [R12+URZ], R9 ;  /* 0x000000090c0075a7 */ /* 0x0022a400080011ff */
[----:B--2---:R-:W-:Y:S05]  /*c690*/  @!P0 NANOSLEEP.SYNCS 0x989680 ;  /* 0x009896800000895d */ /* 0x004fea0003900000 */
[----:B------:R-:W2:Y:S02]  /*c6a0*/  @!P0 SYNCS.PHASECHK.TRANS64 P0, [R12+URZ], R9 ;  /* 0x000000090c0085a7 */ /* 0x000ea400080010ff */
[----:B--2---:R-:W-:Y:S05]  /*c6b0*/  @!P0 BRA `(.L_x_185) ;  /* 0xfffffffc00f08947 */ /* 0x004fea000383ffff */
[----:B------:R-:W-:Y:S05]  /*c6c0*/  BRA `(.L_x_82) ;  /* 0xffffff7000cc7947 */ /* 0x000fea000383ffff */
.L_x_86:
[----:B------:R-:W-:-:S07]  /*c6d0*/  MOV R4, UR24 ;  /* 0x0000001800047c02 */ /* 0x000fce0008000f00 */
.L_x_186:
[----:B-1----:R1:W3:Y:S02]  /*c6e0*/  SYNCS.PHASECHK.TRANS64.TRYWAIT P0, [R4+URZ], RZ ;  /* 0x000000ff040075a7 */ /* 0x0022e400080011ff */
[----:B---3--:R-:W-:Y:S05]  /*c6f0*/  @!P0 NANOSLEEP.SYNCS 0x989680 ;  /* 0x009896800000895d */ /* 0x008fea0003900000 */
[----:B------:R-:W3:Y:S02]  /*c700*/  @!P0 SYNCS.PHASECHK.TRANS64 P0, [R4+URZ], RZ ;  /* 0x000000ff040085a7 */ /* 0x000ee400080010ff */
[----:B---3--:R-:W-:Y:S05]  /*c710*/  @!P0 BRA `(.L_x_186) ;  /* 0xfffffffc00f08947 */ /* 0x008fea000383ffff */
[----:B------:R-:W-:Y:S05]  /*c720*/  BRA `(.L_x_187) ;  /* 0xffffff8c00f47947 */ /* 0x000fea000383ffff */
.L_x_87:
[----:B------:R-:W-:Y:S02]  /*c730*/  MOV R5, UR24 ;  /* 0x0000001800057c02 */ /* 0x000fe40008000f00 */
[----:B------:R-:W-:-:S07]  /*c740*/  MOV R27, R26 ;  /* 0x0000001a001b7202 */ /* 0x000fce0000000f00 */
.L_x_188:
[----:B-1----:R1:W3:Y:S02]  /*c750*/  SYNCS.PHASECHK.TRANS64.TRYWAIT P0, [R5+URZ+0x98], R27 ;  /* 0x0000981b050075a7 */ /* 0x0022e400080011ff */
[----:B---3--:R-:W-:Y:S05]  /*c760*/  @!P0 NANOSLEEP.SYNCS 0x989680 ;  /* 0x009896800000895d */ /* 0x008fea0003900000 */
[----:B------:R-:W3:Y:S02]  /*c770*/  @!P0 SYNCS.PHASECHK.TRANS64 P0, [R5+URZ+0x98], R27 ;  /* 0x0000981b050085a7 */ /* 0x000ee400080010ff */
[----:B---3--:R-:W-:Y:S05]  /*c780*/  @!P0 BRA `(.L_x_188) ;  /* 0xfffffffc00f08947 */ /* 0x008fea000383ffff */
[----:B------:R-:W-:Y:S05]  /*c790*/  BRA `(.L_x_189) ;  /* 0xffffff8c00e47947 */ /* 0x000fea000383ffff */
.L_x_88:
[----:B------:R-:W-:-:S07]  /*c7a0*/  MOV R4, UR24 ;  /* 0x0000001800047c02 */ /* 0x000fce0008000f00 */
.L_x_190:
[----:B-1----:R1:W2:Y:S02]  /*c7b0*/  SYNCS.PHASECHK.TRANS64.TRYWAIT P0, [R4+URZ+0x10], RZ ;  /* 0x000010ff040075a7 */ /* 0x0022a400080011ff */
[----:B--2---:R-:W-:Y:S05]  /*c7c0*/  @!P0 NANOSLEEP.SYNCS 0x989680 ;  /* 0x009896800000895d */ /* 0x004fea0003900000 */
[----:B------:R-:W2:Y:S02]  /*c7d0*/  @!P0 SYNCS.PHASECHK.TRANS64 P0, [R4+URZ+0x10], RZ ;  /* 0x000010ff040085a7 */ /* 0x000ea400080010ff */
[----:B--2---:R-:W-:Y:S05]  /*c7e0*/  @!P0 BRA `(.L_x_190) ;  /* 0xfffffffc00f08947 */ /* 0x004fea000383ffff */
[----:B------:R-:W-:Y:S05]  /*c7f0*/  BRA `(.L_x_191) ;  /* 0xffffff94009c7947 */ /* 0x000fea000383ffff */
.L_x_89:
[----:B------:R-:W-:Y:S02]  /*c800*/  MOV R26, UR24 ;  /* 0x00000018001a7c02 */ /* 0x000fe40008000f00 */
[-C--:B------:R-:W-:Y:S02]  /*c810*/  MOV R28, R5.reuse ;  /* 0x00000005001c7202 */ /* 0x080fe40000000f00 */
[----:B------:R-:W-:-:S07]  /*c820*/  MOV R29, R5 ;  /* 0x00000005001d7202 */ /* 0x000fce0000000f00 */
.L_x_192:
[----:B-1----:R1:W2:Y:S02]  /*c830*/  SYNCS.PHASECHK.TRANS64.TRYWAIT P0, [R26+URZ+0x48], R29 ;  /* 0x0000481d1a0075a7 */ /* 0x0022a400080011ff */
[----:B--2---:R-:W-:Y:S05]  /*c840*/  @!P0 NANOSLEEP.SYNCS 0x989680 ;  /* 0x009896800000895d */ /* 0x004fea0003900000 */
[----:B------:R-:W2:Y:S02]  /*c850*/  @!P0 SYNCS.PHASECHK.TRANS64 P0, [R26+URZ+0x48], R29 ;  /* 0x0000481d1a0085a7 */ /* 0x000ea400080010ff */
[----:B--2---:R-:W-:Y:S05]  /*c860*/  @!P0 BRA `(.L_x_192) ;  /* 0xfffffffc00f08947 */ /* 0x004fea000383ffff */
[----:B------:R-:W-:Y:S05]  /*c870*/  BRA `(.L_x_193) ;  /* 0xffffff9400887947 */ /* 0x000fea000383ffff */
.L_x_90:
[----:B------:R-:W-:Y:S01]  /*c880*/  HFMA2 R26, -RZ, RZ, -0.0 , 0 ;  /* 0x80000000ff1a7431 */ /* 0x000fe200000001ff */
[----:B------:R-:W-:Y:S02]  /*c890*/  MOV R4, UR24 ;  /* 0x0000001800047c02 */ /* 0x000fe40008000f00 */
[----:B------:R-:W-:-:S07]  /*c8a0*/  MOV R27, 0x80000000 ;  /* 0x80000000001b7802 */ /* 0x000fce0000000f00 */
.L_x_194:
[----:B-1----:R1:W2:Y:S02]  /*c8b0*/  SYNCS.PHASECHK.TRANS64.TRYWAIT P0, [R4+URZ], R27 ;  /* 0x0000001b040075a7 */ /* 0x0022a400080011ff */
[----:B--2---:R-:W-:Y:S05]  /*c8c0*/  @!P0 NANOSLEEP.SYNCS 0x989680 ;  /* 0x009896800000895d */ /* 0x004fea0003900000 */
[----:B------:R-:W2:Y:S02]  /*c8d0*/  @!P0 SYNCS.PHASECHK.TRANS64 P0, [R4+URZ], R27 ;  /* 0x0000001b040085a7 */ /* 0x000ea400080010ff */
[----:B--2---:R-:W-:Y:S05]  /*c8e0*/  @!P0 BRA `(.L_x_194) ;  /* 0xfffffffc00f08947 */ /* 0x004fea000383ffff */
[----:B------:R-:W-:Y:S05]  /*c8f0*/  BRA `(.L_x_195) ;  /* 0xffffff9800c07947 */ /* 0x000fea000383ffff */
.L_x_91:
[----:B------:R-:W-:Y:S02]  /*c900*/  MOV R27, UR24 ;  /* 0x00000018001b7c02 */ /* 0x000fe40008000f00 */
[-C--:B------:R-:W-:Y:S02]  /*c910*/  MOV R30, R5.reuse ;  /* 0x00000005001e7202 */ /* 0x080fe40000000f00 */
[----:B------:R-:W-:-:S07]  /*c920*/  MOV R31, R5 ;  /* 0x00000005001f7202 */ /* 0x000fce0000000f00 */
.L_x_196:
[----:B-1----:R1:W2:Y:S02]  /*c930*/  SYNCS.PHASECHK.TRANS64.TRYWAIT P0, [R27+URZ+0x58], R31 ;  /* 0x0000581f1b0075a7 */ /* 0x0022a400080011ff */
[----:B--2---:R-:W-:Y:S05]  /*c940*/  @!P0 NANOSLEEP.SYNCS 0x989680 ;  /* 0x009896800000895d */ /* 0x004fea0003900000 */
[----:B------:R-:W2:Y:S02]  /*c950*/  @!P0 SYNCS.PHASECHK.TRANS64 P0, [R27+URZ+0x58], R31 ;  /* 0x0000581f1b0085a7 */ /* 0x000ea400080010ff */
[----:B--2---:R-:W-:Y:S05]  /*c960*/  @!P0 BRA `(.L_x_196) ;  /* 0xfffffffc00f08947 */ /* 0x004fea000383ffff */
[----:B------:R-:W-:Y:S05]  /*c970*/  BRA `(.L_x_197) ;  /* 0xffffff9800b07947 */ /* 0x000fea000383ffff */
.L_x_92:
[----:B------:R-:W-:Y:S01]  /*c980*/  HFMA2 R28, -RZ, RZ, -0.0 , 0 ;  /* 0x80000000ff1c7431 */ /* 0x000fe200000001ff */
[----:B------:R-:W-:Y:S02]  /*c990*/  MOV R26, UR24 ;  /* 0x00000018001a7c02 */ /* 0x000fe40008000f00 */
[----:B------:R-:W-:-:S07]  /*c9a0*/  MOV R29, 0x80000000 ;  /* 0x80000000001d7802 */ /* 0x000fce0000000f00 */
.L_x_198:
[----:B--2---:R2:W3:Y:S02]  /*c9b0*/  SYNCS.PHASECHK.TRANS64.TRYWAIT P0, [R26+URZ+0x10], R29 ;  /* 0x0000101d1a0075a7 */ /* 0x0044e400080011ff */
[----:B---3--:R-:W-:Y:S05]  /*c9c0*/  @!P0 NANOSLEEP.SYNCS 0x989680 ;  /* 0x009896800000895d */ /* 0x008fea0003900000 */
[----:B------:R-:W3:Y:S02]  /*c9d0*/  @!P0 SYNCS.PHASECHK.TRANS64 P0, [R26+URZ+0x10], R29 ;  /* 0x0000101d1a0085a7 */ /* 0x000ee400080010ff */
[----:B---3--:R-:W-:Y:S05]  /*c9e0*/  @!P0 BRA `(.L_x_198) ;  /* 0xfffffffc00f08947 */ /* 0x008fea000383ffff */
[----:B------:R-:W-:Y:S05]  /*c9f0*/  BRA `(.L_x_199) ;  /* 0xffffff9c00447947 */ /* 0x000fea000383ffff */
.L_x_93:
[----:B------:R-:W-:Y:S02]  /*ca00*/  MOV R4, UR24 ;  /* 0x0000001800047c02 */ /* 0x000fe40008000f00 */
[----:B-1----:R-:W-:-:S07]  /*ca10*/  MOV R27, R26 ;  /* 0x0000001a001b7202 */ /* 0x002fce0000000f00 */
.L_x_200:
[----:B-1----:R1:W2:Y:S02]  /*ca20*/  SYNCS.PHASECHK.TRANS64.TRYWAIT P0, [R4+URZ+0x60], R27 ;  /* 0x0000601b040075a7 */ /* 0x0022a400080011ff */
[----:B--2---:R-:W-:Y:S05]  /*ca30*/  @!P0 NANOSLEEP.SYNCS 0x989680 ;  /* 0x009896800000895d */ /* 0x004fea0003900000 */
[----:B------:R-:W2:Y:S02]  /*ca40*/  @!P0 SYNCS.PHASECHK.TRANS64 P0, [R4+URZ+0x60], R27 ;  /* 0x0000601b040085a7 */ /* 0x000ea400080010ff */
[----:B--2---:R-:W-:Y:S05]  /*ca50*/  @!P0 BRA `(.L_x_200) ;  /* 0xfffffffc00f08947 */ /* 0x004fea000383ffff */
[----:B------:R-:W-:Y:S05]  /*ca60*/  BRA `(.L_x_201) ;  /* 0xffffff9c00cc7947 */ /* 0x000fea000383ffff */
.L_x_94:
[----:B------:R-:W-:Y:S02]  /*ca70*/  MOV R4, UR24 ;  /* 0x0000001800047c02 */ /* 0x000fe40008000f00 */
[-C--:B------:R-:W-:Y:S02]  /*ca80*/  MOV R26, R5.reuse ;  /* 0x00000005001a7202 */ /* 0x080fe40000000f00 */
[----:B------:R-:W-:-:S07]  /*ca90*/  MOV R27, R5 ;  /* 0x00000005001b7202 */ /* 0x000fce0000000f00 */
.L_x_202:
[----:B-1----:R1:W2:Y:S02]  /*caa0*/  SYNCS.PHASECHK.TRANS64.TRYWAIT P0, [R4+URZ+0x120], R27 ;  /* 0x0001201b040075a7 */ /* 0x0022a400080011ff */
[----:B--2---:R-:W-:Y:S05]  /*cab0*/  @!P0 NANOSLEEP.SYNCS 0x989680 ;  /* 0x009896800000895d */ /* 0x004fea0003900000 */
[----:B------:R-:W2:Y:S02]  /*cac0*/  @!P0 SYNCS.PHASECHK.TRANS64 P0, [R4+URZ+0x120], R27 ;  /* 0x0001201b040085a7 */ /* 0x000ea400080010ff */
[----:B--2---:R-:W-:Y:S05]  /*cad0*/  @!P0 BRA `(.L_x_202) ;  /* 0xfffffffc00f08947 */ /* 0x004fea000383ffff */
[----:B------:R-:W-:Y:S05]  /*cae0*/  BRA `(.L_x_203) ;  /* 0xffffff9c00bc7947 */ /* 0x000fea000383ffff */
.L_x_97:
[----:B------:R-:W-:Y:S02]  /*caf0*/  MOV R4, UR24 ;  /* 0x0000001800047c02 */ /* 0x000fe40008000f00 */
[----:B---3--:R-:W-:Y:S02]  /*cb00*/  MOV R8, 0x80000000 ;  /* 0x8000000000087802 */ /* 0x008fe40000000f00 */
[----:B------:R-:W-:-:S07]  /*cb10*/  MOV R9, 0x80000000 ;  /* 0x8000000000097802 */ /* 0x000fce0000000f00 */
.L_x_204:
[----:B-1----:R1:W3:Y:S02]  /*cb20*/  SYNCS.PHASECHK.TRANS64.TRYWAIT P0, [R4+URZ+0x80], R9 ;  /* 0x00008009040075a7 */ /* 0x0022e400080011ff */
[----:B---3--:R-:W-:Y:S05]  /*cb30*/  @!P0 NANOSLEEP.SYNCS 0x989680 ;  /* 0x009896800000895d */ /* 0x008fea0003900000 */
[----:B------:R-:W3:Y:S02]  /*cb40*/  @!P0 SYNCS.PHASECHK.TRANS64 P0, [R4+URZ+0x80], R9 ;  /* 0x00008009040085a7 */ /* 0x000ee400080010ff */
[----:B---3--:R-:W-:Y:S05]  /*cb50*/  @!P0 BRA `(.L_x_204) ;  /* 0xfffffffc00f08947 */ /* 0x008fea000383ffff */
[----:B------:R-:W-:Y:S05]  /*cb60*/  BRA `(.L_x_205) ;  /* 0xffffffa000bc7947 */ /* 0x000fea000383ffff */
.L_x_98:
[----:B---3--:R-:W-:Y:S01]  /*cb70*/  HFMA2 R8, -RZ, RZ, -0.0 , 0 ;  /* 0x80000000ff087431 */ /* 0x008fe200000001ff */
[----:B-1----:R-:W-:Y:S02]  /*cb80*/  MOV R4, UR24 ;  /* 0x0000001800047c02 */ /* 0x002fe40008000f00 */
[----:B------:R-:W-:-:S07]  /*cb90*/  MOV R9, 0x80000000 ;  /* 0x8000000000097802 */ /* 0x000fce0000000f00 */
.L_x_206:
[----:B-1----:R1:W3:Y:S02]  /*cba0*/  SYNCS.PHASECHK.TRANS64.TRYWAIT P0, [R4+URZ+0x88], R9 ;  /* 0x00008809040075a7 */ /* 0x0022e400080011ff */
[----:B---3--:R-:W-:Y:S05]  /*cbb0*/  @!P0 NANOSLEEP.SYNCS 0x989680 ;  /* 0x009896800000895d */ /* 0x008fea0003900000 */
[----:B------:R-:W3:Y:S02]  /*cbc0*/  @!P0 SYNCS.PHASECHK.TRANS64 P0, [R4+URZ+0x88], R9 ;  /* 0x00008809040085a7 */ /* 0x000ee400080010ff */
[----:B---3--:R-:W-:Y:S05]  /*cbd0*/  @!P0 BRA `(.L_x_206) ;  /* 0xfffffffc00f08947 */ /* 0x008fea000383ffff */
[----:B------:R-:W-:Y:S05]  /*cbe0*/  BRA `(.L_x_207) ;  /* 0xffffffa000b07947 */ /* 0x000fea000383ffff */
.L_x_99:
[----:B------:R-:W-:-:S07]  /*cbf0*/  MOV R4, UR24 ;  /* 0x0000001800047c02 */ /* 0x000fce0008000f00 */
.L_x_208:
[----:B-1----:R1:W4:Y:S02]  /*cc00*/  SYNCS.PHASECHK.TRANS64.TRYWAIT P0, [R4+URZ+0xe8], RZ ;  /* 0x0000e8ff040075a7 */ /* 0x00232400080011ff */
[----:B----4-:R-:W-:Y:S05]  /*cc10*/  @!P0 NANOSLEEP.SYNCS 0x989680 ;  /* 0x009896800000895d */ /* 0x010fea0003900000 */
[----:B------:R-:W4:Y:S02]  /*cc20*/  @!P0 SYNCS.PHASECHK.TRANS64 P0, [R4+URZ+0xe8], RZ ;  /* 0x0000e8ff040085a7 */ /* 0x000f2400080010ff */
[----:B----4-:R-:W-:Y:S05]  /*cc30*/  @!P0 BRA `(.L_x_208) ;  /* 0xfffffffc00f08947 */ /* 0x010fea000383ffff */
[----:B------:R-:W-:Y:S05]  /*cc40*/  BRA `(.L_x_209) ;  /* 0xffffffa000ec7947 */ /* 0x000fea000383ffff */
.L_x_107:
[----:B------:R-:W-:Y:S02]  /*cc50*/  MOV R6, UR6 ;  /* 0x0000000600067c02 */ /* 0x000fe40008000f00 */
[----:B------:R-:W-:Y:S02]  /*cc60*/  MOV R7, UR6 ;  /* 0x0000000600077c02 */ /* 0x000fe40008000f00 */
[----:B------:R-:W-:-:S07]  /*cc70*/  MOV R5, UR4 ;  /* 0x0000000400057c02 */ /* 0x000fce0008000f00 */
.L_x_210:
[----:B-1----:R1:W2:Y:S02]  /*cc80*/  SYNCS.PHASECHK.TRANS64.TRYWAIT P0, [R5+URZ+0x20], R7 ;  /* 0x00002007050075a7 */ /* 0x0022a400080011ff */
[----:B--2---:R-:W-:Y:S05]  /*cc90*/  @!P0 NANOSLEEP.SYNCS 0x989680 ;  /* 0x009896800000895d */ /* 0x004fea0003900000 */
[----:B------:R-:W2:Y:S02]  /*cca0*/  @!P0 SYNCS.PHASECHK.TRANS64 P0, [R5+URZ+0x20], R7 ;  /* 0x00002007050085a7 */ /* 0x000ea400080010ff */
[----:B--2---:R-:W-:Y:S05]  /*ccb0*/  @!P0 BRA `(.L_x_210) ;  /* 0xfffffffc00f08947 */ /* 0x004fea000383ffff */
[----:B------:R-:W-:Y:S05]  /*ccc0*/  BRA `(.L_x_211) ;  /* 0xffffffa800b87947 */ /* 0x000fea000383ffff */
.L_x_108:
[----:B------:R-:W-:Y:S02]  /*ccd0*/  MOV R6, UR5 ;  /* 0x0000000500067c02 */ /* 0x000fe40008000f00 */
[----:B-1----:R-:W-:Y:S02]  /*cce0*/  MOV R7, UR5 ;  /* 0x0000000500077c02 */ /* 0x002fe40008000f00 */
[----:B------:R-:W-:-:S07]  /*ccf0*/  MOV R4, UR4 ;  /* 0x0000000400047c02 */ /* 0x000fce0008000f00 */
.L_x_212:
[----:B-1----:R1:W2:Y:S02]  /*cd00*/  SYNCS.PHASECHK.TRANS64.TRYWAIT P0, [R4+URZ+0x40], R7 ;  /* 0x00004007040075a7 */ /* 0x0022a400080011ff */
[----:B--2---:R-:W-:Y:S05]  /*cd10*/  @!P0 NANOSLEEP.SYNCS 0x989680 ;  /* 0x009896800000895d */ /* 0x004fea0003900000 */
[----:B------:R-:W2:Y:S02]  /*cd20*/  @!P0 SYNCS.PHASECHK.TRANS64 P0, [R4+URZ+0x40], R7 ;  /* 0x00004007040085a7 */ /* 0x000ea400080010ff */
[----:B--2---:R-:W-:Y:S05]  /*cd30*/  @!P0 BRA `(.L_x_212) ;  /* 0xfffffffc00f08947 */ /* 0x004fea000383ffff */
[----:B------:R-:W-:Y:S05]  /*cd40*/  BRA `(.L_x_213) ;  /* 0xffffffa800a47947 */ /* 0x000fea000383ffff */
.L_x_109:
[----:B------:R-:W-:Y:S02]  /*cd50*/  MOV R6, UR6 ;  /* 0x0000000600067c02 */ /* 0x000fe40008000f00 */
[----:B------:R-:W-:Y:S02]  /*cd60*/  MOV R7, UR6 ;  /* 0x0000000600077c02 */ /* 0x000fe40008000f00 */
[----:B------:R-:W-:-:S07]  /*cd70*/  MOV R4, UR4 ;  /* 0x0000000400047c02 */ /* 0x000fce0008000f00 */
.L_x_214:
[----:B-1----:R1:W2:Y:S02]  /*cd80*/  SYNCS.PHASECHK.TRANS64.TRYWAIT P0, [R4+URZ+0x30], R7 ;  /* 0x00003007040075a7 */ /* 0x0022a400080011ff */
[----:B--2---:R-:W-:Y:S05]  /*cd90*/  @!P0 NANOSLEEP.SYNCS 0x989680 ;  /* 0x009896800000895d */ /* 0x004fea0003900000 */
[----:B------:R-:W2:Y:S02]  /*cda0*/  @!P0 SYNCS.PHASECHK.TRANS64 P0, [R4+URZ+0x30], R7 ;  /* 0x00003007040085a7 */ /* 0x000ea400080010ff */
[----:B--2---:R-:W-:Y:S05]  /*cdb0*/  @!P0 BRA `(.L_x_214) ;  /* 0xfffffffc00f08947 */ /* 0x004fea000383ffff */
[----:B------:R-:W-:Y:S05]  /*cdc0*/  BRA `(.L_x_215) ;  /* 0xffffffb800a07947 */ /* 0x000fea000383ffff */
.L_x_110:
[----:B------:R-:W-:Y:S02]  /*cdd0*/  MOV R6, UR5 ;  /* 0x0000000500067c02 */ /* 0x000fe40008000f00 */
[----:B-1----:R-:W-:Y:S02]  /*cde0*/  MOV R7, UR5 ;  /* 0x0000000500077c02 */ /* 0x002fe40008000f00 */
[----:B------:R-:W-:-:S07]  /*cdf0*/  MOV R4, UR4 ;  /* 0x0000000400047c02 */ /* 0x000fce0008000f00 */
.L_x_216:
[----:B-1----:R1:W2:Y:S02]  /*ce00*/  SYNCS.PHASECHK.TRANS64.TRYWAIT P0, [R4+URZ+0x50], R7 ;  /* 0x00005007040075a7 */ /* 0x0022a400080011ff */
[----:B--2---:R-:W-:Y:S05]  /*ce10*/  @!P0 NANOSLEEP.SYNCS 0x989680 ;  /* 0x009896800000895d */ /* 0x004fea0003900000 */
[----:B------:R-:W2:Y:S02]  /*ce20*/  @!P0 SYNCS.PHASECHK.TRANS64 P0, [R4+URZ+0x50], R7 ;  /* 0x00005007040085a7 */ /* 0x000ea400080010ff */
[----:B--2---:R-:W-:Y:S05]  /*ce30*/  @!P0 BRA `(.L_x_216) ;  /* 0xfffffffc00f08947 */ /* 0x004fea000383ffff */
[----:B------:R-:W-:Y:S05]  /*ce40*/  BRA `(.L_x_217) ;  /* 0xffffffb800887947 */ /* 0x000fea000383ffff */
.L_x_111:
[----:B------:R-:W-:Y:S02]  /*ce50*/  MOV R6, UR6 ;  /* 0x0000000600067c02 */ /* 0x000fe40008000f00 */
[----:B------:R-:W-:Y:S02]  /*ce60*/  MOV R7, UR6 ;  /* 0x0000000600077c02 */ /* 0x000fe40008000f00 */
[----:B------:R-:W-:-:S07]  /*ce70*/  MOV R4, UR4 ;  /* 0x0000000400047c02 */ /* 0x000fce0008000f00 */
.L_x_218:
[----:B-1----:R1:W2:Y:S02]  /*ce80*/  SYNCS.PHASECHK.TRANS64.TRYWAIT P0, [R4+URZ+0x68], R7 ;  /* 0x00006807040075a7 */ /* 0x0022a400080011ff */
[----:B--2---:R-:W-:Y:S05]  /*ce90*/  @!P0 NANOSLEEP.SYNCS 0x989680 ;  /* 0x009896800000895d */ /* 0x004fea0003900000 */
[----:B------:R-:W2:Y:S02]  /*cea0*/  @!P0 SYNCS.PHASECHK.TRANS64 P0, [R4+URZ+0x68], R7 ;  /* 0x00006807040085a7 */ /* 0x000ea400080010ff */
[----:B--2---:R-:W-:Y:S05]  /*ceb0*/  @!P0 BRA `(.L_x_218) ;  /* 0xfffffffc00f08947 */ /* 0x004fea000383ffff */
[----:B------:R-:W-:Y:S05]  /*cec0*/  BRA `(.L_x_219) ;  /* 0xffffffbc006c7947 */ /* 0x000fea000383ffff */
.L_x_114:
[----:B------:R-:W-:Y:S02]  /*ced0*/  MOV R10, UR6 ;  /* 0x00000006000a7c02 */ /* 0x000fe40008000f00 */
[----:B------:R-:W-:Y:S02]  /*cee0*/  MOV R11, UR6 ;  /* 0x00000006000b7c02 */ /* 0x000fe40008000f00 */
[----:B------:R-:W-:-:S07]  /*cef0*/  MOV R4, UR4 ;  /* 0x0000000400047c02 */ /* 0x000fce0008000f00 */
.L_x_220:
[----:B--2---:R2:W3:Y:S02]  /*cf00*/  SYNCS.PHASECHK.TRANS64.TRYWAIT P0, [R4+URZ+0x128], R11 ;  /* 0x0001280b040075a7 */ /* 0x0044e400080011ff */
[----:B---3--:R-:W-:Y:S05]  /*cf10*/  @!P0 NANOSLEEP.SYNCS 0x989680 ;  /* 0x009896800000895d */ /* 0x008fea0003900000 */
[----:B------:R-:W3:Y:S02]  /*cf20*/  @!P0 SYNCS.PHASECHK.TRANS64 P0, [R4+URZ+0x128], R11 ;  /* 0x0001280b040085a7 */ /* 0x000ee400080010ff */
[----:B---3--:R-:W-:Y:S05]  /*cf30*/  @!P0 BRA `(.L_x_220) ;  /* 0xfffffffc00f08947 */ /* 0x008fea000383ffff */
[----:B------:R-:W-:Y:S05]  /*cf40*/  BRA `(.L_x_221) ;  /* 0xffffffc400c07947 */ /* 0x000fea000383ffff */
.L_x_119:
[----:B----4-:R-:W-:-:S07]  /*cf50*/  MOV R7, UR6 ;  /* 0x0000000600077c02 */ /* 0x010fce0008000f00 */
.L_x_222:
[----:B-1----:R1:W2:Y:S02]  /*cf60*/  SYNCS.PHASECHK.TRANS64.TRYWAIT P0, [R7+URZ+0x70], RZ ;  /* 0x000070ff070075a7 */ /* 0x0022a400080011ff */
[----:B--2---:R-:W-:Y:S05]  /*cf70*/  @!P0 NANOSLEEP.SYNCS 0x989680 ;  /* 0x009896800000895d */ /* 0x004fea0003900000 */
[----:B------:R-:W2:Y:S02]  /*cf80*/  @!P0 SYNCS.PHASECHK.TRANS64 P0, [R7+URZ+0x70], RZ ;  /* 0x000070ff070085a7 */ /* 0x000ea400080010ff */
[----:B--2---:R-:W-:Y:S05]  /*cf90*/  @!P0 BRA `(.L_x_222) ;  /* 0xfffffffc00f08947 */ /* 0x004fea000383ffff */
[----:B------:R-:W-:Y:S05]  /*cfa0*/  BRA `(.L_x_223) ;  /* 0xffffffc800d87947 */ /* 0x000fea000383ffff */
.L_x_121:
[----:B------:R-:W-:-:S07]  /*cfb0*/  MOV R4, UR6 ;  /* 0x0000000600047c02 */ /* 0x000fce0008000f00 */
.L_x_224:
[----:B-1----:R1:W2:Y:S02]  /*cfc0*/  SYNCS.PHASECHK.TRANS64.TRYWAIT P0, [R4+URZ+0x78], RZ ;  /* 0x000078ff040075a7 */ /* 0x0022a400080011ff */
[----:B--2---:R-:W-:Y:S05]  /*cfd0*/  @!P0 NANOSLEEP.SYNCS 0x989680 ;  /* 0x009896800000895d */ /* 0x004fea0003900000 */
[----:B------:R-:W2:Y:S02]  /*cfe0*/  @!P0 SYNCS.PHASECHK.TRANS64 P0, [R4+URZ+0x78], RZ ;  /* 0x000078ff040085a7 */ /* 0x000ea400080010ff */
[----:B--2---:R-:W-:Y:S05]  /*cff0*/  @!P0 BRA `(.L_x_224) ;  /* 0xfffffffc00f08947 */ /* 0x004fea000383ffff */
[----:B------:R-:W-:Y:S05]  /*d000*/  BRA `(.L_x_225) ;  /* 0xffffffd0005c7947 */ /* 0x000fea000383ffff */
.L_x_131:
[----:B------:R-:W-:Y:S02]  /*d010*/  MOV R3, UR6 ;  /* 0x0000000600037c02 */ /* 0x000fe40008000f00 */
[----:B------:R-:W-:-:S07]  /*d020*/  MOV R5, R4 ;  /* 0x0000000400057202 */ /* 0x000fce0000000f00 */
.L_x_226:
[----:B-1----:R1:W2:Y:S02]  /*d030*/  SYNCS.PHASECHK.TRANS64.TRYWAIT P0, [R3+URZ+0x90], R5 ;  /* 0x00009005030075a7 */ /* 0x0022a400080011ff */
[----:B--2---:R-:W-:Y:S05]  /*d040*/  @!P0 NANOSLEEP.SYNCS 0x989680 ;  /* 0x009896800000895d */ /* 0x004fea0003900000 */
[----:B------:R-:W2:Y:S02]  /*d050*/  @!P0 SYNCS.PHASECHK.TRANS64 P0, [R3+URZ+0x90], R5 ;  /* 0x00009005030085a7 */ /* 0x000ea400080010ff */
[----:B--2---:R-:W-:Y:S05]  /*d060*/  @!P0 BRA `(.L_x_226) ;  /* 0xfffffffc00f08947 */ /* 0x004fea000383ffff */
[----:B------:R-:W-:Y:S05]  /*d070*/  BRA `(.L_x_227) ;  /* 0xffffffe000b87947 */ /* 0x000fea000383ffff */
        .weak           $__internal_0_$__cuda_sm10x_tcgen05_guardrail_trap_col_being_dealloced_not_returned_by_alloc
        .type           $__internal_0_$__cuda_sm10x_tcgen05_guardrail_trap_col_being_dealloced_not_returned_by_alloc,@function
        .size           $__internal_0_$__cuda_sm10x_tcgen05_guardrail_trap_col_being_dealloced_not_returned_by_alloc,($__internal_1_$__cuda_sm10x_tcgen05_guardrail_trap_phase_invalid_during_alloc - $__internal_0_$__cuda_sm10x_tcgen05_guardrail_trap_col_being_dealloced_not_returned_by_alloc)
$__internal_0_$__cuda_sm10x_tcgen05_guardrail_trap_col_being_dealloced_not_returned_by_alloc:
[----:B------:R-:W-:Y:S05]  /*d080*/  BPT.TRAP 0x1 ;  /* 0x000000040000795c */ /* 0x000fea0000300000 */
[----:B------:R-:W-:-:S04]  /*d090*/  HFMA2 R7, -RZ, RZ, 0, 0 ;  /* 0x00000000ff077431 */ /* 0x000fc800000001ff */
[----:B------:R-:W-:Y:S05]  /*d0a0*/  RET.REL.NODEC R6 `(kernel_cutlass_kernel_flash_attncuteflash_bwd_sm100FlashAttentionBackwardSm100_object_at__tensor0000o19211101213_tensor0000_o_19210111213_tensor0000o19211101213_tensor0000_o_19210111213_t_0) ;  /* 0xffffff2c06d47950 */ /* 0x000fea0003c3ffff */
        .weak           $__internal_1_$__cuda_sm10x_tcgen05_guardrail_trap_phase_invalid_during_alloc
        .type           $__internal_1_$__cuda_sm10x_tcgen05_guardrail_trap_phase_invalid_during_alloc,@function
        .size           $__internal_1_$__cuda_sm10x_tcgen05_guardrail_trap_phase_invalid_during_alloc,($__internal_2_$__cuda_sm10x_tcgen05_guardrail_trap_unallocated_columns_being_dealloced - $__internal_1_$__cuda_sm10x_tcgen05_guardrail_trap_phase_invalid_during_alloc)
$__internal_1_$__cuda_sm10x_tcgen05_guardrail_trap_phase_invalid_during_alloc:
[----:B------:R-:W-:Y:S05]  /*d0b0*/  BPT.TRAP 0x1 ;  /* 0x000000040000795c */ /* 0x000fea0000300000 */
[----:B------:R-:W-:Y:S01]  /*d0c0*/  HFMA2 R9, -RZ, RZ, 0, 0 ;  /* 0x00000000ff097431 */ /* 0x000fe200000001ff */
[----:B------:R-:W-:-:S04]  /*d0d0*/  MOV R8, R5 ;  /* 0x0000000500087202 */ /* 0x000fc80000000f00 */
[----:B------:R-:W-:Y:S05]  /*d0e0*/  RET.REL.NODEC R8 `(kernel_cutlass_kernel_flash_attncuteflash_bwd_sm100FlashAttentionBackwardSm100_object_at__tensor0000o19211101213_tensor0000_o_19210111213_tensor0000o19211101213_tensor0000_o_19210111213_t_0) ;  /* 0xffffff2c08c47950 */ /* 0x000fea0003c3ffff */
        .weak           $__internal_2_$__cuda_sm10x_tcgen05_guardrail_trap_unallocated_columns_being_dealloced
        .type           $__internal_2_$__cuda_sm10x_tcgen05_guardrail_trap_unallocated_columns_being_dealloced,@function
        .size           $__internal_2_$__cuda_sm10x_tcgen05_guardrail_trap_unallocated_columns_being_dealloced,(.L_x_231 - $__internal_2_$__cuda_sm10x_tcgen05_guardrail_trap_unallocated_columns_being_dealloced)
$__internal_2_$__cuda_sm10x_tcgen05_guardrail_trap_unallocated_columns_being_dealloced:
[----:B------:R-:W-:Y:S05]  /*d0f0*/  BPT.TRAP 0x1 ;  /* 0x000000040000795c */ /* 0x000fea0000300000 */
[----:B------:R-:W-:-:S04]  /*d100*/  MOV R7, 0x0 ;  /* 0x0000000000077802 */ /* 0x000fc80000000f00 */
[----:B------:R-:W-:Y:S05]  /*d110*/  RET.REL.NODEC R6 `(kernel_cutlass_kernel_flash_attncuteflash_bwd_sm100FlashAttentionBackwardSm100_object_at__tensor0000o19211101213_tensor0000_o_19210111213_tensor0000o19211101213_tensor0000_o_19210111213_t_0) ;  /* 0xffffff2c06b87950 */ /* 0x000fea0003c3ffff */
.L_x_228:
[----:B------:R-:W-:-:S00]  /*d120*/  BRA `(.L_x_228) ;  /* 0xfffffffc00fc7947 */ /* 0x000fc0000383ffff */
[----:B------:R-:W-:-:S00]  /*d130*/  NOP ;  /* 0x0000000000007918 */ /* 0x000fc00000000000 */
        /* <DEDUP_REMOVED lines=12> */
.L_x_231:


//--------------------- .nv.shared.kernel_cutlass_kernel_flash_attncuteflash_bwd_sm100FlashAttentionBackwardSm100_object_at__tensor0000o19211101213_tensor0000_o_19210111213_tensor0000o19211101213_tensor0000_o_19210111213_t_0 --------------------------
	.section	.nv.shared.kernel_cutlass_kernel_flash_attncuteflash_bwd_sm100FlashAttentionBackwardSm100_object_at__tensor0000o19211101213_tensor0000_o_19210111213_tensor0000o19211101213_tensor0000_o_19210111213_t_0,"aw",@nobits
	.sectionflags	@""
	.align	1024
	.zero		1024


//--------------------- .nv.shared.reserved.0     --------------------------
	.section	.nv.shared.reserved.0,"aw",@nobits
	.align	8
	.weak		__nv_reservedSMEM_offset_0_alias
	.size		__nv_reservedSMEM_offset_0_alias, 0, 64
	.other		__nv_reservedSMEM_offset_0_alias,@"STO_CUDA_RESERVED_SHARED STV_DEFAULT"
__nv_reservedSMEM_offset_0_alias:
	.zero		0
.nv.shared.reserved.0:
	.zero		64
	.weak		__nv_reservedSMEM_allocation_phase
	.type		__nv_reservedSMEM_allocation_phase,@object
	.size		__nv_reservedSMEM_allocation_phase,(.L_0 - __nv_reservedSMEM_allocation_phase)
__nv_reservedSMEM_allocation_phase:
	.zero		1
.L_0:
	.zero		7
	.weak		__nv_reservedSMEM_devtool_atexit_pc
	.type		__nv_reservedSMEM_devtool_atexit_pc,@object
	.size		__nv_reservedSMEM_devtool_atexit_pc,(__nv_reservedSMEM_allocation_mask - __nv_reservedSMEM_devtool_atexit_pc)
__nv_reservedSMEM_devtool_atexit_pc:
	.zero		8
	.weak		__nv_reservedSMEM_allocation_mask
	.type		__nv_reservedSMEM_allocation_mask,@object
	.size		__nv_reservedSMEM_allocation_mask,(.L_2 - __nv_reservedSMEM_allocation_mask)
__nv_reservedSMEM_allocation_mask:
	.zero		4
.L_2:
	.zero		4
	.weak		__nv_reservedSMEM_tmem_allocation_pipeline_mbarrier
	.type		__nv_reservedSMEM_tmem_allocation_pipeline_mbarrier,@object
	.size		__nv_reservedSMEM_tmem_allocation_pipeline_mbarrier,(__nv_reservedSMEM_tmem_allocation_pipeline_mbarrier_parity - __nv_reservedSMEM_tmem_allocation_pipeline_mbarrier)
__nv_reservedSMEM_tmem_allocation_pipeline_mbarrier:
	.zero		8
	.weak		__nv_reservedSMEM_tmem_allocation_pipeline_mbarrier_parity
	.type		__nv_reservedSMEM_tmem_allocation_pipeline_mbarrier_parity,@object
	.size		__nv_reservedSMEM_tmem_allocation_pipeline_mbarrier_parity,(.L_4 - __nv_reservedSMEM_tmem_allocation_pipeline_mbarrier_parity)
__nv_reservedSMEM_tmem_allocation_pipeline_mbarrier_parity:
	.zero		4
.L_4:


//--------------------- .nv.constant0.kernel_cutlass_kernel_flash_attncuteflash_bwd_sm100FlashAttentionBackwardSm100_object_at__tensor0000o19211101213_tensor0000_o_19210111213_tensor0000o19211101213_tensor0000_o_19210111213_t_0 --------------------------
	.section	.nv.constant0.kernel_cutlass_kernel_flash_attncuteflash_bwd_sm100FlashAttentionBackwardSm100_object_at__tensor0000o19211101213_tensor0000_o_19210111213_tensor0000o19211101213_tensor0000_o_19210111213_t_0,"a",@progbits
	.sectionflags	@""
	.align	4
.nv.constant0.kernel_cutlass_kernel_flash_attncuteflash_bwd_sm100FlashAttentionBackwardSm100_object_at__tensor0000o19211101213_tensor0000_o_19210111213_tensor0000o19211101213_tensor0000_o_19210111213_t_0:
	.zero		2480


//--------------------- SYMBOLS --------------------------

	.type		.nv.reservedSmem.offset0,@object
	.size		.nv.reservedSmem.offset0,0x4
	.type		.nv.reservedSmem.cap,@object
	.size		.nv.reservedSmem.cap,0x4
